def matmul_kernel(
    a_ptr,
    b_ptr,
    c_ptr,
    M,
    N,
    K,
    stride_am,
    stride_ak,
    stride_bk,
    stride_bn,
    stride_cm,
    stride_cn,
    BLOCK_M: tl.constexpr,
    BLOCK_N: tl.constexpr,
    BLOCK_K: tl.constexpr,
    GROUP_M: tl.constexpr,
):
    pid = tl.program_id(axis=0)
    num_pid_m = tl.cdiv(M, BLOCK_M)
    num_pid_n = tl.cdiv(N, BLOCK_N)
    num_pid_in_group = GROUP_M * num_pid_n
    group_id = pid // num_pid_in_group
    first_pid_m = group_id * GROUP_M
    group_size_m = min(num_pid_m - first_pid_m, GROUP_M)
    pid_m = first_pid_m + ((pid % num_pid_in_group) % group_size_m)
    pid_n = (pid % num_pid_in_group) // group_size_m

    offs_am = (pid_m * BLOCK_M + tl.arange(0, BLOCK_M)) % M
    offs_bn = (pid_n * BLOCK_N + tl.arange(0, BLOCK_N)) % N
    offs_k = tl.arange(0, BLOCK_K)
    a_ptrs = a_ptr + offs_am[:, None] * stride_am + offs_k[None, :] * stride_ak
    b_ptrs = b_ptr + offs_k[:, None] * stride_bk + offs_bn[None, :] * stride_bn

    acc = tl.zeros((BLOCK_M, BLOCK_N), dtype=tl.float32)
    for kk in range(0, tl.cdiv(K, BLOCK_K)):
        a = tl.load(a_ptrs, mask=offs_k[None, :] < K - kk * BLOCK_K, other=0.0)
        b = tl.load(b_ptrs, mask=offs_k[:, None] < K - kk * BLOCK_K, other=0.0)
        acc = tl.dot(a, b, acc)
        a_ptrs += BLOCK_K * stride_ak
        b_ptrs += BLOCK_K * stride_bk

    c = acc.to(c_ptr.dtype.element_ty)
    offs_cm = pid_m * BLOCK_M + tl.arange(0, BLOCK_M)
    offs_cn = pid_n * BLOCK_N + tl.arange(0, BLOCK_N)
    c_ptrs = c_ptr + offs_cm[:, None] * stride_cm + offs_cn[None, :] * stride_cn
    mask = (offs_cm[:, None] < M) & (offs_cn[None, :] < N)
    tl.store(c_ptrs, c, mask=mask)

# config = {"BLOCK_K": 128, "BLOCK_M": 64, "BLOCK_N": 128, "GROUP_M": 1, "arch": "sm_80", "dtype": "bf16", "num_ctas": 1, "num_stages": 3, "num_warps": 4}
# arch = sm_80


// ===== COMPILED SASS (sm_80) =====

	.target	sm_80

	.elftype	@"ET_EXEC"


//--------------------- .note.nv.tkinfo           --------------------------
	.section	.note.nv.tkinfo,"",@"SHT_NOTE"
	.sectionflags	@"SHF_NOTE_NV_TKINFO"
	.tkinfo
        /*0018*/ 	.word	0x00000002
        /*0030*/ 	.string	""
        /*0030*/ 	.string	"ptxas"
        /*0030*/ 	.string	"Cuda compilation tools, release 13.0, V13.0.88"
        /*0030*/ 	.string	"Build cuda_13.0.r13.0/compiler.36424714_0"
        /*0030*/ 	.string	"-v  -suppress-debug-info  -lineinfo  -arch sm_80 "



//--------------------- .note.nv.cuinfo           --------------------------
	.section	.note.nv.cuinfo,"",@"SHT_NOTE"
	.sectionflags	@"SHF_NOTE_NV_CUINFO"
        /*0018*/ 	.short	0x0002
        /*001a*/ 	.short	0x0050
        /*001c*/ 	.short	0x0082
	.zero		2


//--------------------- .nv.info                  --------------------------
	.section	.nv.info,"",@"SHT_CUDA_INFO"
	.align	4


	//----- nvinfo : EIATTR_REGCOUNT
	.align		4
        /*0000*/ 	.byte	0x04, 0x2f
        /*0002*/ 	.short	(.L_1 - .L_0)
	.align		4
.L_0:
        /*0004*/ 	.word	index@(matmul_kernel)
        /*0008*/ 	.word	0x00000020


	//----- nvinfo : EIATTR_FRAME_SIZE
	.align		4
.L_1:
        /*000c*/ 	.byte	0x04, 0x11
        /*000e*/ 	.short	(.L_3 - .L_2)
	.align		4
.L_2:
        /*0010*/ 	.word	index@(matmul_kernel)
        /*0014*/ 	.word	0x00001568


	//----- nvinfo : EIATTR_MIN_STACK_SIZE
	.align		4
.L_3:
        /*0018*/ 	.byte	0x04, 0x12
        /*001a*/ 	.short	(.L_5 - .L_4)
	.align		4
.L_4:
        /*001c*/ 	.word	index@(matmul_kernel)
        /*0020*/ 	.word	0x00001568
.L_5:


//--------------------- .nv.info.matmul_kernel    --------------------------
	.section	.nv.info.matmul_kernel,"",@"SHT_CUDA_INFO"
	.sectionflags	@""
	.align	4


	//----- nvinfo : EIATTR_CUDA_API_VERSION
	.align		4
        /*0000*/ 	.byte	0x04, 0x37
        /*0002*/ 	.short	(.L_7 - .L_6)
.L_6:
        /*0004*/ 	.word	0x00000082


	//----- nvinfo : EIATTR_SW2861232_WAR
	.align		4
.L_7:
        /*0008*/ 	.byte	0x01, 0x35
	.zero		2


	//----- nvinfo : EIATTR_PARAM_CBANK
	.align		4
        /*000c*/ 	.byte	0x04, 0x0a
        /*000e*/ 	.short	(.L_9 - .L_8)
	.align		4
.L_8:
        /*0010*/ 	.word	index@(.nv.constant0.matmul_kernel)
        /*0014*/ 	.short	0x0160
        /*0016*/ 	.short	0x0050


	//----- nvinfo : EIATTR_CBANK_PARAM_SIZE
	.align		4
.L_9:
        /*0018*/ 	.byte	0x03, 0x19
        /*001a*/ 	.short	0x0050


	//----- nvinfo : EIATTR_KPARAM_INFO
	.align		4
        /*001c*/ 	.byte	0x04, 0x17
        /*001e*/ 	.short	(.L_11 - .L_10)
.L_10:
        /*0020*/ 	.word	0x00000000
        /*0024*/ 	.short	0x000d
        /*0026*/ 	.short	0x0048
        /*0028*/ 	.byte	0x00, 0xf4, 0x21, 0x00


	//----- nvinfo : EIATTR_KPARAM_INFO
	.align		4
.L_11:
        /*002c*/ 	.byte	0x04, 0x17
        /*002e*/ 	.short	(.L_13 - .L_12)
.L_12:
        /*0030*/ 	.word	0x00000000
        /*0034*/ 	.short	0x000c
        /*0036*/ 	.short	0x0040
        /*0038*/ 	.byte	0x00, 0xf4, 0x21, 0x00


	//----- nvinfo : EIATTR_KPARAM_INFO
	.align		4
.L_13:
        /*003c*/ 	.byte	0x04, 0x17
        /*003e*/ 	.short	(.L_15 - .L_14)
.L_14:
        /*0040*/ 	.word	0x00000000
        /*0044*/ 	.short	0x000b
        /*0046*/ 	.short	0x0038
        /*0048*/ 	.byte	0x00, 0xf0, 0x11, 0x00


	//----- nvinfo : EIATTR_KPARAM_INFO
	.align		4
.L_15:
        /*004c*/ 	.byte	0x04, 0x17
        /*004e*/ 	.short	(.L_17 - .L_16)
.L_16:
        /*0050*/ 	.word	0x00000000
        /*0054*/ 	.short	0x000a
        /*0056*/ 	.short	0x0034
        /*0058*/ 	.byte	0x00, 0xf0, 0x11, 0x00


	//----- nvinfo : EIATTR_KPARAM_INFO
	.align		4
.L_17:
        /*005c*/ 	.byte	0x04, 0x17
        /*005e*/ 	.short	(.L_19 - .L_18)
.L_18:
        /*0060*/ 	.word	0x00000000
        /*0064*/ 	.short	0x0009
        /*0066*/ 	.short	0x0030
        /*0068*/ 	.byte	0x00, 0xf0, 0x11, 0x00


	//----- nvinfo : EIATTR_KPARAM_INFO
	.align		4
.L_19:
        /*006c*/ 	.byte	0x04, 0x17
        /*006e*/ 	.short	(.L_21 - .L_20)
.L_20:
        /*0070*/ 	.word	0x00000000
        /*0074*/ 	.short	0x0008
        /*0076*/ 	.short	0x002c
        /*0078*/ 	.byte	0x00, 0xf0, 0x11, 0x00


	//----- nvinfo : EIATTR_KPARAM_INFO
	.align		4
.L_21:
        /*007c*/ 	.byte	0x04, 0x17
        /*007e*/ 	.short	(.L_23 - .L_22)
.L_22:
        /*0080*/ 	.word	0x00000000
        /*0084*/ 	.short	0x0007
        /*0086*/ 	.short	0x0028
        /*0088*/ 	.byte	0x00, 0xf0, 0x11, 0x00


	//----- nvinfo : EIATTR_KPARAM_INFO
	.align		4
.L_23:
        /*008c*/ 	.byte	0x04, 0x17
        /*008e*/ 	.short	(.L_25 - .L_24)
.L_24:
        /*0090*/ 	.word	0x00000000
        /*0094*/ 	.short	0x0006
        /*0096*/ 	.short	0x0024
        /*0098*/ 	.byte	0x00, 0xf0, 0x11, 0x00


	//----- nvinfo : EIATTR_KPARAM_INFO
	.align		4
.L_25:
        /*009c*/ 	.byte	0x04, 0x17
        /*009e*/ 	.short	(.L_27 - .L_26)
.L_26:
        /*00a0*/ 	.word	0x00000000
        /*00a4*/ 	.short	0x0005
        /*00a6*/ 	.short	0x0020
        /*00a8*/ 	.byte	0x00, 0xf0, 0x11, 0x00


	//----- nvinfo : EIATTR_KPARAM_INFO
	.align		4
.L_27:
        /*00ac*/ 	.byte	0x04, 0x17
        /*00ae*/ 	.short	(.L_29 - .L_28)
.L_28:
        /*00b0*/ 	.word	0x00000000
        /*00b4*/ 	.short	0x0004
        /*00b6*/ 	.short	0x001c
        /*00b8*/ 	.byte	0x00, 0xf0, 0x11, 0x00


	//----- nvinfo : EIATTR_KPARAM_INFO
	.align		4
.L_29:
        /*00bc*/ 	.byte	0x04, 0x17
        /*00be*/ 	.short	(.L_31 - .L_30)
.L_30:
        /*00c0*/ 	.word	0x00000000
        /*00c4*/ 	.short	0x0003
        /*00c6*/ 	.short	0x0018
        /*00c8*/ 	.byte	0x00, 0xf0, 0x11, 0x00


	//----- nvinfo : EIATTR_KPARAM_INFO
	.align		4
.L_31:
        /*00cc*/ 	.byte	0x04, 0x17
        /*00ce*/ 	.short	(.L_33 - .L_32)
.L_32:
        /*00d0*/ 	.word	0x00000000
        /*00d4*/ 	.short	0x0002
        /*00d6*/ 	.short	0x0010
        /*00d8*/ 	.byte	0x00, 0xf4, 0x21, 0x00


	//----- nvinfo : EIATTR_KPARAM_INFO
	.align		4
.L_33:
        /*00dc*/ 	.byte	0x04, 0x17
        /*00de*/ 	.short	(.L_35 - .L_34)
.L_34:
        /*00e0*/ 	.word	0x00000000
        /*00e4*/ 	.short	0x0001
        /*00e6*/ 	.short	0x0008
        /*00e8*/ 	.byte	0x00, 0xf4, 0x21, 0x00


	//----- nvinfo : EIATTR_KPARAM_INFO
	.align		4
.L_35:
        /*00ec*/ 	.byte	0x04, 0x17
        /*00ee*/ 	.short	(.L_37 - .L_36)
.L_36:
        /*00f0*/ 	.word	0x00000000
        /*00f4*/ 	.short	0x0000
        /*00f6*/ 	.short	0x0000
        /*00f8*/ 	.byte	0x00, 0xf4, 0x21, 0x00


	//----- nvinfo : EIATTR_MAXREG_COUNT
	.align		4
.L_37:
        /*00fc*/ 	.byte	0x03, 0x1b
        /*00fe*/ 	.short	0x00ff


	//----- nvinfo : EIATTR_NUM_BARRIERS
	.align		4
        /*0100*/ 	.byte	0x02, 0x4c
        /*0102*/ 	.byte	0x01
	.zero		1


	//----- nvinfo : EIATTR_ANNOTATIONS
	.align		4
        /*0104*/ 	.byte	0x04, 0x55
        /*0106*/ 	.short	(.L_39 - .L_38)


	//   ....[0]....
.L_38:
        /*0108*/ 	.word	0x00000001
        /*010c*/ 	.byte	0x50, 0x04, 0x00, 0x00, 0x01, 0x00, 0x00, 0x00, 0x70, 0x04, 0x00, 0x00, 0x01, 0x00, 0x00, 0x00
        /* <DEDUP_REMOVED lines=2325> */
        /*926c*/ 	.byte	0x00, 0x73, 0x02, 0x00, 0x01, 0x00, 0x00, 0x00, 0x10, 0x73, 0x02, 0x00


	//----- nvinfo : EIATTR_MERCURY_ISA_VERSION
	.align		4
.L_39:
        /*9278*/ 	.byte	0x03, 0x5f
        /*927a*/ 	.short	0x0000


	//----- nvinfo : EIATTR_EXIT_INSTR_OFFSETS
	.align		4
        /*927c*/ 	.byte	0x04, 0x1c
        /*927e*/ 	.short	(.L_41 - .L_40)


	//   ....[0]....
.L_40:
        /*9280*/ 	.word	0x00027690


	//   ....[1]....
        /*9284*/ 	.word	0x000276c0


	//----- nvinfo : EIATTR_REQNTID
	.align		4
.L_41:
        /*9288*/ 	.byte	0x04, 0x10
        /*928a*/ 	.short	(.L_43 - .L_42)
.L_42:
        /*928c*/ 	.word	0x00000080
        /*9290*/ 	.word	0x00000001
        /*9294*/ 	.word	0x00000001
.L_43:


//--------------------- .nv.callgraph             --------------------------
	.section	.nv.callgraph,"",@"SHT_CUDA_CALLGRAPH"
	.align	4
	.sectionentsize	8
	.align		4
        /*0000*/ 	.word	0x00000000
	.align		4
        /*0004*/ 	.word	0xffffffff
	.align		4
        /*0008*/ 	.word	0x00000000
	.align		4
        /*000c*/ 	.word	0xfffffffe
	.align		4
        /*0010*/ 	.word	0x00000000
	.align		4
        /*0014*/ 	.word	0xfffffffd
	.align		4
        /*0018*/ 	.word	0x00000000
	.align		4
        /*001c*/ 	.word	0xfffffffc


//--------------------- .nv.rel.action            --------------------------
	.section	.nv.rel.action,"",@"SHT_CUDA_RELOCINFO"
	.align	8
	.sectionentsize	8
        /*0000*/ 	.byte	0x73, 0x00, 0x00, 0x00, 0x00, 0x00, 0x00, 0x00, 0x00, 0x00, 0x00, 0x11, 0x25, 0x00, 0x05, 0x36


//--------------------- .nv.constant0.matmul_kernel --------------------------
	.section	.nv.constant0.matmul_kernel,"a",@progbits
	.sectionflags	@""
	.align	4
.nv.constant0.matmul_kernel:
	.zero		432


//--------------------- .text.matmul_kernel       --------------------------
	.section	.text.matmul_kernel,"ax",@progbits
	.sectioninfo	@"SHI_REGISTERS=32"
	.align	128
        .global         matmul_kernel
        .type           matmul_kernel,@function
        .size           matmul_kernel,(.L_x_4 - matmul_kernel)
        .other          matmul_kernel,@"STO_CUDA_ENTRY STV_DEFAULT"
matmul_kernel:
.text.matmul_kernel:
[----:B------:R-:W-:-:S04]  /*0000*/  IMAD.MOV.U32 R1, RZ, RZ, c[0x0][0x28] ;  /* 0x00000a00ff017624 */ /* 0x000fc800078e00ff */
[----:B------:R-:W-:Y:S01]  /*0010*/  IMAD.MOV.U32 R0, RZ, RZ, c[0x0][0x17c] ;  /* 0x00005f00ff007624 */ /* 0x000fe200078e00ff */
[----:B------:R-:W-:Y:S01]  /*0020*/  IADD3 R1, R1, -0x1568, RZ ;  /* 0xffffea9801017810 */ /* 0x000fe20007ffe0ff */
[----:B------:R-:W-:Y:S01]  /*0030*/  CS2R R26, SRZ ;  /* 0x00000000001a7805 */ /* 0x000fe2000001ff00 */
[----:B------:R-:W-:Y:S02]  /*0040*/  IMAD.MOV.U32 R28, RZ, RZ, c[0x0][0x180] ;  /* 0x00006000ff1c7624 */ /* 0x000fe400078e00ff */
[----:B------:R-:W-:-:S04]  /*0050*/  IADD3 R0, R0, 0x7f, RZ ;  /* 0x0000007f00007810 */ /* 0x000fc80007ffe0ff */
[----:B------:R-:W-:-:S04]  /*0060*/  SHF.R.S32.HI R3, RZ, 0x1f, R0 ;  /* 0x0000001fff037819 */ /* 0x000fc80000011400 */
[----:B------:R-:W-:Y:S02]  /*0070*/  LEA.HI R0, R3, R0, RZ, 0x7 ;  /* 0x0000000003007211 */ /* 0x000fe400078f38ff */
[----:B------:R-:W0:Y:S02]  /*0080*/  S2R R3, SR_CTAID.X ;  /* 0x0000000000037919 */ /* 0x000e240000002500 */
[----:B------:R-:W-:-:S04]  /*0090*/  SHF.R.S32.HI R0, RZ, 0x7, R0 ;  /* 0x00000007ff007819 */ /* 0x000fc80000011400 */
[-C--:B------:R-:W-:Y:S02]  /*00a0*/  IABS R7, R0.reuse ;  /* 0x0000000000077213 */ /* 0x080fe40000000000 */
[----:B------:R-:W-:Y:S02]  /*00b0*/  IABS R10, R0 ;  /* 0x00000000000a7213 */ /* 0x000fe40000000000 */
[----:B------:R-:W1:Y:S01]  /*00c0*/  I2F.RP R2, R7 ;  /* 0x0000000700027306 */ /* 0x000e620000209400 */
[----:B0-----:R-:W-:-:S07]  /*00d0*/  IABS R8, R3 ;  /* 0x0000000300087213 */ /* 0x001fce0000000000 */
[----:B-1----:R-:W0:Y:S02]  /*00e0*/  MUFU.RCP R2, R2 ;  /* 0x0000000200027308 */ /* 0x002e240000001000 */
[----:B0-----:R-:W-:-:S06]  /*00f0*/  IADD3 R4, R2, 0xffffffe, RZ ;  /* 0x0ffffffe02047810 */ /* 0x001fcc0007ffe0ff */
[----:B------:R0:W1:Y:S02]  /*0100*/  F2I.FTZ.U32.TRUNC.NTZ R5, R4 ;  /* 0x0000000400057305 */ /* 0x000064000021f000 */
[----:B0-----:R-:W-:Y:S02]  /*0110*/  IMAD.MOV.U32 R4, RZ, RZ, RZ ;  /* 0x000000ffff047224 */ /* 0x001fe400078e00ff */
[----:B-1----:R-:W-:-:S04]  /*0120*/  IMAD.MOV R6, RZ, RZ, -R5 ;  /* 0x000000ffff067224 */ /* 0x002fc800078e0a05 */
[----:B------:R-:W-:Y:S02]  /*0130*/  IMAD R9, R6, R7, RZ ;  /* 0x0000000706097224 */ /* 0x000fe400078e02ff */
[----:B------:R-:W-:Y:S02]  /*0140*/  IMAD.MOV.U32 R6, RZ, RZ, R8 ;  /* 0x000000ffff067224 */ /* 0x000fe400078e0008 */
[----:B------:R-:W-:-:S04]  /*0150*/  IMAD.HI.U32 R5, R5, R9, R4 ;  /* 0x0000000905057227 */ /* 0x000fc800078e0004 */
[----:B------:R-:W-:Y:S02]  /*0160*/  IMAD.MOV R9, RZ, RZ, -R10 ;  /* 0x000000ffff097224 */ /* 0x000fe400078e0a0a */
[----:B------:R-:W-:-:S04]  /*0170*/  IMAD.HI.U32 R2, R5, R6, RZ ;  /* 0x0000000605027227 */ /* 0x000fc800078e00ff */
[----:B------:R-:W-:-:S05]  /*0180*/  IMAD R4, R2, R9, R6 ;  /* 0x0000000902047224 */ /* 0x000fca00078e0206 */
[----:B------:R-:W-:-:S13]  /*0190*/  ISETP.GT.U32.AND P1, PT, R7, R4, PT ;  /* 0x000000040700720c */ /* 0x000fda0003f24070 */
[----:B------:R-:W-:Y:S01]  /*01a0*/  @!P1 IMAD.IADD R4, R4, 0x1, -R7 ;  /* 0x0000000104049824 */ /* 0x000fe200078e0a07 */
[----:B------:R-:W-:Y:S02]  /*01b0*/  @!P1 IADD3 R2, R2, 0x1, RZ ;  /* 0x0000000102029810 */ /* 0x000fe40007ffe0ff */
[----:B------:R-:W-:Y:S02]  /*01c0*/  ISETP.NE.AND P1, PT, R0, RZ, PT ;  /* 0x000000ff0000720c */ /* 0x000fe40003f25270 */
[----:B------:R-:W-:Y:S02]  /*01d0*/  ISETP.GE.U32.AND P0, PT, R4, R7, PT ;  /* 0x000000070400720c */ /* 0x000fe40003f06070 */
[----:B------:R-:W-:-:S04]  /*01e0*/  LOP3.LUT R4, R3, R0, RZ, 0x3c, !PT ;  /* 0x0000000003047212 */ /* 0x000fc800078e3cff */
[----:B------:R-:W-:Y:S01]  /*01f0*/  ISETP.GE.AND P2, PT, R4, RZ, PT ;  /* 0x000000ff0400720c */ /* 0x000fe20003f46270 */
[----:B------:R-:W-:-:S05]  /*0200*/  IMAD.MOV.U32 R4, RZ, RZ, c[0x0][0x178] ;  /* 0x00005e00ff047624 */ /* 0x000fca00078e00ff */
[----:B------:R-:W-:Y:S02]  /*0210*/  IADD3 R4, R4, 0x3f, RZ ;  /* 0x0000003f04047810 */ /* 0x000fe40007ffe0ff */
[----:B------:R-:W-:Y:S02]  /*0220*/  @P0 IADD3 R2, R2, 0x1, RZ ;  /* 0x0000000102020810 */ /* 0x000fe40007ffe0ff */
[----:B------:R-:W-:-:S03]  /*0230*/  SHF.R.S32.HI R5, RZ, 0x1f, R4 ;  /* 0x0000001fff057819 */ /* 0x000fc60000011404 */
[----:B------:R-:W-:Y:S01]  /*0240*/  @!P2 IMAD.MOV R2, RZ, RZ, -R2 ;  /* 0x000000ffff02a224 */ /* 0x000fe200078e0a02 */
[----:B------:R-:W-:Y:S02]  /*0250*/  LEA.HI R5, R5, R4, RZ, 0x6 ;  /* 0x0000000405057211 */ /* 0x000fe400078f30ff */
[----:B------:R-:W-:-:S04]  /*0260*/  @!P1 LOP3.LUT R2, RZ, R0, RZ, 0x33, !PT ;  /* 0x00000000ff029212 */ /* 0x000fc800078e33ff */
[----:B------:R-:W-:Y:S01]  /*0270*/  LEA.HI.SX32 R5, R5, -R2, 0x1a ;  /* 0x8000000205057211 */ /* 0x000fe200078fd2ff */
[----:B------:R-:W-:-:S03]  /*0280*/  IMAD.MOV R7, RZ, RZ, -R2 ;  /* 0x000000ffff077224 */ /* 0x000fc600078e0a02 */
[----:B------:R-:W-:Y:S01]  /*0290*/  IMNMX R10, R5, 0x1, PT ;  /* 0x00000001050a7817 */ /* 0x000fe20003800200 */
[----:B------:R-:W-:-:S03]  /*02a0*/  IMAD R9, R0, R7, R3 ;  /* 0x0000000700097224 */ /* 0x000fc600078e0203 */
[-C--:B------:R-:W-:Y:S02]  /*02b0*/  IABS R8, R10.reuse ;  /* 0x0000000a00087213 */ /* 0x080fe40000000000 */
[----:B------:R-:W-:Y:S02]  /*02c0*/  IABS R0, R10 ;  /* 0x0000000a00007213 */ /* 0x000fe40000000000 */
[----:B------:R-:W0:Y:S01]  /*02d0*/  I2F.RP R6, R8 ;  /* 0x0000000800067306 */ /* 0x000e220000209400 */
[----:B------:R-:W-:-:S07]  /*02e0*/  IABS R7, R9 ;  /* 0x0000000900077213 */ /* 0x000fce0000000000 */
[----:B0-----:R-:W0:Y:S02]  /*02f0*/  MUFU.RCP R6, R6 ;  /* 0x0000000600067308 */ /* 0x001e240000001000 */
[----:B0-----:R-:W-:-:S06]  /*0300*/  IADD3 R4, R6, 0xffffffe, RZ ;  /* 0x0ffffffe06047810 */ /* 0x001fcc0007ffe0ff */
[----:B------:R0:W1:Y:S02]  /*0310*/  F2I.FTZ.U32.TRUNC.NTZ R5, R4 ;  /* 0x0000000400057305 */ /* 0x000064000021f000 */
[----:B0-----:R-:W-:Y:S02]  /*0320*/  IMAD.MOV.U32 R4, RZ, RZ, RZ ;  /* 0x000000ffff047224 */ /* 0x001fe400078e00ff */
[----:B-1----:R-:W-:-:S04]  /*0330*/  IMAD.MOV R11, RZ, RZ, -R5 ;  /* 0x000000ffff0b7224 */ /* 0x002fc800078e0a05 */
[----:B------:R-:W-:-:S04]  /*0340*/  IMAD.MOV.U32 R3, RZ, RZ, R11 ;  /* 0x000000ffff037224 */ /* 0x000fc800078e000b */
[----:B------:R-:W-:-:S04]  /*0350*/  IMAD R3, R3, R8, RZ ;  /* 0x0000000803037224 */ /* 0x000fc800078e02ff */
        /* <DEDUP_REMOVED lines=10> */
[----:B------:R-:W-:-:S07]  /*0400*/  ISETP.GE.AND P2, PT, R3, RZ, PT ;  /* 0x000000ff0300720c */ /* 0x000fce0003f46270 */
[----:B------:R-:W-:-:S06]  /*0410*/  @P0 IADD3 R0, R0, 0x1, RZ ;  /* 0x0000000100000810 */ /* 0x000fcc0007ffe0ff */
[----:B------:R-:W-:Y:S01]  /*0420*/  @!P2 IMAD.MOV R0, RZ, RZ, -R0 ;  /* 0x000000ffff00a224 */ /* 0x000fe200078e0a00 */
[----:B------:R-:W-:-:S05]  /*0430*/  @!P1 LOP3.LUT R0, RZ, R10, RZ, 0x33, !PT ;  /* 0x0000000aff009212 */ /* 0x000fca00078e33ff */
[----:B------:R-:W-:Y:S01]  /*0440*/  IMAD.MOV R3, RZ, RZ, -R0 ;  /* 0x000000ffff037224 */ /* 0x000fe200078e0a00 */
[----:B------:R0:W-:Y:S03]  /*0450*/  STL [R1+0x980], R0 ;  /* 0x0009800001007387 */ /* 0x0001e60000100800 */
[----:B------:R-:W-:Y:S01]  /*0460*/  IMAD R3, R10, R3, R9 ;  /* 0x000000030a037224 */ /* 0x000fe200078e0209 */
[----:B------:R1:W-:Y:S03]  /*0470*/  STL [R1+0x978], R26 ;  /* 0x0009781a01007387 */ /* 0x0003e60000100800 */
[----:B0-----:R-:W-:-:S05]  /*0480*/  IMAD.IADD R0, R2, 0x1, R3 ;  /* 0x0000000102007824 */ /* 0x001fca00078e0203 */
[----:B------:R0:W-:Y:S04]  /*0490*/  STL [R1+0x10], R0 ;  /* 0x0000100001007387 */ /* 0x0001e80000100800 */
[----:B-1----:R-:W2:Y:S01]  /*04a0*/  LDL.LU R26, [R1+0x10] ;  /* 0x00001000011a7983 */ /* 0x002ea20000300800 */
[----:B------:R-:W-:Y:S01]  /*04b0*/  ULDC.64 UR8, c[0x0][0x118] ;  /* 0x0000460000087ab9 */ /* 0x000fe20000000a00 */
[----:B------:R-:W-:Y:S01]  /*04c0*/  CS2R R20, SRZ ;  /* 0x0000000000147805 */ /* 0x000fe2000001ff00 */
[----:B------:R-:W-:Y:S01]  /*04d0*/  CS2R R18, SRZ ;  /* 0x0000000000127805 */ /* 0x000fe2000001ff00 */
[----:B------:R1:W-:Y:S01]  /*04e0*/  STL [R1+0x97c], R27 ;  /* 0x00097c1b01007387 */ /* 0x0003e20000100800 */
[----:B------:R-:W-:Y:S01]  /*04f0*/  CS2R R16, SRZ ;  /* 0x0000000000107805 */ /* 0x000fe2000001ff00 */
[----:B0-----:R-:W-:Y:S01]  /*0500*/  IADD3 R0, R28, 0x7f, RZ ;  /* 0x0000007f1c007810 */ /* 0x001fe20007ffe0ff */
[----:B------:R-:W-:Y:S01]  /*0510*/  CS2R R14, SRZ ;  /* 0x00000000000e7805 */ /* 0x000fe2000001ff00 */
[----:B------:R-:W-:Y:S01]  /*0520*/  STL [R1], RZ ;  /* 0x000000ff01007387 */ /* 0x000fe20000100800 */
[----:B------:R-:W-:Y:S01]  /*0530*/  CS2R R12, SRZ ;  /* 0x00000000000c7805 */ /* 0x000fe2000001ff00 */
[----:B------:R-:W-:Y:S01]  /*0540*/  ISETP.GE.AND P0, PT, R0, 0x80, PT ;  /* 0x000000800000780c */ /* 0x000fe20003f06270 */
[----:B------:R-:W-:Y:S01]  /*0550*/  CS2R R10, SRZ ;  /* 0x00000000000a7805 */ /* 0x000fe2000001ff00 */
[----:B------:R-:W-:Y:S01]  /*0560*/  STL [R1+0x4], RZ ;  /* 0x000004ff01007387 */ /* 0x000fe20000100800 */
[----:B------:R-:W-:Y:S01]  /*0570*/  CS2R R8, SRZ ;  /* 0x0000000000087805 */ /* 0x000fe2000001ff00 */
[----:B------:R-:W-:Y:S01]  /*0580*/  CS2R R6, SRZ ;  /* 0x0000000000067805 */ /* 0x000fe2000001ff00 */
[----:B------:R-:W-:Y:S01]  /*0590*/  CS2R R2, SRZ ;  /* 0x0000000000027805 */ /* 0x000fe2000001ff00 */
[----:B------:R-:W3:Y:S01]  /*05a0*/  LDL.LU R0, [R1+0x980] ;  /* 0x0009800001007983 */ /* 0x000ee20000300800 */
[----:B------:R-:W-:Y:S01]  /*05b0*/  IMAD.MOV.U32 R5, RZ, RZ, RZ ;  /* 0x000000ffff057224 */ /* 0x000fe200078e00ff */
[----:B------:R-:W-:Y:S01]  /*05c0*/  CS2R R24, SRZ ;  /* 0x0000000000187805 */ /* 0x000fe2000001ff00 */
[----:B------:R-:W-:Y:S01]  /*05d0*/  CS2R R22, SRZ ;  /* 0x0000000000167805 */ /* 0x000fe2000001ff00 */
[----:B-1----:R-:W0:Y:S01]  /*05e0*/  S2R R27, SR_TID.X ;  /* 0x00000000001b7919 */ /* 0x002e220000002100 */
[----:B------:R-:W-:-:S03]  /*05f0*/  CS2R R28, SRZ ;  /* 0x00000000001c7805 */ /* 0x000fc6000001ff00 */
[----:B------:R-:W-:Y:S04]  /*0600*/  STL [R1+0x8], RZ ;  /* 0x000008ff01007387 */ /* 0x000fe80000100800 */
[----:B------:R-:W-:Y:S01]  /*0610*/  STL [R1+0xc], RZ ;  /* 0x00000cff01007387 */ /* 0x000fe20000100800 */
[----:B0-----:R-:W-:-:S05]  /*0620*/  LOP3.LUT R27, R27, 0x3f, RZ, 0xc0, !PT ;  /* 0x0000003f1b1b7812 */ /* 0x001fca00078ec0ff */
[----:B--2---:R-:W-:Y:S02]  /*0630*/  IMAD R26, R26, 0x40, R27 ;  /* 0x000000401a1a7824 */ /* 0x004fe400078e021b */
[----:B------:R0:W5:Y:S04]  /*0640*/  LDL.LU R27, [R1+0x97c] ;  /* 0x00097c00011b7983 */ /* 0x0001680000300800 */
[----:B------:R1:W-:Y:S01]  /*0650*/  STL [R1+0x878], R26 ;  /* 0x0008781a01007387 */ /* 0x0003e20000100800 */
[----:B---3--:R-:W-:-:S03]  /*0660*/  IMAD.SHL.U32 R0, R0, 0x80, RZ ;  /* 0x0000008000007824 */ /* 0x008fc600078e00ff */
[----:B-1----:R0:W5:Y:S04]  /*0670*/  LDL.LU R26, [R1+0x978] ;  /* 0x00097800011a7983 */ /* 0x0021680000300800 */
[----:B------:R0:W-:Y:S01]  /*0680*/  STL [R1+0x1cc], R0 ;  /* 0x0001cc0001007387 */ /* 0x0001e20000100800 */
[----:B------:R-:W-:Y:S05]  /*0690*/  @!P0 BRA `(.L_x_0) ;  /* 0x000247f000008947 */ /* 0x000fea0003800000 */
[----:B------:R-:W2:Y:S01]  /*06a0*/  LDL R28, [R1+0x878] ;  /* 0x00087800011c7983 */ /* 0x000ea20000100800 */
[----:B------:R-:W-:Y:S01]  /*06b0*/  IABS R6, c[0x0][0x17c] ;  /* 0x00005f0000067a13 */ /* 0x000fe20000000000 */
[----:B------:R-:W-:Y:S01]  /*06c0*/  IMAD.MOV.U32 R29, RZ, RZ, R0 ;  /* 0x000000ffff1d7224 */ /* 0x000fe200078e0000 */
[----:B------:R-:W-:Y:S01]  /*06d0*/  IABS R3, c[0x0][0x178] ;  /* 0x00005e0000037a13 */ /* 0x000fe20000000000 */
[----:B------:R-:W-:Y:S01]  /*06e0*/  ULDC.64 UR6, c[0x0][0x188] ;  /* 0x0000620000067ab9 */ /* 0x000fe20000000a00 */
[----:B------:R-:W1:Y:S02]  /*06f0*/  I2F.RP R2, R6 ;  /* 0x0000000600027306 */ /* 0x000e640000209400 */
[----:B------:R-:W-:-:S02]  /*0700*/  IABS R11, R29 ;  /* 0x0000001d000b7213 */ /* 0x000fc40000000000 */
[----:B------:R-:W-:-:S04]  /*0710*/  IADD3 R12, R29, 0x7b, RZ ;  /* 0x0000007b1d0c7810 */ /* 0x000fc80007ffe0ff */
[----:B0-----:R-:W0:Y:S08]  /*0720*/  I2F.RP R0, R3 ;  /* 0x0000000300007306 */ /* 0x001e300000209400 */
[----:B-1----:R-:W1:Y:S08]  /*0730*/  MUFU.RCP R2, R2 ;  /* 0x0000000200027308 */ /* 0x002e700000001000 */
[----:B0-----:R-:W0:Y:S01]  /*0740*/  MUFU.RCP R0, R0 ;  /* 0x0000000000007308 */ /* 0x001e220000001000 */
[----:B-1----:R-:W-:-:S07]  /*0750*/  IADD3 R4, R2, 0xffffffe, RZ ;  /* 0x0ffffffe02047810 */ /* 0x002fce0007ffe0ff */
[----:B------:R1:W3:Y:S01]  /*0760*/  F2I.FTZ.U32.TRUNC.NTZ R5, R4 ;  /* 0x0000000400057305 */ /* 0x0002e2000021f000 */
[----:B0-----:R-:W-:-:S07]  /*0770*/  IADD3 R8, R0, 0xffffffe, RZ ;  /* 0x0ffffffe00087810 */ /* 0x001fce0007ffe0ff */
[----:B------:R0:W4:Y:S01]  /*0780*/  F2I.FTZ.U32.TRUNC.NTZ R9, R8 ;  /* 0x0000000800097305 */ /* 0x000122000021f000 */
[----:B-1----:R-:W-:Y:S02]  /*0790*/  IMAD.MOV.U32 R4, RZ, RZ, RZ ;  /* 0x000000ffff047224 */ /* 0x002fe400078e00ff */
[----:B---3--:R-:W-:Y:S02]  /*07a0*/  IMAD.MOV R23, RZ, RZ, -R5 ;  /* 0x000000ffff177224 */ /* 0x008fe400078e0a05 */
[----:B0-----:R-:W-:Y:S02]  /*07b0*/  IMAD.MOV.U32 R8, RZ, RZ, RZ ;  /* 0x000000ffff087224 */ /* 0x001fe400078e00ff */
[----:B------:R-:W-:Y:S02]  /*07c0*/  IMAD R23, R23, R6, RZ ;  /* 0x0000000617177224 */ /* 0x000fe400078e02ff */
[----:B----4-:R-:W-:Y:S02]  /*07d0*/  IMAD.MOV R10, RZ, RZ, -R9 ;  /* 0x000000ffff0a7224 */ /* 0x010fe400078e0a09 */
[----:B------:R-:W-:Y:S01]  /*07e0*/  IMAD.HI.U32 R23, R5, R23, R4 ;  /* 0x0000001705177227 */ /* 0x000fe200078e0004 */
[----:B------:R-:W-:-:S03]  /*07f0*/  IADD3 R4, R29, 0x7f, RZ ;  /* 0x0000007f1d047810 */ /* 0x000fc60007ffe0ff */
[----:B------:R-:W-:Y:S01]  /*0800*/  IMAD R7, R10, R3, RZ ;  /* 0x000000030a077224 */ /* 0x000fe200078e02ff */
[----:B------:R-:W-:Y:S02]  /*0810*/  IADD3 R10, R29, 0x7d, RZ ;  /* 0x0000007d1d0a7810 */ /* 0x000fe40007ffe0ff */
[----:B------:R-:W-:Y:S01]  /*0820*/  ISETP.GE.AND P5, PT, R4, RZ, PT ;  /* 0x000000ff0400720c */ /* 0x000fe20003fa6270 */
[----:B------:R-:W-:Y:S01]  /*0830*/  IMAD.HI.U32 R8, R9, R7, R8 ;  /* 0x0000000709087227 */ /* 0x000fe200078e0008 */
[----:B------:R-:W-:Y:S02]  /*0840*/  IABS R9, R4 ;  /* 0x0000000400097213 */ /* 0x000fe40000000000 */
[----:B------:R-:W-:Y:S01]  /*0850*/  IABS R13, R10 ;  /* 0x0000000a000d7213 */ /* 0x000fe20000000000 */
[----:B------:R-:W-:Y:S01]  /*0860*/  IMAD.MOV.U32 R7, RZ, RZ, R11 ;  /* 0x000000ffff077224 */ /* 0x000fe200078e000b */
[----:B------:R-:W-:-:S03]  /*0870*/  IADD3 R11, R29, 0x7e, RZ ;  /* 0x0000007e1d0b7810 */ /* 0x000fc60007ffe0ff */
[----:B------:R-:W-:Y:S01]  /*0880*/  IMAD.HI.U32 R0, R23, R7, RZ ;  /* 0x0000000717007227 */ /* 0x000fe200078e00ff */
[----:B------:R-:W-:Y:S02]  /*0890*/  IABS R15, R11 ;  /* 0x0000000b000f7213 */ /* 0x000fe40000000000 */
[----:B------:R-:W-:Y:S01]  /*08a0*/  ISETP.GE.AND P3, PT, R11, RZ, PT ;  /* 0x000000ff0b00720c */ /* 0x000fe20003f66270 */
[----:B------:R-:W-:Y:S01]  /*08b0*/  IMAD.MOV R0, RZ, RZ, -R0 ;  /* 0x000000ffff007224 */ /* 0x000fe200078e0a00 */
[----:B------:R-:W-:Y:S01]  /*08c0*/  IABS R11, R12 ;  /* 0x0000000c000b7213 */ /* 0x000fe20000000000 */
[----:B------:R-:W-:-:S04]  /*08d0*/  IMAD.HI.U32 R4, R23, R13, RZ ;  /* 0x0000000d17047227 */ /* 0x000fc800078e00ff */
[----:B------:R-:W-:Y:S02]  /*08e0*/  IMAD R7, R6, R0, R7 ;  /* 0x0000000006077224 */ /* 0x000fe400078e0207 */
[----:B------:R-:W-:-:S03]  /*08f0*/  IMAD.MOV R4, RZ, RZ, -R4 ;  /* 0x000000ffff047224 */ /* 0x000fc600078e0a04 */
[C---:B------:R-:W-:Y:S01]  /*0900*/  ISETP.GT.U32.AND P1, PT, R6.reuse, R7, PT ;  /* 0x000000070600720c */ /* 0x040fe20003f24070 */
[----:B------:R-:W-:-:S05]  /*0910*/  IMAD R13, R6, R4, R13 ;  /* 0x00000004060d7224 */ /* 0x000fca00078e020d */
[----:B------:R-:W-:-:S07]  /*0920*/  ISETP.GT.U32.AND P4, PT, R6, R13, PT ;  /* 0x0000000d0600720c */ /* 0x000fce0003f84070 */
[----:B------:R-:W-:-:S05]  /*0930*/  @!P1 IMAD.IADD R7, R7, 0x1, -R6 ;  /* 0x0000000107079824 */ /* 0x000fca00078e0a06 */
[----:B------:R-:W-:Y:S01]  /*0940*/  ISETP.GT.U32.AND P6, PT, R6, R7, PT ;  /* 0x000000070600720c */ /* 0x000fe20003fc4070 */
[----:B------:R-:W-:-:S05]  /*0950*/  @!P4 IMAD.IADD R13, R13, 0x1, -R6 ;  /* 0x000000010d0dc824 */ /* 0x000fca00078e0a06 */
[----:B------:R-:W-:-:S07]  /*0960*/  ISETP.GT.U32.AND P4, PT, R6, R13, PT ;  /* 0x0000000d0600720c */ /* 0x000fce0003f84070 */
[----:B------:R-:W-:Y:S01]  /*0970*/  @!P6 IMAD.IADD R7, R7, 0x1, -R6 ;  /* 0x000000010707e824 */ /* 0x000fe200078e0a06 */
[----:B--2---:R-:W-:-:S05]  /*0980*/  IABS R2, R28 ;  /* 0x0000001c00027213 */ /* 0x004fca0000000000 */
[----:B------:R-:W-:-:S04]  /*0990*/  IMAD.HI.U32 R8, R8, R2, RZ ;  /* 0x0000000208087227 */ /* 0x000fc800078e00ff */
[----:B------:R-:W-:-:S04]  /*09a0*/  IMAD.MOV R8, RZ, RZ, -R8 ;  /* 0x000000ffff087224 */ /* 0x000fc800078e0a08 */
[----:B------:R-:W-:Y:S01]  /*09b0*/  IMAD R0, R3, R8, R2 ;  /* 0x0000000803007224 */ /* 0x000fe200078e0202 */
[----:B------:R-:W-:Y:S01]  /*09c0*/  IADD3 R8, R29, 0x7c, RZ ;  /* 0x0000007c1d087810 */ /* 0x000fe20007ffe0ff */
[----:B------:R-:W-:-:S03]  /*09d0*/  IMAD.HI.U32 R2, R23, R9, RZ ;  /* 0x0000000917027227 */ /* 0x000fc600078e00ff */
[----:B------:R-:W-:Y:S01]  /*09e0*/  ISETP.GT.U32.AND P0, PT, R3, R0, PT ;  /* 0x000000000300720c */ /* 0x000fe20003f04070 */
[----:B------:R-:W-:Y:S02]  /*09f0*/  IMAD.MOV R5, RZ, RZ, -R2 ;  /* 0x000000ffff057224 */ /* 0x000fe400078e0a02 */
[----:B------:R-:W-:-:S04]  /*0a00*/  IMAD.HI.U32 R2, R23, R15, RZ ;  /* 0x0000000f17027227 */ /* 0x000fc800078e00ff */
[----:B------:R-:W-:Y:S01]  /*0a10*/  IMAD R9, R6, R5, R9 ;  /* 0x0000000506097224 */ /* 0x000fe200078e0209 */
[----:B------:R-:W-:Y:S01]  /*0a20*/  IABS R5, R8 ;  /* 0x0000000800057213 */ /* 0x000fe20000000000 */
[----:B------:R-:W-:-:S03]  /*0a30*/  IMAD.MOV R2, RZ, RZ, -R2 ;  /* 0x000000ffff027224 */ /* 0x000fc600078e0a02 */
[----:B------:R-:W-:Y:S01]  /*0a40*/  ISETP.GT.U32.AND P1, PT, R6, R9, PT ;  /* 0x000000090600720c */ /* 0x000fe20003f24070 */
[----:B------:R-:W-:Y:S02]  /*0a50*/  @!P0 IMAD.IADD R0, R0, 0x1, -R3 ;  /* 0x0000000100008824 */ /* 0x000fe400078e0a03 */
[C---:B------:R-:W-:Y:S02]  /*0a60*/  IMAD R15, R6.reuse, R2, R15 ;  /* 0x00000002060f7224 */ /* 0x040fe400078e020f */
[----:B------:R-:W-:Y:S01]  /*0a70*/  IMAD.HI.U32 R2, R23, R5, RZ ;  /* 0x0000000517027227 */ /* 0x000fe200078e00ff */
[----:B------:R-:W-:Y:S02]  /*0a80*/  ISETP.GT.U32.AND P0, PT, R3, R0, PT ;  /* 0x000000000300720c */ /* 0x000fe40003f04070 */
[----:B------:R-:W-:Y:S01]  /*0a90*/  ISETP.GT.U32.AND P2, PT, R6, R15, PT ;  /* 0x0000000f0600720c */ /* 0x000fe20003f44070 */
[----:B------:R-:W-:Y:S02]  /*0aa0*/  IMAD.MOV R4, RZ, RZ, -R2 ;  /* 0x000000ffff047224 */ /* 0x000fe400078e0a02 */
[----:B------:R-:W-:-:S04]  /*0ab0*/  IMAD.HI.U32 R2, R23, R11, RZ ;  /* 0x0000000b17027227 */ /* 0x000fc800078e00ff */
[--C-:B------:R-:W-:Y:S01]  /*0ac0*/  @!P1 IMAD.IADD R9, R9, 0x1, -R6.reuse ;  /* 0x0000000109099824 */ /* 0x100fe200078e0a06 */
[----:B------:R-:W-:Y:S01]  /*0ad0*/  ISETP.GE.AND P1, PT, R29, RZ, PT ;  /* 0x000000ff1d00720c */ /* 0x000fe20003f26270 */
[----:B------:R-:W-:Y:S02]  /*0ae0*/  IMAD R5, R6, R4, R5 ;  /* 0x0000000406057224 */ /* 0x000fe400078e0205 */
[----:B------:R-:W-:Y:S01]  /*0af0*/  @!P0 IMAD.IADD R0, R0, 0x1, -R3 ;  /* 0x0000000100008824 */ /* 0x000fe200078e0a03 */
[----:B------:R-:W-:Y:S01]  /*0b00*/  ISETP.GT.U32.AND P6, PT, R6, R9, PT ;  /* 0x000000090600720c */ /* 0x000fe20003fc4070 */
[----:B------:R-:W-:Y:S01]  /*0b10*/  @!P2 IMAD.IADD R15, R15, 0x1, -R6 ;  /* 0x000000010f0fa824 */ /* 0x000fe200078e0a06 */
[----:B------:R-:W-:Y:S01]  /*0b20*/  ISETP.GE.AND P0, PT, R10, RZ, PT ;  /* 0x000000ff0a00720c */ /* 0x000fe20003f06270 */
[----:B------:R-:W-:Y:S01]  /*0b30*/  IMAD.MOV R2, RZ, RZ, -R2 ;  /* 0x000000ffff027224 */ /* 0x000fe200078e0a02 */
[----:B------:R-:W-:Y:S02]  /*0b40*/  STL [R1+0xaac], R0 ;  /* 0x000aac0001007387 */ /* 0x000fe40000100800 */
[----:B------:R-:W-:-:S03]  /*0b50*/  ISETP.GT.U32.AND P2, PT, R6, R15, PT ;  /* 0x0000000f0600720c */ /* 0x000fc60003f44070 */
[----:B------:R-:W-:-:S04]  /*0b60*/  @!P1 IMAD.MOV R7, RZ, RZ, -R7 ;  /* 0x000000ffff079224 */ /* 0x000fc800078e0a07 */
[--C-:B------:R-:W-:Y:S01]  /*0b70*/  @!P6 IMAD.IADD R9, R9, 0x1, -R6.reuse ;  /* 0x000000010909e824 */ /* 0x100fe200078e0a06 */
[----:B------:R0:W-:Y:S04]  /*0b80*/  STL [R1+0xab0], R7 ;  /* 0x000ab00701007387 */ /* 0x0001e80000100800 */
[----:B0-----:R-:W2:Y:S01]  /*0b90*/  LDL R7, [R1+0x1cc] ;  /* 0x0001cc0001077983 */ /* 0x001ea20000100800 */
[C---:B------:R-:W-:Y:S01]  /*0ba0*/  IMAD R11, R6.reuse, R2, R11 ;  /* 0x00000002060b7224 */ /* 0x040fe200078e020b */
[----:B------:R-:W-:Y:S01]  /*0bb0*/  ISETP.GT.U32.AND P1, PT, R6, R5, PT ;  /* 0x000000050600720c */ /* 0x000fe20003f24070 */
[----:B------:R-:W-:Y:S01]  /*0bc0*/  IMAD.MOV.U32 R14, RZ, RZ, R9 ;  /* 0x000000ffff0e7224 */ /* 0x000fe200078e0009 */
[----:B------:R-:W-:Y:S01]  /*0bd0*/  ISETP.GE.AND P6, PT, R8, RZ, PT ;  /* 0x000000ff0800720c */ /* 0x000fe20003fc6270 */
[----:B------:R-:W-:Y:S01]  /*0be0*/  @!P2 IMAD.IADD R15, R15, 0x1, -R6 ;  /* 0x000000010f0fa824 */ /* 0x000fe200078e0a06 */
[----:B------:R-:W-:Y:S01]  /*0bf0*/  ISETP.GE.AND P2, PT, R12, RZ, PT ;  /* 0x000000ff0c00720c */ /* 0x000fe20003f46270 */
[----:B------:R-:W-:Y:S01]  /*0c00*/  @!P5 IMAD.MOV R14, RZ, RZ, -R14 ;  /* 0x000000ffff0ed224 */ /* 0x000fe200078e0a0e */
[----:B------:R-:W-:Y:S01]  /*0c10*/  ISETP.GT.U32.AND P5, PT, R6, R11, PT ;  /* 0x0000000b0600720c */ /* 0x000fe20003fa4070 */
[----:B------:R-:W-:-:S02]  /*0c20*/  IMAD.MOV.U32 R0, RZ, RZ, R15 ;  /* 0x000000ffff007224 */ /* 0x000fc400078e000f */
[----:B------:R-:W-:Y:S01]  /*0c30*/  @!P4 IMAD.IADD R13, R13, 0x1, -R6 ;  /* 0x000000010d0dc824 */ /* 0x000fe200078e0a06 */
[----:B------:R-:W-:Y:S01]  /*0c40*/  STL [R1+0x34], R14 ;  /* 0x0000340e01007387 */ /* 0x000fe20000100800 */
[----:B------:R-:W-:Y:S02]  /*0c50*/  @!P3 IMAD.MOV R0, RZ, RZ, -R0 ;  /* 0x000000ffff00b224 */ /* 0x000fe400078e0a00 */
[----:B------:R-:W-:-:S03]  /*0c60*/  @!P1 IMAD.IADD R5, R5, 0x1, -R6 ;  /* 0x0000000105059824 */ /* 0x000fc600078e0a06 */
[----:B------:R0:W-:Y:S03]  /*0c70*/  STL [R1+0x30], R0 ;  /* 0x0000300001007387 */ /* 0x0001e60000100800 */
[----:B------:R-:W-:Y:S01]  /*0c80*/  @!P5 IMAD.IADD R11, R11, 0x1, -R6 ;  /* 0x000000010b0bd824 */ /* 0x000fe200078e0a06 */
[----:B------:R-:W-:-:S04]  /*0c90*/  ISETP.GT.U32.AND P5, PT, R6, R5, PT ;  /* 0x000000050600720c */ /* 0x000fc80003fa4070 */
[----:B------:R-:W-:Y:S01]  /*0ca0*/  ISETP.GT.U32.AND P3, PT, R6, R11, PT ;  /* 0x0000000b0600720c */ /* 0x000fe20003f64070 */
[----:B0-----:R-:W-:-:S04]  /*0cb0*/  IMAD.MOV.U32 R0, RZ, RZ, R13 ;  /* 0x000000ffff007224 */ /* 0x001fc800078e000d */
[----:B------:R-:W-:-:S04]  /*0cc0*/  @!P0 IMAD.MOV R0, RZ, RZ, -R0 ;  /* 0x000000ffff008224 */ /* 0x000fc800078e0a00 */
[--C-:B------:R-:W-:Y:S01]  /*0cd0*/  @!P5 IMAD.IADD R5, R5, 0x1, -R6.reuse ;  /* 0x000000010505d824 */ /* 0x100fe200078e0a06 */
[----:B------:R0:W-:Y:S03]  /*0ce0*/  STL [R1+0x24], R0 ;  /* 0x0000240001007387 */ /* 0x0001e60000100800 */
[----:B------:R-:W-:Y:S02]  /*0cf0*/  IMAD.MOV.U32 R14, RZ, RZ, R5 ;  /* 0x000000ffff0e7224 */ /* 0x000fe400078e0005 */
[----:B------:R-:W-:Y:S02]  /*0d00*/  @!P3 IMAD.IADD R11, R11, 0x1, -R6 ;  /* 0x000000010b0bb824 */ /* 0x000fe400078e0a06 */
[----:B------:R-:W-:Y:S02]  /*0d10*/  @!P6 IMAD.MOV R14, RZ, RZ, -R14 ;  /* 0x000000ffff0ee224 */ /* 0x000fe400078e0a0e */
[----:B0-----:R-:W-:-:S03]  /*0d20*/  IMAD.MOV.U32 R0, RZ, RZ, R11 ;  /* 0x000000ffff007224 */ /* 0x001fc600078e000b */
[----:B------:R0:W-:Y:S01]  /*0d30*/  STL [R1+0x20], R14 ;  /* 0x0000200e01007387 */ /* 0x0001e20000100800 */
[----:B------:R-:W-:-:S05]  /*0d40*/  @!P2 IMAD.MOV R0, RZ, RZ, -R0 ;  /* 0x000000ffff00a224 */ /* 0x000fca00078e0a00 */
[----:B------:R1:W-:Y:S01]  /*0d50*/  STL [R1+0x4], R0 ;  /* 0x0000040001007387 */ /* 0x0003e20000100800 */
[C---:B--2---:R-:W-:Y:S02]  /*0d60*/  IADD3 R2, R7.reuse, 0x7a, RZ ;  /* 0x0000007a07027810 */ /* 0x044fe40007ffe0ff */
[----:B------:R-:W-:Y:S02]  /*0d70*/  IADD3 R3, R7, 0x79, RZ ;  /* 0x0000007907037810 */ /* 0x000fe40007ffe0ff */
[----:B------:R-:W-:Y:S02]  /*0d80*/  IABS R8, R2 ;  /* 0x0000000200087213 */ /* 0x000fe40000000000 */
[----:B------:R-:W-:Y:S02]  /*0d90*/  IABS R10, R3 ;  /* 0x00000003000a7213 */ /* 0x000fe40000000000 */
[----:B------:R-:W-:Y:S01]  /*0da0*/  ISETP.GE.AND P4, PT, R2, RZ, PT ;  /* 0x000000ff0200720c */ /* 0x000fe20003f86270 */
[----:B------:R-:W-:Y:S01]  /*0db0*/  IMAD.HI.U32 R2, R23, R8, RZ ;  /* 0x0000000817027227 */ /* 0x000fe200078e00ff */
[----:B------:R-:W-:-:S02]  /*0dc0*/  ISETP.GE.AND P1, PT, R3, RZ, PT ;  /* 0x000000ff0300720c */ /* 0x000fc40003f26270 */
[----:B------:R-:W-:Y:S01]  /*0dd0*/  IADD3 R4, R7, 0x78, RZ ;  /* 0x0000007807047810 */ /* 0x000fe20007ffe0ff */
[----:B------:R-:W-:Y:S01]  /*0de0*/  IMAD.HI.U32 R3, R23, R10, RZ ;  /* 0x0000000a17037227 */ /* 0x000fe200078e00ff */
[C---:B------:R-:W-:Y:S02]  /*0df0*/  IADD3 R18, R7.reuse, 0x74, RZ ;  /* 0x0000007407127810 */ /* 0x040fe40007ffe0ff */
[----:B------:R-:W-:Y:S01]  /*0e00*/  IABS R12, R4 ;  /* 0x00000004000c7213 */ /* 0x000fe20000000000 */
[----:B------:R-:W-:Y:S01]  /*0e10*/  IMAD.MOV R9, RZ, RZ, -R2 ;  /* 0x000000ffff097224 */ /* 0x000fe200078e0a02 */
[C---:B------:R-:W-:Y:S01]  /*0e20*/  IADD3 R2, R7.reuse, 0x77, RZ ;  /* 0x0000007707027810 */ /* 0x040fe20007ffe0ff */
[----:B------:R-:W-:Y:S01]  /*0e30*/  IMAD.MOV R13, RZ, RZ, -R3 ;  /* 0x000000ffff0d7224 */ /* 0x000fe200078e0a03 */
[----:B------:R-:W-:Y:S01]  /*0e40*/  ISETP.GE.AND P0, PT, R4, RZ, PT ;  /* 0x000000ff0400720c */ /* 0x000fe20003f06270 */
[C---:B------:R-:W-:Y:S01]  /*0e50*/  IMAD R3, R6.reuse, R9, R8 ;  /* 0x0000000906037224 */ /* 0x040fe200078e0208 */
[----:B------:R-:W-:Y:S01]  /*0e60*/  IABS R9, R2 ;  /* 0x0000000200097213 */ /* 0x000fe20000000000 */
[C---:B------:R-:W-:Y:S01]  /*0e70*/  IMAD R13, R6.reuse, R13, R10 ;  /* 0x0000000d060d7224 */ /* 0x040fe200078e020a */
[----:B------:R-:W-:Y:S01]  /*0e80*/  IADD3 R8, R7, 0x76, RZ ;  /* 0x0000007607087810 */ /* 0x000fe20007ffe0ff */
[----:B------:R-:W-:Y:S01]  /*0e90*/  IMAD.HI.U32 R4, R23, R12, RZ ;  /* 0x0000000c17047227 */ /* 0x000fe200078e00ff */
[----:B------:R-:W-:-:S02]  /*0ea0*/  ISETP.GT.U32.AND P5, PT, R6, R3, PT ;  /* 0x000000030600720c */ /* 0x000fc40003fa4070 */
[----:B------:R-:W-:Y:S01]  /*0eb0*/  ISETP.GT.U32.AND P6, PT, R6, R13, PT ;  /* 0x0000000d0600720c */ /* 0x000fe20003fc4070 */
[----:B------:R-:W-:Y:S01]  /*0ec0*/  IMAD.MOV R5, RZ, RZ, -R4 ;  /* 0x000000ffff057224 */ /* 0x000fe200078e0a04 */
[----:B------:R-:W-:Y:S01]  /*0ed0*/  ISETP.GE.AND P3, PT, R2, RZ, PT ;  /* 0x000000ff0200720c */ /* 0x000fe20003f66270 */
[----:B------:R-:W-:Y:S01]  /*0ee0*/  IMAD.HI.U32 R4, R23, R9, RZ ;  /* 0x0000000917047227 */ /* 0x000fe200078e00ff */
[----:B------:R-:W-:Y:S02]  /*0ef0*/  IADD3 R2, R7, 0x75, RZ ;  /* 0x0000007507027810 */ /* 0x000fe40007ffe0ff */
[----:B------:R-:W-:Y:S01]  /*0f00*/  IABS R11, R8 ;  /* 0x00000008000b7213 */ /* 0x000fe20000000000 */
[----:B------:R-:W-:Y:S01]  /*0f10*/  IMAD.MOV R4, RZ, RZ, -R4 ;  /* 0x000000ffff047224 */ /* 0x000fe200078e0a04 */
[----:B------:R-:W-:Y:S01]  /*0f20*/  IABS R10, R2 ;  /* 0x00000002000a7213 */ /* 0x000fe20000000000 */
[----:B------:R-:W-:Y:S01]  /*0f30*/  IMAD R12, R6, R5, R12 ;  /* 0x00000005060c7224 */ /* 0x000fe200078e020c */
[----:B------:R-:W-:Y:S01]  /*0f40*/  ISETP.GE.AND P2, PT, R8, RZ, PT ;  /* 0x000000ff0800720c */ /* 0x000fe20003f46270 */
[--C-:B------:R-:W-:Y:S01]  /*0f50*/  @!P5 IMAD.IADD R3, R3, 0x1, -R6.reuse ;  /* 0x000000010303d824 */ /* 0x100fe200078e0a06 */
[----:B0-----:R-:W-:Y:S01]  /*0f60*/  IABS R14, R18 ;  /* 0x00000012000e7213 */ /* 0x001fe20000000000 */
[----:B------:R-:W-:Y:S01]  /*0f70*/  @!P6 IMAD.IADD R13, R13, 0x1, -R6 ;  /* 0x000000010d0de824 */ /* 0x000fe200078e0a06 */
[----:B------:R-:W-:Y:S01]  /*0f80*/  IADD3 R15, R7, 0x73, RZ ;  /* 0x00000073070f7810 */ /* 0x000fe20007ffe0ff */
[C---:B------:R-:W-:Y:S01]  /*0f90*/  IMAD R9, R6.reuse, R4, R9 ;  /* 0x0000000406097224 */ /* 0x040fe200078e0209 */
[C---:B------:R-:W-:Y:S01]  /*0fa0*/  ISETP.GT.U32.AND P5, PT, R6.reuse, R3, PT ;  /* 0x000000030600720c */ /* 0x040fe20003fa4070 */
[----:B------:R-:W-:Y:S01]  /*0fb0*/  IMAD.HI.U32 R4, R23, R11, RZ ;  /* 0x0000000b17047227 */ /* 0x000fe200078e00ff */
[----:B------:R-:W-:-:S02]  /*0fc0*/  ISETP.GT.U32.AND P6, PT, R6, R13, PT ;  /* 0x0000000d0600720c */ /* 0x000fc40003fc4070 */
[----:B-----5:R-:W-:Y:S01]  /*0fd0*/  IADD3 R27, R7, 0x8, RZ ;  /* 0x00000008071b7810 */ /* 0x020fe20007ffe0ff */
[----:B------:R-:W-:-:S04]  /*0fe0*/  IMAD.HI.U32 R5, R23, R10, RZ ;  /* 0x0000000a17057227 */ /* 0x000fc800078e00ff */
[----:B------:R-:W-:Y:S02]  /*0ff0*/  IMAD.MOV R8, RZ, RZ, -R4 ;  /* 0x000000ffff087224 */ /* 0x000fe400078e0a04 */
[----:B------:R-:W-:Y:S02]  /*1000*/  IMAD.MOV R5, RZ, RZ, -R5 ;  /* 0x000000ffff057224 */ /* 0x000fe400078e0a05 */
[----:B------:R-:W-:Y:S01]  /*1010*/  @!P5 IMAD.IADD R3, R3, 0x1, -R6 ;  /* 0x000000010303d824 */ /* 0x000fe200078e0a06 */
[C---:B------:R-:W-:Y:S01]  /*1020*/  ISETP.GT.U32.AND P5, PT, R6.reuse, R12, PT ;  /* 0x0000000c0600720c */ /* 0x040fe20003fa4070 */
[C---:B------:R-:W-:Y:S01]  /*1030*/  IMAD R11, R6.reuse, R8, R11 ;  /* 0x00000008060b7224 */ /* 0x040fe200078e020b */
[----:B------:R-:W-:Y:S01]  /*1040*/  IADD3 R8, R7, 0x72, RZ ;  /* 0x0000007207087810 */ /* 0x000fe20007ffe0ff */
[----:B-1----:R-:W-:Y:S02]  /*1050*/  IMAD.MOV.U32 R0, RZ, RZ, R3 ;  /* 0x000000ffff007224 */ /* 0x002fe400078e0003 */
[C---:B------:R-:W-:Y:S01]  /*1060*/  IMAD R10, R6.reuse, R5, R10 ;  /* 0x00000005060a7224 */ /* 0x040fe200078e020a */
[----:B------:R-:W-:Y:S01]  /*1070*/  IABS R17, R8 ;  /* 0x0000000800117213 */ /* 0x000fe20000000000 */
[----:B------:R-:W-:Y:S01]  /*1080*/  @!P6 IMAD.IADD R13, R13, 0x1, -R6 ;  /* 0x000000010d0de824 */ /* 0x000fe200078e0a06 */
[C---:B------:R-:W-:Y:S01]  /*1090*/  ISETP.GT.U32.AND P6, PT, R6.reuse, R11, PT ;  /* 0x0000000b0600720c */ /* 0x040fe20003fc4070 */
[----:B------:R-:W-:Y:S01]  /*10a0*/  @!P4 IMAD.MOV R0, RZ, RZ, -R0 ;  /* 0x000000ffff00c224 */ /* 0x000fe200078e0a00 */
[----:B------:R-:W-:Y:S01]  /*10b0*/  ISETP.GT.U32.AND P4, PT, R6, R9, PT ;  /* 0x000000090600720c */ /* 0x000fe20003f84070 */
[----:B------:R-:W-:Y:S01]  /*10c0*/  IMAD.MOV.U32 R4, RZ, RZ, R14 ;  /* 0x000000ffff047224 */ /* 0x000fe200078e000e */
[----:B------:R-:W-:Y:S01]  /*10d0*/  IABS R14, R15 ;  /* 0x0000000f000e7213 */ /* 0x000fe20000000000 */
[----:B------:R-:W-:Y:S01]  /*10e0*/  @!P5 IMAD.IADD R12, R12, 0x1, -R6 ;  /* 0x000000010c0cd824 */ /* 0x000fe200078e0a06 */
[----:B------:R-:W-:Y:S01]  /*10f0*/  ISETP.GT.U32.AND P5, PT, R6, R10, PT ;  /* 0x0000000a0600720c */ /* 0x000fe20003fa4070 */
[----:B------:R-:W-:Y:S01]  /*1100*/  IMAD.HI.U32 R3, R23, R4, RZ ;  /* 0x0000000417037227 */ /* 0x000fe200078e00ff */
[----:B------:R0:W-:Y:S01]  /*1110*/  STL [R1], R0 ;  /* 0x0000000001007387 */ /* 0x0001e20000100800 */
[----:B------:R-:W-:-:S02]  /*1120*/  IADD3 R5, R7, 0x71, RZ ;  /* 0x0000007107057810 */ /* 0x000fc40007ffe0ff */
[----:B------:R-:W-:Y:S02]  /*1130*/  IMAD.MOV R3, RZ, RZ, -R3 ;  /* 0x000000ffff037224 */ /* 0x000fe400078e0a03 */
[--C-:B------:R-:W-:Y:S01]  /*1140*/  @!P6 IMAD.IADD R11, R11, 0x1, -R6.reuse ;  /* 0x000000010b0be824 */ /* 0x100fe200078e0a06 */
[----:B------:R-:W-:Y:S01]  /*1150*/  IABS R16, R5 ;  /* 0x0000000500107213 */ /* 0x000fe20000000000 */
[----:B------:R-:W-:Y:S01]  /*1160*/  @!P4 IMAD.IADD R9, R9, 0x1, -R6 ;  /* 0x000000010909c824 */ /* 0x000fe200078e0a06 */
[C---:B------:R-:W-:Y:S01]  /*1170*/  ISETP.GT.U32.AND P4, PT, R6.reuse, R12, PT ;  /* 0x0000000c0600720c */ /* 0x040fe20003f84070 */
[----:B------:R-:W-:Y:S02]  /*1180*/  IMAD R3, R6, R3, R4 ;  /* 0x0000000306037224 */ /* 0x000fe400078e0204 */
[----:B------:R-:W-:Y:S01]  /*1190*/  @!P5 IMAD.IADD R10, R10, 0x1, -R6 ;  /* 0x000000010a0ad824 */ /* 0x000fe200078e0a06 */
[C---:B------:R-:W-:Y:S01]  /*11a0*/  ISETP.GT.U32.AND P5, PT, R6.reuse, R11, PT ;  /* 0x0000000b0600720c */ /* 0x040fe20003fa4070 */
[----:B------:R-:W-:Y:S01]  /*11b0*/  IMAD.HI.U32 R4, R23, R14, RZ ;  /* 0x0000000e17047227 */ /* 0x000fe200078e00ff */
[----:B------:R-:W-:-:S03]  /*11c0*/  ISETP.GT.U32.AND P6, PT, R6, R9, PT ;  /* 0x000000090600720c */ /* 0x000fc60003fc4070 */
[----:B0-----:R-:W-:Y:S02]  /*11d0*/  IMAD.MOV.U32 R0, RZ, RZ, R13 ;  /* 0x000000ffff007224 */ /* 0x001fe400078e000d */
[----:B------:R-:W-:Y:S02]  /*11e0*/  IMAD.MOV R4, RZ, RZ, -R4 ;  /* 0x000000ffff047224 */ /* 0x000fe400078e0a04 */
[----:B------:R-:W-:Y:S01]  /*11f0*/  @!P1 IMAD.MOV R0, RZ, RZ, -R0 ;  /* 0x000000ffff009224 */ /* 0x000fe200078e0a00 */
[C---:B------:R-:W-:Y:S01]  /*1200*/  ISETP.GT.U32.AND P1, PT, R6.reuse, R10, PT ;  /* 0x0000000a0600720c */ /* 0x040fe20003f24070 */
[----:B------:R-:W-:Y:S01]  /*1210*/  IMAD R14, R6, R4, R14 ;  /* 0x00000004060e7224 */ /* 0x000fe200078e020e */
[----:B------:R-:W-:Y:S01]  /*1220*/  IADD3 R4, R7, 0x70, RZ ;  /* 0x0000007007047810 */ /* 0x000fe20007ffe0ff */
[--C-:B------:R-:W-:Y:S01]  /*1230*/  @!P4 IMAD.IADD R12, R12, 0x1, -R6.reuse ;  /* 0x000000010c0cc824 */ /* 0x100fe200078e0a06 */
[C---:B------:R-:W-:Y:S01]  /*1240*/  ISETP.GT.U32.AND P4, PT, R6.reuse, R3, PT ;  /* 0x000000030600720c */ /* 0x040fe20003f84070 */
[--C-:B------:R-:W-:Y:S01]  /*1250*/  @!P5 IMAD.IADD R11, R11, 0x1, -R6.reuse ;  /* 0x000000010b0bd824 */ /* 0x100fe200078e0a06 */
[----:B------:R-:W-:Y:S01]  /*1260*/  ISETP.GT.U32.AND P5, PT, R6, R14, PT ;  /* 0x0000000e0600720c */ /* 0x000fe20003fa4070 */
[----:B------:R-:W-:Y:S01]  /*1270*/  @!P6 IMAD.IADD R9, R9, 0x1, -R6 ;  /* 0x000000010909e824 */ /* 0x000fe200078e0a06 */
[----:B------:R0:W-:Y:S01]  /*1280*/  STL [R1+0x104], R0 ;  /* 0x0001040001007387 */ /* 0x0001e20000100800 */
[----:B------:R-:W-:Y:S01]  /*1290*/  IMAD.HI.U32 R13, R23, R17, RZ ;  /* 0x00000011170d7227 */ /* 0x000fe200078e00ff */
[----:B------:R-:W-:-:S03]  /*12a0*/  ISETP.GE.AND P6, PT, R2, RZ, PT ;  /* 0x000000ff0200720c */ /* 0x000fc60003fc6270 */
[----:B------:R-:W-:Y:S01]  /*12b0*/  @!P1 IMAD.IADD R10, R10, 0x1, -R6 ;  /* 0x000000010a0a9824 */ /* 0x000fe200078e0a06 */
[----:B------:R-:W-:Y:S01]  /*12c0*/  ISETP.GE.AND P1, PT, R18, RZ, PT ;  /* 0x000000ff1200720c */ /* 0x000fe20003f26270 */
[----:B------:R-:W-:Y:S01]  /*12d0*/  IMAD.MOV.U32 R19, RZ, RZ, R12 ;  /* 0x000000ffff137224 */ /* 0x000fe200078e000c */
[----:B------:R-:W-:Y:S01]  /*12e0*/  IABS R18, R4 ;  /* 0x0000000400127213 */ /* 0x000fe20000000000 */
[--C-:B------:R-:W-:Y:S01]  /*12f0*/  @!P4 IMAD.IADD R3, R3, 0x1, -R6.reuse ;  /* 0x000000010303c824 */ /* 0x100fe200078e0a06 */
[----:B------:R-:W-:Y:S01]  /*1300*/  ISETP.GE.AND P4, PT, R15, RZ, PT ;  /* 0x000000ff0f00720c */ /* 0x000fe20003f86270 */
[----:B------:R-:W-:Y:S02]  /*1310*/  @!P5 IMAD.IADD R14, R14, 0x1, -R6 ;  /* 0x000000010e0ed824 */ /* 0x000fe400078e0a06 */
[----:B------:R-:W-:Y:S02]  /*1320*/  IMAD.MOV.U32 R15, RZ, RZ, R18 ;  /* 0x000000ffff0f7224 */ /* 0x000fe400078e0012 */
[----:B------:R-:W-:Y:S01]  /*1330*/  IMAD.MOV R13, RZ, RZ, -R13 ;  /* 0x000000ffff0d7224 */ /* 0x000fe200078e0a0d */
[----:B------:R-:W-:Y:S01]  /*1340*/  ISETP.GT.U32.AND P5, PT, R6, R14, PT ;  /* 0x0000000e0600720c */ /* 0x000fe20003fa4070 */
[----:B------:R-:W-:-:S04]  /*1350*/  IMAD.HI.U32 R12, R23, R15, RZ ;  /* 0x0000000f170c7227 */ /* 0x000fc800078e00ff */
[----:B0-----:R-:W-:Y:S02]  /*1360*/  IMAD.MOV.U32 R0, RZ, RZ, R9 ;  /* 0x000000ffff007224 */ /* 0x001fe400078e0009 */
[----:B------:R-:W-:Y:S02]  /*1370*/  IMAD.MOV R9, RZ, RZ, -R12 ;  /* 0x000000ffff097224 */ /* 0x000fe400078e0a0c */
[C---:B------:R-:W-:Y:S02]  /*1380*/  IMAD R17, R6.reuse, R13, R17 ;  /* 0x0000000d06117224 */ /* 0x040fe400078e0211 */
[----:B------:R-:W-:Y:S01]  /*1390*/  @!P0 IMAD.MOV R19, RZ, RZ, -R19 ;  /* 0x000000ffff138224 */ /* 0x000fe200078e0a13 */
[C---:B------:R-:W-:Y:S01]  /*13a0*/  ISETP.GT.U32.AND P0, PT, R6.reuse, R3, PT ;  /* 0x000000030600720c */ /* 0x040fe20003f04070 */
[C---:B------:R-:W-:Y:S02]  /*13b0*/  IMAD R15, R6.reuse, R9, R15 ;  /* 0x00000009060f7224 */ /* 0x040fe400078e020f */
[----:B------:R-:W-:Y:S01]  /*13c0*/  IMAD.HI.U32 R2, R23, R16, RZ ;  /* 0x0000001017027227 */ /* 0x000fe200078e00ff */
[----:B------:R0:W-:Y:S03]  /*13d0*/  STL [R1+0x118], R19 ;  /* 0x0001181301007387 */ /* 0x0001e60000100800 */
[----:B------:R-:W-:Y:S01]  /*13e0*/  @!P3 IMAD.MOV R0, RZ, RZ, -R0 ;  /* 0x000000ffff00b224 */ /* 0x000fe200078e0a00 */
[----:B------:R-:W-:Y:S01]  /*13f0*/  ISETP.GT.U32.AND P3, PT, R6, R17, PT ;  /* 0x000000110600720c */ /* 0x000fe20003f64070 */
[----:B------:R-:W-:Y:S01]  /*1400*/  @!P5 IMAD.IADD R14, R14, 0x1, -R6 ;  /* 0x000000010e0ed824 */ /* 0x000fe200078e0a06 */
[C---:B------:R-:W-:Y:S01]  /*1410*/  ISETP.GT.U32.AND P5, PT, R6.reuse, R15, PT ;  /* 0x0000000f0600720c */ /* 0x040fe20003fa4070 */
[----:B------:R-:W-:Y:S01]  /*1420*/  IMAD.MOV R2, RZ, RZ, -R2 ;  /* 0x000000ffff027224 */ /* 0x000fe200078e0a02 */
[----:B------:R1:W-:Y:S01]  /*1430*/  STL [R1+0x190], R0 ;  /* 0x0001900001007387 */ /* 0x0003e20000100800 */
[----:B------:R-:W-:Y:S01]  /*1440*/  @!P0 IMAD.IADD R3, R3, 0x1, -R6 ;  /* 0x0000000103038824 */ /* 0x000fe200078e0a06 */
[----:B------:R-:W-:Y:S01]  /*1450*/  ISETP.GE.AND P0, PT, R5, RZ, PT ;  /* 0x000000ff0500720c */ /* 0x000fe20003f06270 */
[----:B------:R-:W-:Y:S01]  /*1460*/  IMAD R16, R6, R2, R16 ;  /* 0x0000000206107224 */ /* 0x000fe200078e0210 */
[C---:B------:R-:W-:Y:S01]  /*1470*/  IADD3 R5, R7.reuse, 0x6e, RZ ;  /* 0x0000006e07057810 */ /* 0x040fe20007ffe0ff */
[----:B------:R-:W-:Y:S01]  /*1480*/  @!P2 IMAD.MOV R11, RZ, RZ, -R11 ;  /* 0x000000ffff0ba224 */ /* 0x000fe200078e0a0b */
[----:B------:R-:W-:Y:S01]  /*1490*/  IADD3 R2, R7, 0x6f, RZ ;  /* 0x0000006f07027810 */ /* 0x000fe20007ffe0ff */
[----:B0-----:R-:W-:Y:S01]  /*14a0*/  IMAD.MOV.U32 R19, RZ, RZ, R14 ;  /* 0x000000ffff137224 */ /* 0x001fe200078e000e */
[----:B------:R-:W-:Y:S01]  /*14b0*/  ISETP.GE.AND P2, PT, R8, RZ, PT ;  /* 0x000000ff0800720c */ /* 0x000fe20003f46270 */
[----:B------:R-:W-:Y:S01]  /*14c0*/  @!P3 IMAD.IADD R17, R17, 0x1, -R6 ;  /* 0x000000011111b824 */ /* 0x000fe200078e0a06 */
[----:B------:R-:W-:Y:S01]  /*14d0*/  ISETP.GE.AND P3, PT, R4, RZ, PT ;  /* 0x000000ff0400720c */ /* 0x000fe20003f66270 */
[----:B-1----:R-:W-:Y:S01]  /*14e0*/  IMAD.MOV.U32 R0, RZ, RZ, R10 ;  /* 0x000000ffff007224 */ /* 0x002fe200078e000a */
[----:B------:R-:W-:Y:S01]  /*14f0*/  IABS R4, R5 ;  /* 0x0000000500047213 */ /* 0x000fe20000000000 */
[----:B------:R-:W-:Y:S01]  /*1500*/  @!P5 IMAD.IADD R15, R15, 0x1, -R6 ;  /* 0x000000010f0fd824 */ /* 0x000fe200078e0a06 */
[----:B------:R-:W-:Y:S01]  /*1510*/  IABS R12, R2 ;  /* 0x00000002000c7213 */ /* 0x000fe20000000000 */
[----:B------:R-:W-:Y:S01]  /*1520*/  @!P6 IMAD.MOV R0, RZ, RZ, -R0 ;  /* 0x000000ffff00e224 */ /* 0x000fe200078e0a00 */
[C---:B------:R-:W-:Y:S01]  /*1530*/  ISETP.GT.U32.AND P6, PT, R6.reuse, R16, PT ;  /* 0x000000100600720c */ /* 0x040fe20003fc4070 */
[----:B------:R-:W-:Y:S01]  /*1540*/  IMAD.HI.U32 R8, R23, R4, RZ ;  /* 0x0000000417087227 */ /* 0x000fe200078e00ff */
[----:B------:R-:W-:Y:S01]  /*1550*/  ISETP.GT.U32.AND P5, PT, R6, R15, PT ;  /* 0x0000000f0600720c */ /* 0x000fe20003fa4070 */
[----:B------:R0:W-:Y:S01]  /*1560*/  STL [R1+0x194], R11 ;  /* 0x0001940b01007387 */ /* 0x0001e20000100800 */
[----:B------:R-:W-:Y:S01]  /*1570*/  IADD3 R10, R7, 0x6d, RZ ;  /* 0x0000006d070a7810 */ /* 0x000fe20007ffe0ff */
[----:B------:R-:W-:-:S02]  /*1580*/  IMAD.MOV R8, RZ, RZ, -R8 ;  /* 0x000000ffff087224 */ /* 0x000fc400078e0a08 */
[----:B------:R-:W-:Y:S01]  /*1590*/  IMAD.HI.U32 R9, R23, R12, RZ ;  /* 0x0000000c17097227 */ /* 0x000fe200078e00ff */
[----:B------:R1:W-:Y:S01]  /*15a0*/  STL [R1+0x19c], R0 ;  /* 0x00019c0001007387 */ /* 0x0003e20000100800 */
[----:B------:R-:W-:Y:S02]  /*15b0*/  IABS R13, R10 ;  /* 0x0000000a000d7213 */ /* 0x000fe40000000000 */
[----:B------:R-:W-:Y:S01]  /*15c0*/  IMAD R4, R6, R8, R4 ;  /* 0x0000000806047224 */ /* 0x000fe200078e0204 */
[----:B------:R-:W-:Y:S01]  /*15d0*/  IADD3 R8, R7, 0x6b, RZ ;  /* 0x0000006b07087810 */ /* 0x000fe20007ffe0ff */
[--C-:B------:R-:W-:Y:S01]  /*15e0*/  @!P6 IMAD.IADD R16, R16, 0x1, -R6.reuse ;  /* 0x000000011010e824 */ /* 0x100fe200078e0a06 */
[C---:B------:R-:W-:Y:S01]  /*15f0*/  ISETP.GT.U32.AND P6, PT, R6.reuse, R17, PT ;  /* 0x000000110600720c */ /* 0x040fe20003fc4070 */
[----:B------:R-:W-:Y:S01]  /*1600*/  IMAD.MOV R9, RZ, RZ, -R9 ;  /* 0x000000ffff097224 */ /* 0x000fe200078e0a09 */
[----:B0-----:R-:W-:Y:S01]  /*1610*/  IABS R11, R8 ;  /* 0x00000008000b7213 */ /* 0x001fe20000000000 */
[----:B------:R-:W-:Y:S01]  /*1620*/  @!P5 IMAD.IADD R15, R15, 0x1, -R6 ;  /* 0x000000010f0fd824 */ /* 0x000fe200078e0a06 */
[C---:B------:R-:W-:Y:S01]  /*1630*/  ISETP.GT.U32.AND P5, PT, R6.reuse, R4, PT ;  /* 0x000000040600720c */ /* 0x040fe20003fa4070 */
[----:B------:R-:W-:-:S02]  /*1640*/  IMAD R12, R6, R9, R12 ;  /* 0x00000009060c7224 */ /* 0x000fc400078e020c */
[----:B-1----:R-:W-:Y:S01]  /*1650*/  IMAD.MOV.U32 R0, RZ, RZ, R3 ;  /* 0x000000ffff007224 */ /* 0x002fe200078e0003 */
[----:B------:R-:W-:Y:S01]  /*1660*/  IADD3 R3, R7, 0x6c, RZ ;  /* 0x0000006c07037810 */ /* 0x000fe20007ffe0ff */
[----:B------:R-:W-:Y:S02]  /*1670*/  @!P4 IMAD.MOV R19, RZ, RZ, -R19 ;  /* 0x000000ffff13c224 */ /* 0x000fe400078e0a13 */
[----:B------:R-:W-:Y:S01]  /*1680*/  @!P1 IMAD.MOV R0, RZ, RZ, -R0 ;  /* 0x000000ffff009224 */ /* 0x000fe200078e0a00 */
[C---:B------:R-:W-:Y:S01]  /*1690*/  ISETP.GT.U32.AND P1, PT, R6.reuse, R16, PT ;  /* 0x000000100600720c */ /* 0x040fe20003f24070 */
[----:B------:R-:W-:Y:S01]  /*16a0*/  @!P6 IMAD.IADD R17, R17, 0x1, -R6 ;  /* 0x000000011111e824 */ /* 0x000fe200078e0a06 */
[----:B------:R-:W-:Y:S01]  /*16b0*/  ISETP.GT.U32.AND P6, PT, R6, R12, PT ;  /* 0x0000000c0600720c */ /* 0x000fe20003fc4070 */
[----:B------:R-:W-:Y:S01]  /*16c0*/  IMAD.HI.U32 R14, R23, R11, RZ ;  /* 0x0000000b170e7227 */ /* 0x000fe200078e00ff */
[----:B------:R0:W-:Y:S01]  /*16d0*/  STL [R1+0x1a0], R0 ;  /* 0x0001a00001007387 */ /* 0x0001e20000100800 */
[----:B------:R-:W-:-:S02]  /*16e0*/  IABS R9, R3 ;  /* 0x0000000300097213 */ /* 0x000fc40000000000 */
[----:B------:R-:W-:Y:S01]  /*16f0*/  @!P5 IMAD.IADD R4, R4, 0x1, -R6 ;  /* 0x000000010404d824 */ /* 0x000fe200078e0a06 */
[----:B------:R-:W-:Y:S01]  /*1700*/  STL [R1+0x11c], R19 ;  /* 0x00011c1301007387 */ /* 0x000fe20000100800 */
[----:B------:R-:W-:-:S03]  /*1710*/  IMAD.HI.U32 R18, R23, R13, RZ ;  /* 0x0000000d17127227 */ /* 0x000fc600078e00ff */
[----:B------:R-:W-:Y:S01]  /*1720*/  ISETP.GT.U32.AND P4, PT, R6, R4, PT ;  /* 0x000000040600720c */ /* 0x000fe20003f84070 */
[--C-:B------:R-:W-:Y:S01]  /*1730*/  @!P1 IMAD.IADD R16, R16, 0x1, -R6.reuse ;  /* 0x0000000110109824 */ /* 0x100fe200078e0a06 */
[----:B------:R-:W-:Y:S01]  /*1740*/  ISETP.GE.AND P1, PT, R2, RZ, PT ;  /* 0x000000ff0200720c */ /* 0x000fe20003f26270 */
[----:B------:R-:W-:Y:S01]  /*1750*/  @!P6 IMAD.IADD R12, R12, 0x1, -R6 ;  /* 0x000000010c0ce824 */ /* 0x000fe200078e0a06 */
[----:B------:R-:W-:Y:S01]  /*1760*/  ISETP.GE.AND P6, PT, R5, RZ, PT ;  /* 0x000000ff0500720c */ /* 0x000fe20003fc6270 */
[----:B0-----:R-:W-:Y:S01]  /*1770*/  IMAD.MOV.U32 R0, RZ, RZ, R17 ;  /* 0x000000ffff007224 */ /* 0x001fe200078e0011 */
[----:B------:R-:W-:Y:S01]  /*1780*/  IADD3 R5, R7, 0x6a, RZ ;  /* 0x0000006a07057810 */ /* 0x000fe20007ffe0ff */
[----:B------:R-:W-:Y:S01]  /*1790*/  IMAD.MOV R14, RZ, RZ, -R14 ;  /* 0x000000ffff0e7224 */ /* 0x000fe200078e0a0e */
[----:B------:R-:W-:Y:S01]  /*17a0*/  ISETP.GT.U32.AND P5, PT, R6, R12, PT ;  /* 0x0000000c0600720c */ /* 0x000fe20003fa4070 */
[----:B------:R-:W-:Y:S02]  /*17b0*/  @!P2 IMAD.MOV R0, RZ, RZ, -R0 ;  /* 0x000000ffff00a224 */ /* 0x000fe400078e0a00 */
[----:B------:R-:W-:-:S03]  /*17c0*/  IMAD.HI.U32 R2, R23, R9, RZ ;  /* 0x0000000917027227 */ /* 0x000fc600078e00ff */
[----:B------:R0:W-:Y:S01]  /*17d0*/  STL [R1+0x120], R0 ;  /* 0x0001200001007387 */ /* 0x0001e20000100800 */
[----:B------:R-:W-:Y:S02]  /*17e0*/  IMAD.MOV R18, RZ, RZ, -R18 ;  /* 0x000000ffff127224 */ /* 0x000fe400078e0a12 */
[----:B------:R-:W-:Y:S01]  /*17f0*/  @!P0 IMAD.MOV R16, RZ, RZ, -R16 ;  /* 0x000000ffff108224 */ /* 0x000fe200078e0a10 */
[----:B------:R-:W-:Y:S01]  /*1800*/  ISETP.GE.AND P0, PT, R10, RZ, PT ;  /* 0x000000ff0a00720c */ /* 0x000fe20003f06270 */
[C---:B------:R-:W-:Y:S02]  /*1810*/  IMAD R10, R6.reuse, R14, R11 ;  /* 0x0000000e060a7224 */ /* 0x040fe400078e020b */
[----:B------:R-:W-:Y:S01]  /*1820*/  IMAD.MOV R2, RZ, RZ, -R2 ;  /* 0x000000ffff027224 */ /* 0x000fe200078e0a02 */
[----:B------:R-:W-:Y:S01]  /*1830*/  STL [R1+0x130], R16 ;  /* 0x0001301001007387 */ /* 0x000fe20000100800 */
[----:B------:R-:W-:Y:S01]  /*1840*/  IMAD R13, R6, R18, R13 ;  /* 0x00000012060d7224 */ /* 0x000fe200078e020d */
[----:B------:R-:W-:Y:S01]  /*1850*/  IADD3 R18, R7, 0x55, RZ ;  /* 0x0000005507127810 */ /* 0x000fe20007ffe0ff */
[----:B0-----:R-:W-:-:S02]  /*1860*/  IMAD.MOV.U32 R0, RZ, RZ, R15 ;  /* 0x000000ffff007224 */ /* 0x001fc400078e000f */
[----:B------:R-:W-:Y:S01]  /*1870*/  @!P4 IMAD.IADD R4, R4, 0x1, -R6 ;  /* 0x000000010404c824 */ /* 0x000fe200078e0a06 */
[C---:B------:R-:W-:Y:S01]  /*1880*/  ISETP.GT.U32.AND P4, PT, R6.reuse, R10, PT ;  /* 0x0000000a0600720c */ /* 0x040fe20003f84070 */
[C---:B------:R-:W-:Y:S01]  /*1890*/  IMAD R9, R6.reuse, R2, R9 ;  /* 0x0000000206097224 */ /* 0x040fe200078e0209 */
[----:B------:R-:W-:Y:S01]  /*18a0*/  ISETP.GT.U32.AND P2, PT, R6, R13, PT ;  /* 0x0000000d0600720c */ /* 0x000fe20003f44070 */
[----:B------:R-:W-:Y:S01]  /*18b0*/  @!P3 IMAD.MOV R0, RZ, RZ, -R0 ;  /* 0x000000ffff00b224 */ /* 0x000fe200078e0a00 */
[----:B------:R-:W-:Y:S01]  /*18c0*/  IABS R2, R5 ;  /* 0x0000000500027213 */ /* 0x000fe20000000000 */
[----:B------:R-:W-:Y:S01]  /*18d0*/  @!P5 IMAD.IADD R12, R12, 0x1, -R6 ;  /* 0x000000010c0cd824 */ /* 0x000fe200078e0a06 */
[----:B------:R-:W-:Y:S02]  /*18e0*/  ISETP.GT.U32.AND P3, PT, R6, R9, PT ;  /* 0x000000090600720c */ /* 0x000fe40003f64070 */
[----:B------:R0:W-:Y:S01]  /*18f0*/  STL [R1+0x180], R0 ;  /* 0x0001800001007387 */ /* 0x0001e20000100800 */
[----:B------:R-:W-:Y:S01]  /*1900*/  ISETP.GE.AND P5, PT, R3, RZ, PT ;  /* 0x000000ff0300720c */ /* 0x000fe20003fa6270 */
[----:B------:R-:W-:Y:S01]  /*1910*/  IMAD.HI.U32 R11, R23, R2, RZ ;  /* 0x00000002170b7227 */ /* 0x000fe200078e00ff */
[----:B------:R-:W-:-:S02]  /*1920*/  IADD3 R3, R7, 0x69, RZ ;  /* 0x0000006907037810 */ /* 0x000fc40007ffe0ff */
[----:B------:R-:W-:Y:S01]  /*1930*/  IABS R19, R18 ;  /* 0x0000001200137213 */ /* 0x000fe20000000000 */
[--C-:B------:R-:W-:Y:S02]  /*1940*/  @!P4 IMAD.IADD R10, R10, 0x1, -R6.reuse ;  /* 0x000000010a0ac824 */ /* 0x100fe400078e0a06 */
[----:B------:R-:W-:Y:S01]  /*1950*/  @!P2 IMAD.IADD R13, R13, 0x1, -R6 ;  /* 0x000000010d0da824 */ /* 0x000fe200078e0a06 */
[----:B------:R-:W-:Y:S01]  /*1960*/  ISETP.GE.AND P2, PT, R8, RZ, PT ;  /* 0x000000ff0800720c */ /* 0x000fe20003f46270 */
[----:B0-----:R-:W-:Y:S01]  /*1970*/  IMAD.MOV.U32 R0, RZ, RZ, R12 ;  /* 0x000000ffff007224 */ /* 0x001fe200078e000c */
[----:B------:R-:W-:Y:S01]  /*1980*/  IABS R12, R3 ;  /* 0x00000003000c7213 */ /* 0x000fe20000000000 */
[----:B------:R-:W-:Y:S01]  /*1990*/  @!P3 IMAD.IADD R9, R9, 0x1, -R6 ;  /* 0x000000010909b824 */ /* 0x000fe200078e0a06 */
[C---:B------:R-:W-:Y:S01]  /*19a0*/  ISETP.GT.U32.AND P4, PT, R6.reuse, R10, PT ;  /* 0x0000000a0600720c */ /* 0x040fe20003f84070 */
[----:B------:R-:W-:Y:S01]  /*19b0*/  @!P1 IMAD.MOV R0, RZ, RZ, -R0 ;  /* 0x000000ffff009224 */ /* 0x000fe200078e0a00 */
[C---:B------:R-:W-:Y:S01]  /*19c0*/  ISETP.GT.U32.AND P3, PT, R6.reuse, R13, PT ;  /* 0x0000000d0600720c */ /* 0x040fe20003f64070 */
[----:B------:R-:W-:Y:S01]  /*19d0*/  IMAD.MOV R11, RZ, RZ, -R11 ;  /* 0x000000ffff0b7224 */ /* 0x000fe200078e0a0b */
[----:B------:R-:W-:Y:S01]  /*19e0*/  ISETP.GT.U32.AND P1, PT, R6, R9, PT ;  /* 0x000000090600720c */ /* 0x000fe20003f24070 */
[----:B------:R-:W-:Y:S01]  /*19f0*/  IMAD.HI.U32 R22, R23, R19, RZ ;  /* 0x0000001317167227 */ /* 0x000fe200078e00ff */
[----:B------:R0:W-:Y:S01]  /*1a00*/  STL [R1+0x184], R0 ;  /* 0x0001840001007387 */ /* 0x0001e20000100800 */
[----:B------:R-:W-:-:S02]  /*1a10*/  IADD3 R8, R7, 0x68, RZ ;  /* 0x0000006807087810 */ /* 0x000fc40007ffe0ff */
[----:B------:R-:W-:Y:S02]  /*1a20*/  IMAD R2, R6, R11, R2 ;  /* 0x0000000b06027224 */ /* 0x000fe400078e0202 */
[----:B------:R-:W-:Y:S01]  /*1a30*/  IABS R11, R8 ;  /* 0x00000008000b7213 */ /* 0x000fe20000000000 */
[----:B------:R-:W-:Y:S02]  /*1a40*/  IMAD.MOV R22, RZ, RZ, -R22 ;  /* 0x000000ffff167224 */ /* 0x000fe400078e0a16 */
[----:B------:R-:W-:Y:S02]  /*1a50*/  @!P4 IMAD.IADD R10, R10, 0x1, -R6 ;  /* 0x000000010a0ac824 */ /* 0x000fe400078e0a06 */
[----:B0-----:R-:W-:Y:S02]  /*1a60*/  IMAD.MOV.U32 R0, RZ, RZ, R4 ;  /* 0x000000ffff007224 */ /* 0x001fe400078e0004 */
[----:B------:R-:W-:-:S04]  /*1a70*/  IMAD.HI.U32 R4, R23, R12, RZ ;  /* 0x0000000c17047227 */ /* 0x000fc800078e00ff */
[----:B------:R-:W-:Y:S02]  /*1a80*/  IMAD.MOV R4, RZ, RZ, -R4 ;  /* 0x000000ffff047224 */ /* 0x000fe400078e0a04 */
[----:B------:R-:W-:Y:S01]  /*1a90*/  @!P3 IMAD.IADD R13, R13, 0x1, -R6 ;  /* 0x000000010d0db824 */ /* 0x000fe200078e0a06 */
[C---:B------:R-:W-:Y:S01]  /*1aa0*/  ISETP.GT.U32.AND P3, PT, R6.reuse, R2, PT ;  /* 0x000000020600720c */ /* 0x040fe20003f64070 */
[C---:B------:R-:W-:Y:S01]  /*1ab0*/  IMAD R12, R6.reuse, R4, R12 ;  /* 0x00000004060c7224 */ /* 0x040fe200078e020c */
[----:B------:R-:W-:Y:S01]  /*1ac0*/  IADD3 R4, R7, 0x66, RZ ;  /* 0x0000006607047810 */ /* 0x000fe20007ffe0ff */
[----:B------:R-:W-:Y:S01]  /*1ad0*/  @!P1 IMAD.IADD R9, R9, 0x1, -R6 ;  /* 0x0000000109099824 */ /* 0x000fe200078e0a06 */
[----:B------:R-:W-:Y:S01]  /*1ae0*/  ISETP.GE.AND P1, PT, R3, RZ, PT ;  /* 0x000000ff0300720c */ /* 0x000fe20003f26270 */
[----:B------:R-:W-:Y:S01]  /*1af0*/  @!P6 IMAD.MOV R0, RZ, RZ, -R0 ;  /* 0x000000ffff00e224 */ /* 0x000fe200078e0a00 */
[----:B------:R-:W-:Y:S01]  /*1b00*/  ISETP.GT.U32.AND P4, PT, R6, R12, PT ;  /* 0x0000000c0600720c */ /* 0x000fe20003f84070 */
[----:B------:R-:W-:Y:S01]  /*1b10*/  IMAD.HI.U32 R15, R23, R11, RZ ;  /* 0x0000000b170f7227 */ /* 0x000fe200078e00ff */
[----:B------:R-:W-:-:S02]  /*1b20*/  IADD3 R3, R7, 0x67, RZ ;  /* 0x0000006707037810 */ /* 0x000fc40007ffe0ff */
[----:B------:R-:W-:Y:S01]  /*1b30*/  ISETP.GE.AND P6, PT, R5, RZ, PT ;  /* 0x000000ff0500720c */ /* 0x000fe20003fc6270 */
[----:B------:R-:W-:Y:S01]  /*1b40*/  IMAD.MOV R15, RZ, RZ, -R15 ;  /* 0x000000ffff0f7224 */ /* 0x000fe200078e0a0f */
[----:B------:R0:W-:Y:S01]  /*1b50*/  STL [R1+0x18c], R0 ;  /* 0x00018c0001007387 */ /* 0x0001e20000100800 */
[----:B------:R-:W-:Y:S01]  /*1b60*/  IABS R5, R3 ;  /* 0x0000000300057213 */ /* 0x000fe20000000000 */
[----:B------:R-:W-:Y:S01]  /*1b70*/  @!P3 IMAD.IADD R2, R2, 0x1, -R6 ;  /* 0x000000010202b824 */ /* 0x000fe200078e0a06 */
[----:B------:R-:W-:Y:S01]  /*1b80*/  ISETP.GE.AND P3, PT, R8, RZ, PT ;  /* 0x000000ff0800720c */ /* 0x000fe20003f66270 */
[----:B------:R-:W-:Y:S01]  /*1b90*/  IMAD R11, R6, R15, R11 ;  /* 0x0000000f060b7224 */ /* 0x000fe200078e020b */
[----:B------:R-:W-:Y:S01]  /*1ba0*/  IABS R14, R4 ;  /* 0x00000004000e7213 */ /* 0x000fe20000000000 */
[----:B------:R-:W-:-:S04]  /*1bb0*/  IMAD.HI.U32 R8, R23, R5, RZ ;  /* 0x0000000517087227 */ /* 0x000fc800078e00ff */
[----:B------:R-:W-:Y:S02]  /*1bc0*/  @!P4 IMAD.IADD R12, R12, 0x1, -R6 ;  /* 0x000000010c0cc824 */ /* 0x000fe400078e0a06 */
[----:B0-----:R-:W-:Y:S02]  /*1bd0*/  IMAD.MOV.U32 R0, RZ, RZ, R13 ;  /* 0x000000ffff007224 */ /* 0x001fe400078e000d */
[----:B------:R-:W-:Y:S01]  /*1be0*/  IMAD.MOV.U32 R13, RZ, RZ, R9 ;  /* 0x000000ffff0d7224 */ /* 0x000fe200078e0009 */
[C---:B------:R-:W-:Y:S01]  /*1bf0*/  ISETP.GT.U32.AND P4, PT, R6.reuse, R12, PT ;  /* 0x0000000c0600720c */ /* 0x040fe20003f84070 */
[----:B------:R-:W-:Y:S01]  /*1c00*/  @!P0 IMAD.MOV R0, RZ, RZ, -R0 ;  /* 0x000000ffff008224 */ /* 0x000fe200078e0a00 */
[C---:B------:R-:W-:Y:S01]  /*1c10*/  ISETP.GT.U32.AND P0, PT, R6.reuse, R2, PT ;  /* 0x000000020600720c */ /* 0x040fe20003f04070 */
[----:B------:R-:W-:Y:S01]  /*1c20*/  @!P5 IMAD.MOV R13, RZ, RZ, -R13 ;  /* 0x000000ffff0dd224 */ /* 0x000fe200078e0a0d */
[----:B------:R-:W-:Y:S01]  /*1c30*/  ISETP.GT.U32.AND P5, PT, R6, R11, PT ;  /* 0x0000000b0600720c */ /* 0x000fe20003fa4070 */
[----:B------:R-:W-:Y:S01]  /*1c40*/  IMAD.MOV R8, RZ, RZ, -R8 ;  /* 0x000000ffff087224 */ /* 0x000fe200078e0a08 */
[----:B------:R0:W-:Y:S01]  /*1c50*/  STL [R1+0x188], R0 ;  /* 0x0001880001007387 */ /* 0x0001e20000100800 */
[----:B------:R-:W-:-:S03]  /*1c60*/  IMAD.HI.U32 R9, R23, R14, RZ ;  /* 0x0000000e17097227 */ /* 0x000fc600078e00ff */
[----:B------:R1:W-:Y:S01]  /*1c70*/  STL [R1+0x164], R13 ;  /* 0x0001640d01007387 */ /* 0x0003e20000100800 */
[----:B------:R-:W-:Y:S02]  /*1c80*/  IMAD R5, R6, R8, R5 ;  /* 0x0000000806057224 */ /* 0x000fe400078e0205 */
[--C-:B------:R-:W-:Y:S02]  /*1c90*/  @!P4 IMAD.IADD R12, R12, 0x1, -R6.reuse ;  /* 0x000000010c0cc824 */ /* 0x100fe400078e0a06 */
[----:B------:R-:W-:Y:S01]  /*1ca0*/  IMAD.MOV R9, RZ, RZ, -R9 ;  /* 0x000000ffff097224 */ /* 0x000fe200078e0a09 */
[----:B------:R-:W-:Y:S01]  /*1cb0*/  ISETP.GT.U32.AND P4, PT, R6, R5, PT ;  /* 0x000000050600720c */ /* 0x000fe20003f84070 */
[--C-:B------:R-:W-:Y:S01]  /*1cc0*/  @!P0 IMAD.IADD R2, R2, 0x1, -R6.reuse ;  /* 0x0000000102028824 */ /* 0x100fe200078e0a06 */
[----:B------:R-:W-:Y:S01]  /*1cd0*/  ISETP.GE.AND P0, PT, R4, RZ, PT ;  /* 0x000000ff0400720c */ /* 0x000fe20003f06270 */
[----:B------:R-:W-:Y:S02]  /*1ce0*/  @!P5 IMAD.IADD R11, R11, 0x1, -R6 ;  /* 0x000000010b0bd824 */ /* 0x000fe400078e0a06 */
[----:B0-----:R-:W-:Y:S01]  /*1cf0*/  IMAD.MOV.U32 R0, RZ, RZ, R10 ;  /* 0x000000ffff007224 */ /* 0x001fe200078e000a */
[C---:B------:R-:W-:Y:S01]  /*1d00*/  IADD3 R10, R7.reuse, 0x65, RZ ;  /* 0x00000065070a7810 */ /* 0x040fe20007ffe0ff */
[C---:B------:R-:W-:Y:S01]  /*1d10*/  IMAD R14, R6.reuse, R9, R14 ;  /* 0x00000009060e7224 */ /* 0x040fe200078e020e */
[C---:B------:R-:W-:Y:S01]  /*1d20*/  ISETP.GT.U32.AND P5, PT, R6.reuse, R11, PT ;  /* 0x0000000b0600720c */ /* 0x040fe20003fa4070 */
[----:B-1----:R-:W-:Y:S01]  /*1d30*/  IMAD.MOV.U32 R13, RZ, RZ, R2 ;  /* 0x000000ffff0d7224 */ /* 0x002fe200078e0002 */
[----:B------:R-:W-:Y:S01]  /*1d40*/  IADD3 R9, R7, 0x64, RZ ;  /* 0x0000006407097810 */ /* 0x000fe20007ffe0ff */
[----:B------:R-:W-:Y:S01]  /*1d50*/  @!P2 IMAD.MOV R0, RZ, RZ, -R0 ;  /* 0x000000ffff00a224 */ /* 0x000fe200078e0a00 */
[----:B------:R-:W-:Y:S01]  /*1d60*/  IABS R4, R10 ;  /* 0x0000000a00047213 */ /* 0x000fe20000000000 */
[----:B------:R-:W-:Y:S01]  /*1d70*/  @!P6 IMAD.MOV R13, RZ, RZ, -R13 ;  /* 0x000000ffff0de224 */ /* 0x000fe200078e0a0d */
[C---:B------:R-:W-:Y:S01]  /*1d80*/  ISETP.GT.U32.AND P6, PT, R6.reuse, R14, PT ;  /* 0x0000000e0600720c */ /* 0x040fe20003fc4070 */
[--C-:B------:R-:W-:Y:S01]  /*1d90*/  @!P4 IMAD.IADD R5, R5, 0x1, -R6.reuse ;  /* 0x000000010505c824 */ /* 0x100fe200078e0a06 */
[----:B------:R0:W-:Y:S01]  /*1da0*/  STL [R1+0x168], R0 ;  /* 0x0001680001007387 */ /* 0x0001e20000100800 */
[----:B------:R-:W-:Y:S01]  /*1db0*/  IABS R8, R9 ;  /* 0x0000000900087213 */ /* 0x000fe20000000000 */
[C---:B------:R-:W-:Y:S01]  /*1dc0*/  IMAD R19, R6.reuse, R22, R19 ;  /* 0x0000001606137224 */ /* 0x040fe200078e0213 */
[----:B------:R-:W-:Y:S01]  /*1dd0*/  ISETP.GE.AND P2, PT, R3, RZ, PT ;  /* 0x000000ff0300720c */ /* 0x000fe20003f46270 */
[----:B------:R-:W-:Y:S01]  /*1de0*/  STL [R1+0x17c], R13 ;  /* 0x00017c0d01007387 */ /* 0x000fe20000100800 */
[----:B------:R-:W-:Y:S01]  /*1df0*/  ISETP.GT.U32.AND P4, PT, R6, R5, PT ;  /* 0x000000050600720c */ /* 0x000fe20003f84070 */
[----:B------:R-:W-:Y:S01]  /*1e00*/  @!P5 IMAD.IADD R11, R11, 0x1, -R6 ;  /* 0x000000010b0bd824 */ /* 0x000fe200078e0a06 */
[----:B------:R-:W-:Y:S01]  /*1e10*/  ISETP.GE.AND P5, PT, R9, RZ, PT ;  /* 0x000000ff0900720c */ /* 0x000fe20003fa6270 */
[----:B------:R-:W-:Y:S01]  /*1e20*/  IMAD.HI.U32 R9, R23, R8, RZ ;  /* 0x0000000817097227 */ /* 0x000fe200078e00ff */
[----:B------:R-:W-:-:S03]  /*1e30*/  IADD3 R3, R7, 0x63, RZ ;  /* 0x0000006307037810 */ /* 0x000fc60007ffe0ff */
[----:B0-----:R-:W-:Y:S01]  /*1e40*/  IMAD.MOV.U32 R0, RZ, RZ, R12 ;  /* 0x000000ffff007224 */ /* 0x001fe200078e000c */
[----:B------:R-:W-:Y:S01]  /*1e50*/  IABS R2, R3 ;  /* 0x0000000300027213 */ /* 0x000fe20000000000 */
[----:B------:R-:W-:Y:S02]  /*1e60*/  @!P6 IMAD.IADD R14, R14, 0x1, -R6 ;  /* 0x000000010e0ee824 */ /* 0x000fe400078e0a06 */
[----:B------:R-:W-:Y:S01]  /*1e70*/  @!P1 IMAD.MOV R0, RZ, RZ, -R0 ;  /* 0x000000ffff009224 */ /* 0x000fe200078e0a00 */
[----:B------:R-:W-:Y:S01]  /*1e80*/  ISETP.GE.AND P1, PT, R10, RZ, PT ;  /* 0x000000ff0a00720c */ /* 0x000fe20003f26270 */
[----:B------:R-:W-:Y:S01]  /*1e90*/  IMAD.HI.U32 R12, R23, R4, RZ ;  /* 0x00000004170c7227 */ /* 0x000fe200078e00ff */
[----:B------:R-:W-:Y:S02]  /*1ea0*/  ISETP.GT.U32.AND P6, PT, R6, R14, PT ;  /* 0x0000000e0600720c */ /* 0x000fe40003fc4070 */
[----:B------:R0:W-:Y:S01]  /*1eb0*/  STL [R1+0x178], R0 ;  /* 0x0001780001007387 */ /* 0x0001e20000100800 */
[----:B------:R-:W-:-:S02]  /*1ec0*/  IMAD.MOV R12, RZ, RZ, -R12 ;  /* 0x000000ffff0c7224 */ /* 0x000fc400078e0a0c */
[----:B------:R-:W-:Y:S02]  /*1ed0*/  IMAD.MOV R9, RZ, RZ, -R9 ;  /* 0x000000ffff097224 */ /* 0x000fe400078e0a09 */
[----:B------:R-:W-:Y:S02]  /*1ee0*/  @!P4 IMAD.IADD R5, R5, 0x1, -R6 ;  /* 0x000000010505c824 */ /* 0x000fe400078e0a06 */
[----:B------:R-:W-:Y:S02]  /*1ef0*/  IMAD R4, R6, R12, R4 ;  /* 0x0000000c06047224 */ /* 0x000fe400078e0204 */
[----:B------:R-:W-:-:S03]  /*1f00*/  IMAD.HI.U32 R10, R23, R2, RZ ;  /* 0x00000002170a7227 */ /* 0x000fc600078e00ff */
[C---:B------:R-:W-:Y:S01]  /*1f10*/  ISETP.GT.U32.AND P4, PT, R6.reuse, R4, PT ;  /* 0x000000040600720c */ /* 0x040fe20003f84070 */
[----:B0-----:R-:W-:Y:S02]  /*1f20*/  IMAD.MOV.U32 R0, RZ, RZ, R11 ;  /* 0x000000ffff007224 */ /* 0x001fe400078e000b */
[----:B------:R-:W-:Y:S02]  /*1f30*/  IMAD.MOV R10, RZ, RZ, -R10 ;  /* 0x000000ffff0a7224 */ /* 0x000fe400078e0a0a */
[----:B------:R-:W-:Y:S01]  /*1f40*/  @!P3 IMAD.MOV R0, RZ, RZ, -R0 ;  /* 0x000000ffff00b224 */ /* 0x000fe200078e0a00 */
[----:B------:R-:W-:Y:S01]  /*1f50*/  ISETP.GE.AND P3, PT, R3, RZ, PT ;  /* 0x000000ff0300720c */ /* 0x000fe20003f66270 */
[----:B------:R-:W-:Y:S01]  /*1f60*/  IMAD R3, R6, R9, R8 ;  /* 0x0000000906037224 */ /* 0x000fe200078e0208 */
[C---:B------:R-:W-:Y:S01]  /*1f70*/  IADD3 R9, R7.reuse, 0x5f, RZ ;  /* 0x0000005f07097810 */ /* 0x040fe20007ffe0ff */
[----:B------:R-:W-:Y:S01]  /*1f80*/  @!P6 IMAD.IADD R14, R14, 0x1, -R6 ;  /* 0x000000010e0ee824 */ /* 0x000fe200078e0a06 */
[----:B------:R0:W-:Y:S01]  /*1f90*/  STL [R1+0x170], R0 ;  /* 0x0001700001007387 */ /* 0x0001e20000100800 */
[----:B------:R-:W-:Y:S01]  /*1fa0*/  IMAD R2, R6, R10, R2 ;  /* 0x0000000a06027224 */ /* 0x000fe200078e0202 */
[C---:B------:R-:W-:Y:S01]  /*1fb0*/  IADD3 R10, R7.reuse, 0x62, RZ ;  /* 0x00000062070a7810 */ /* 0x040fe20007ffe0ff */
[----:B------:R-:W-:Y:S01]  /*1fc0*/  @!P4 IMAD.IADD R4, R4, 0x1, -R6 ;  /* 0x000000010404c824 */ /* 0x000fe200078e0a06 */
[----:B------:R-:W-:-:S02]  /*1fd0*/  IADD3 R8, R7, 0x60, RZ ;  /* 0x0000006007087810 */ /* 0x000fc40007ffe0ff */
[----:B------:R-:W-:Y:S02]  /*1fe0*/  ISETP.GE.AND P6, PT, R10, RZ, PT ;  /* 0x000000ff0a00720c */ /* 0x000fe40003fc6270 */
[----:B------:R-:W-:Y:S01]  /*1ff0*/  IABS R10, R10 ;  /* 0x0000000a000a7213 */ /* 0x000fe20000000000 */
[----:B0-----:R-:W-:Y:S01]  /*2000*/  IMAD.MOV.U32 R0, RZ, RZ, R5 ;  /* 0x000000ffff007224 */ /* 0x001fe200078e0005 */
[C---:B------:R-:W-:Y:S02]  /*2010*/  ISETP.GT.U32.AND P4, PT, R6.reuse, R4, PT ;  /* 0x000000040600720c */ /* 0x040fe40003f84070 */
[----:B------:R-:W-:Y:S01]  /*2020*/  IADD3 R5, R7, 0x61, RZ ;  /* 0x0000006107057810 */ /* 0x000fe20007ffe0ff */
[----:B------:R-:W-:Y:S01]  /*2030*/  @!P2 IMAD.MOV R0, RZ, RZ, -R0 ;  /* 0x000000ffff00a224 */ /* 0x000fe200078e0a00 */
[----:B------:R-:W-:Y:S02]  /*2040*/  ISETP.GT.U32.AND P2, PT, R6, R3, PT ;  /* 0x000000030600720c */ /* 0x000fe40003f44070 */
[----:B------:R-:W-:-:S02]  /*2050*/  IABS R11, R5 ;  /* 0x00000005000b7213 */ /* 0x000fc40000000000 */
[----:B------:R0:W-:Y:S01]  /*2060*/  STL [R1+0x174], R0 ;  /* 0x0001740001007387 */ /* 0x0001e20000100800 */
[----:B------:R-:W-:Y:S02]  /*2070*/  IABS R13, R9 ;  /* 0x00000009000d7213 */ /* 0x000fe40000000000 */
[----:B------:R-:W-:Y:S01]  /*2080*/  IMAD.HI.U32 R15, R23, R11, RZ ;  /* 0x0000000b170f7227 */ /* 0x000fe200078e00ff */
[----:B------:R-:W-:-:S03]  /*2090*/  IABS R12, R8 ;  /* 0x00000008000c7213 */ /* 0x000fc60000000000 */
[--C-:B------:R-:W-:Y:S01]  /*20a0*/  @!P4 IMAD.IADD R4, R4, 0x1, -R6.reuse ;  /* 0x000000010404c824 */ /* 0x100fe200078e0a06 */
[----:B------:R-:W-:Y:S01]  /*20b0*/  ISETP.GE.AND P4, PT, R5, RZ, PT ;  /* 0x000000ff0500720c */ /* 0x000fe20003f86270 */
[----:B------:R-:W-:Y:S02]  /*20c0*/  @!P2 IMAD.IADD R3, R3, 0x1, -R6 ;  /* 0x000000010303a824 */ /* 0x000fe400078e0a06 */
[----:B0-----:R-:W-:Y:S02]  /*20d0*/  IMAD.MOV.U32 R0, RZ, RZ, R14 ;  /* 0x000000ffff007224 */ /* 0x001fe400078e000e */
[----:B------:R-:W-:Y:S01]  /*20e0*/  IMAD.HI.U32 R14, R23, R10, RZ ;  /* 0x0000000a170e7227 */ /* 0x000fe200078e00ff */
[----:B------:R-:W-:-:S03]  /*20f0*/  ISETP.GT.U32.AND P2, PT, R6, R3, PT ;  /* 0x000000030600720c */ /* 0x000fc60003f44070 */
[----:B------:R-:W-:Y:S01]  /*2100*/  @!P0 IMAD.MOV R0, RZ, RZ, -R0 ;  /* 0x000000ffff008224 */ /* 0x000fe200078e0a00 */
[C---:B------:R-:W-:Y:S01]  /*2110*/  ISETP.GT.U32.AND P0, PT, R6.reuse, R2, PT ;  /* 0x000000020600720c */ /* 0x040fe20003f04070 */
[----:B------:R-:W-:Y:S02]  /*2120*/  IMAD.MOV R14, RZ, RZ, -R14 ;  /* 0x000000ffff0e7224 */ /* 0x000fe400078e0a0e */
[----:B------:R-:W-:Y:S01]  /*2130*/  IMAD.MOV.U32 R17, RZ, RZ, R4 ;  /* 0x000000ffff117224 */ /* 0x000fe200078e0004 */
[----:B------:R0:W-:Y:S01]  /*2140*/  STL [R1+0x16c], R0 ;  /* 0x00016c0001007387 */ /* 0x0001e20000100800 */
[C---:B------:R-:W-:Y:S02]  /*2150*/  IMAD R10, R6.reuse, R14, R10 ;  /* 0x0000000e060a7224 */ /* 0x040fe400078e020a */
[----:B------:R-:W-:Y:S02]  /*2160*/  IMAD.MOV R15, RZ, RZ, -R15 ;  /* 0x000000ffff0f7224 */ /* 0x000fe400078e0a0f */
[----:B------:R-:W-:Y:S01]  /*2170*/  @!P2 IMAD.IADD R3, R3, 0x1, -R6 ;  /* 0x000000010303a824 */ /* 0x000fe200078e0a06 */
[----:B------:R-:W-:Y:S01]  /*2180*/  ISETP.GT.U32.AND P2, PT, R6, R10, PT ;  /* 0x0000000a0600720c */ /* 0x000fe20003f44070 */
[----:B------:R-:W-:-:S04]  /*2190*/  IMAD.HI.U32 R5, R23, R13, RZ ;  /* 0x0000000d17057227 */ /* 0x000fc800078e00ff */
[----:B------:R-:W-:Y:S02]  /*21a0*/  @!P0 IMAD.IADD R2, R2, 0x1, -R6 ;  /* 0x0000000102028824 */ /* 0x000fe400078e0a06 */
[----:B0-----:R-:W-:Y:S01]  /*21b0*/  IMAD.MOV.U32 R0, RZ, RZ, R3 ;  /* 0x000000ffff007224 */ /* 0x001fe200078e0003 */
[----:B------:R-:W-:Y:S01]  /*21c0*/  IADD3 R3, R7, 0x5e, RZ ;  /* 0x0000005e07037810 */ /* 0x000fe20007ffe0ff */
[----:B------:R-:W-:Y:S01]  /*21d0*/  IMAD.HI.U32 R16, R23, R12, RZ ;  /* 0x0000000c17107227 */ /* 0x000fe200078e00ff */
[----:B------:R-:W-:-:S03]  /*21e0*/  ISETP.GT.U32.AND P0, PT, R6, R2, PT ;  /* 0x000000020600720c */ /* 0x000fc60003f04070 */
[----:B------:R-:W-:Y:S02]  /*21f0*/  @!P1 IMAD.MOV R17, RZ, RZ, -R17 ;  /* 0x000000ffff119224 */ /* 0x000fe400078e0a11 */
[----:B------:R-:W-:Y:S01]  /*2200*/  @!P5 IMAD.MOV R0, RZ, RZ, -R0 ;  /* 0x000000ffff00d224 */ /* 0x000fe200078e0a00 */
[----:B------:R-:W-:Y:S01]  /*2210*/  ISETP.GE.AND P5, PT, R8, RZ, PT ;  /* 0x000000ff0800720c */ /* 0x000fe20003fa6270 */
[----:B------:R-:W-:Y:S01]  /*2220*/  IMAD R11, R6, R15, R11 ;  /* 0x0000000f060b7224 */ /* 0x000fe200078e020b */
[----:B------:R-:W-:Y:S01]  /*2230*/  STL [R1+0x160], R17 ;  /* 0x0001601101007387 */ /* 0x000fe20000100800 */
[----:B------:R-:W-:Y:S01]  /*2240*/  IMAD.MOV R5, RZ, RZ, -R5 ;  /* 0x000000ffff057224 */ /* 0x000fe200078e0a05 */
[C---:B------:R-:W-:Y:S01]  /*2250*/  IADD3 R8, R7.reuse, 0x5c, RZ ;  /* 0x0000005c07087810 */ /* 0x040fe20007ffe0ff */
[----:B------:R-:W-:Y:S01]  /*2260*/  IMAD.MOV R16, RZ, RZ, -R16 ;  /* 0x000000ffff107224 */ /* 0x000fe200078e0a10 */
[----:B------:R0:W-:Y:S01]  /*2270*/  STL [R1+0x15c], R0 ;  /* 0x00015c0001007387 */ /* 0x0001e20000100800 */
[----:B------:R-:W-:Y:S01]  /*2280*/  @!P0 IMAD.IADD R2, R2, 0x1, -R6 ;  /* 0x0000000102028824 */ /* 0x000fe200078e0a06 */
[C---:B------:R-:W-:Y:S01]  /*2290*/  ISETP.GT.U32.AND P1, PT, R6.reuse, R11, PT ;  /* 0x0000000b0600720c */ /* 0x040fe20003f24070 */
[C---:B------:R-:W-:Y:S01]  /*22a0*/  IMAD R13, R6.reuse, R5, R13 ;  /* 0x00000005060d7224 */ /* 0x040fe200078e020d */
[----:B------:R-:W-:Y:S01]  /*22b0*/  IADD3 R5, R7, 0x5d, RZ ;  /* 0x0000005d07057810 */ /* 0x000fe20007ffe0ff */
[----:B------:R-:W-:Y:S01]  /*22c0*/  IMAD R4, R6, R16, R12 ;  /* 0x0000001006047224 */ /* 0x000fe200078e020c */
[----:B------:R-:W-:Y:S01]  /*22d0*/  IABS R12, R3 ;  /* 0x00000003000c7213 */ /* 0x000fe20000000000 */
[----:B------:R-:W-:Y:S01]  /*22e0*/  @!P2 IMAD.IADD R10, R10, 0x1, -R6 ;  /* 0x000000010a0aa824 */ /* 0x000fe200078e0a06 */
[----:B------:R-:W-:Y:S01]  /*22f0*/  IABS R14, R5 ;  /* 0x00000005000e7213 */ /* 0x000fe20000000000 */
[----:B0-----:R-:W-:Y:S01]  /*2300*/  IMAD.MOV.U32 R0, RZ, RZ, R2 ;  /* 0x000000ffff007224 */ /* 0x001fe200078e0002 */
[C---:B------:R-:W-:Y:S01]  /*2310*/  ISETP.GT.U32.AND P0, PT, R6.reuse, R4, PT ;  /* 0x000000040600720c */ /* 0x040fe20003f04070 */
[----:B------:R-:W-:Y:S01]  /*2320*/  IMAD.HI.U32 R15, R23, R12, RZ ;  /* 0x0000000c170f7227 */ /* 0x000fe200078e00ff */
[----:B------:R-:W-:-:S02]  /*2330*/  ISETP.GT.U32.AND P2, PT, R6, R10, PT ;  /* 0x0000000a0600720c */ /* 0x000fc40003f44070 */
[----:B------:R-:W-:Y:S01]  /*2340*/  IABS R2, R8 ;  /* 0x0000000800027213 */ /* 0x000fe20000000000 */
[----:B------:R-:W-:Y:S01]  /*2350*/  @!P3 IMAD.MOV R0, RZ, RZ, -R0 ;  /* 0x000000ffff00b224 */ /* 0x000fe200078e0a00 */
[C---:B------:R-:W-:Y:S01]  /*2360*/  ISETP.GT.U32.AND P3, PT, R6.reuse, R13, PT ;  /* 0x0000000d0600720c */ /* 0x040fe20003f64070 */
[--C-:B------:R-:W-:Y:S02]  /*2370*/  @!P1 IMAD.IADD R11, R11, 0x1, -R6.reuse ;  /* 0x000000010b0b9824 */ /* 0x100fe400078e0a06 */
[----:B------:R-:W-:Y:S01]  /*2380*/  IMAD.MOV R15, RZ, RZ, -R15 ;  /* 0x000000ffff0f7224 */ /* 0x000fe200078e0a0f */
[----:B------:R0:W-:Y:S02]  /*2390*/  STL [R1+0x158], R0 ;  /* 0x0001580001007387 */ /* 0x0001e40000100800 */
[----:B------:R-:W-:Y:S01]  /*23a0*/  ISETP.GT.U32.AND P1, PT, R6, R11, PT ;  /* 0x0000000b0600720c */ /* 0x000fe20003f24070 */
[--C-:B------:R-:W-:Y:S02]  /*23b0*/  @!P0 IMAD.IADD R4, R4, 0x1, -R6.reuse ;  /* 0x0000000104048824 */ /* 0x100fe400078e0a06 */
[----:B------:R-:W-:Y:S01]  /*23c0*/  @!P2 IMAD.IADD R10, R10, 0x1, -R6 ;  /* 0x000000010a0aa824 */ /* 0x000fe200078e0a06 */
[----:B------:R-:W-:Y:S01]  /*23d0*/  ISETP.GE.AND P2, PT, R9, RZ, PT ;  /* 0x000000ff0900720c */ /* 0x000fe20003f46270 */
[----:B------:R-:W-:Y:S01]  /*23e0*/  IMAD.HI.U32 R9, R23, R14, RZ ;  /* 0x0000000e17097227 */ /* 0x000fe200078e00ff */
[----:B------:R-:W-:-:S03]  /*23f0*/  ISETP.GT.U32.AND P0, PT, R6, R4, PT ;  /* 0x000000040600720c */ /* 0x000fc60003f04070 */
[----:B------:R-:W-:Y:S02]  /*2400*/  @!P3 IMAD.IADD R13, R13, 0x1, -R6 ;  /* 0x000000010d0db824 */ /* 0x000fe400078e0a06 */
[----:B------:R-:W-:Y:S02]  /*2410*/  IMAD.MOV.U32 R16, RZ, RZ, R10 ;  /* 0x000000ffff107224 */ /* 0x000fe400078e000a */
[C---:B------:R-:W-:Y:S01]  /*2420*/  IMAD R12, R6.reuse, R15, R12 ;  /* 0x0000000f060c7224 */ /* 0x040fe200078e020c */
[----:B------:R-:W-:Y:S01]  /*2430*/  ISETP.GT.U32.AND P3, PT, R6, R13, PT ;  /* 0x0000000d0600720c */ /* 0x000fe20003f64070 */
[----:B------:R-:W-:-:S04]  /*2440*/  IMAD.HI.U32 R10, R23, R2, RZ ;  /* 0x00000002170a7227 */ /* 0x000fc800078e00ff */
[----:B------:R-:W-:Y:S02]  /*2450*/  IMAD.MOV R9, RZ, RZ, -R9 ;  /* 0x000000ffff097224 */ /* 0x000fe400078e0a09 */
[----:B------:R-:W-:Y:S01]  /*2460*/  @!P6 IMAD.MOV R16, RZ, RZ, -R16 ;  /* 0x000000ffff10e224 */ /* 0x000fe200078e0a10 */
[----:B------:R-:W-:Y:S01]  /*2470*/  ISETP.GE.AND P6, PT, R3, RZ, PT ;  /* 0x000000ff0300720c */ /* 0x000fe20003fc6270 */
[----:B------:R-:W-:Y:S01]  /*2480*/  @!P1 IMAD.IADD R11, R11, 0x1, -R6 ;  /* 0x000000010b0b9824 */ /* 0x000fe200078e0a06 */
[C---:B------:R-:W-:Y:S01]  /*2490*/  ISETP.GT.U32.AND P1, PT, R6.reuse, R12, PT ;  /* 0x0000000c0600720c */ /* 0x040fe20003f24070 */
[----:B------:R-:W-:Y:S01]  /*24a0*/  IMAD.MOV R3, RZ, RZ, -R10 ;  /* 0x000000ffff037224 */ /* 0x000fe200078e0a0a */
[----:B------:R1:W-:Y:S01]  /*24b0*/  STL [R1+0x154], R16 ;  /* 0x0001541001007387 */ /* 0x0003e20000100800 */
[----:B------:R-:W-:Y:S01]  /*24c0*/  IMAD R10, R6, R9, R14 ;  /* 0x00000009060a7224 */ /* 0x000fe200078e020e */
[----:B------:R-:W-:Y:S01]  /*24d0*/  IADD3 R14, R7, 0x56, RZ ;  /* 0x00000056070e7810 */ /* 0x000fe20007ffe0ff */
[----:B------:R-:W-:-:S02]  /*24e0*/  @!P3 IMAD.IADD R13, R13, 0x1, -R6 ;  /* 0x000000010d0db824 */ /* 0x000fc400078e0a06 */
[----:B------:R-:W-:Y:S01]  /*24f0*/  @!P0 IMAD.IADD R4, R4, 0x1, -R6 ;  /* 0x0000000104048824 */ /* 0x000fe200078e0a06 */
[----:B------:R-:W-:Y:S01]  /*2500*/  ISETP.GT.U32.AND P3, PT, R6, R10, PT ;  /* 0x0000000a0600720c */ /* 0x000fe20003f64070 */
[----:B0-----:R-:W-:Y:S01]  /*2510*/  IMAD.MOV.U32 R0, RZ, RZ, R11 ;  /* 0x000000ffff007224 */ /* 0x001fe200078e000b */
[----:B------:R-:W-:Y:S01]  /*2520*/  ISETP.GE.AND P0, PT, R8, RZ, PT ;  /* 0x000000ff0800720c */ /* 0x000fe20003f06270 */
[----:B------:R-:W-:Y:S01]  /*2530*/  IMAD.MOV.U32 R11, RZ, RZ, R4 ;  /* 0x000000ffff0b7224 */ /* 0x000fe200078e0004 */
[----:B------:R-:W-:Y:S01]  /*2540*/  IADD3 R4, R7, 0x5a, RZ ;  /* 0x0000005a07047810 */ /* 0x000fe20007ffe0ff */
[----:B------:R-:W-:Y:S01]  /*2550*/  @!P4 IMAD.MOV R0, RZ, RZ, -R0 ;  /* 0x000000ffff00c224 */ /* 0x000fe200078e0a00 */
[----:B------:R-:W-:Y:S01]  /*2560*/  ISETP.GE.AND P4, PT, R5, RZ, PT ;  /* 0x000000ff0500720c */ /* 0x000fe20003f86270 */
[----:B------:R-:W-:Y:S01]  /*2570*/  @!P1 IMAD.IADD R12, R12, 0x1, -R6 ;  /* 0x000000010c0c9824 */ /* 0x000fe200078e0a06 */
[----:B-1----:R-:W-:Y:S01]  /*2580*/  IABS R16, R4 ;  /* 0x0000000400107213 */ /* 0x002fe20000000000 */
[----:B------:R-:W-:Y:S01]  /*2590*/  @!P5 IMAD.MOV R11, RZ, RZ, -R11 ;  /* 0x000000ffff0bd224 */ /* 0x000fe200078e0a0b */
[----:B------:R0:W-:Y:S01]  /*25a0*/  STL [R1+0x134], R0 ;  /* 0x0001340001007387 */ /* 0x0001e20000100800 */
[----:B------:R-:W-:Y:S01]  /*25b0*/  IMAD R3, R6, R3, R2 ;  /* 0x0000000306037224 */ /* 0x000fe200078e0202 */
[----:B------:R-:W-:Y:S01]  /*25c0*/  IADD3 R2, R7, 0x5b, RZ ;  /* 0x0000005b07027810 */ /* 0x000fe20007ffe0ff */
[----:B------:R-:W-:Y:S01]  /*25d0*/  @!P3 IMAD.IADD R10, R10, 0x1, -R6 ;  /* 0x000000010a0ab824 */ /* 0x000fe200078e0a06 */
[----:B------:R-:W-:Y:S01]  /*25e0*/  ISETP.GT.U32.AND P1, PT, R6, R12, PT ;  /* 0x0000000c0600720c */ /* 0x000fe20003f24070 */
[----:B------:R1:W-:Y:S01]  /*25f0*/  STL [R1+0x144], R11 ;  /* 0x0001440b01007387 */ /* 0x0003e20000100800 */
[----:B------:R-:W-:-:S02]  /*2600*/  ISETP.GE.AND P5, PT, R2, RZ, PT ;  /* 0x000000ff0200720c */ /* 0x000fc40003fa6270 */
[----:B------:R-:W-:Y:S01]  /*2610*/  ISETP.GT.U32.AND P3, PT, R6, R10, PT ;  /* 0x0000000a0600720c */ /* 0x000fe20003f64070 */
[----:B0-----:R-:W-:Y:S01]  /*2620*/  IMAD.MOV.U32 R0, RZ, RZ, R13 ;  /* 0x000000ffff007224 */ /* 0x001fe200078e000d */
[----:B------:R-:W-:Y:S02]  /*2630*/  IADD3 R8, R7, 0x58, RZ ;  /* 0x0000005807087810 */ /* 0x000fe40007ffe0ff */
[----:B------:R-:W-:Y:S01]  /*2640*/  IABS R21, R14 ;  /* 0x0000000e00157213 */ /* 0x000fe20000000000 */
[----:B------:R-:W-:Y:S01]  /*2650*/  @!P2 IMAD.MOV R0, RZ, RZ, -R0 ;  /* 0x000000ffff00a224 */ /* 0x000fe200078e0a00 */
[----:B-1----:R-:W-:Y:S02]  /*2660*/  IABS R11, R2 ;  /* 0x00000002000b7213 */ /* 0x002fe40000000000 */
[----:B------:R-:W-:Y:S01]  /*2670*/  ISETP.GE.AND P2, PT, R4, RZ, PT ;  /* 0x000000ff0400720c */ /* 0x000fe20003f46270 */
[----:B------:R-:W-:Y:S01]  /*2680*/  IMAD.HI.U32 R4, R23, R16, RZ ;  /* 0x0000001017047227 */ /* 0x000fe200078e00ff */
[----:B------:R-:W-:Y:S01]  /*2690*/  IADD3 R2, R7, 0x59, RZ ;  /* 0x0000005907027810 */ /* 0x000fe20007ffe0ff */
[----:B------:R0:W-:Y:S01]  /*26a0*/  STL [R1+0x148], R0 ;  /* 0x0001480001007387 */ /* 0x0001e20000100800 */
[----:B------:R-:W-:Y:S01]  /*26b0*/  IABS R15, R8 ;  /* 0x00000008000f7213 */ /* 0x000fe20000000000 */
[----:B------:R-:W-:Y:S01]  /*26c0*/  IMAD.HI.U32 R9, R23, R11, RZ ;  /* 0x0000000b17097227 */ /* 0x000fe200078e00ff */
[----:B------:R-:W-:-:S03]  /*26d0*/  IABS R5, R2 ;  /* 0x0000000200057213 */ /* 0x000fc60000000000 */
[----:B------:R-:W-:Y:S02]  /*26e0*/  IMAD.MOV R9, RZ, RZ, -R9 ;  /* 0x000000ffff097224 */ /* 0x000fe400078e0a09 */
[----:B------:R-:W-:Y:S01]  /*26f0*/  @!P1 IMAD.IADD R12, R12, 0x1, -R6 ;  /* 0x000000010c0c9824 */ /* 0x000fe200078e0a06 */
[C---:B------:R-:W-:Y:S01]  /*2700*/  ISETP.GT.U32.AND P1, PT, R6.reuse, R3, PT ;  /* 0x000000030600720c */ /* 0x040fe20003f24070 */
[----:B------:R-:W-:Y:S02]  /*2710*/  IMAD.MOV R4, RZ, RZ, -R4 ;  /* 0x000000ffff047224 */ /* 0x000fe400078e0a04 */
[C---:B------:R-:W-:Y:S02]  /*2720*/  IMAD R11, R6.reuse, R9, R11 ;  /* 0x00000009060b7224 */ /* 0x040fe400078e020b */
[----:B------:R-:W-:Y:S02]  /*2730*/  IMAD R16, R6, R4, R16 ;  /* 0x0000000406107224 */ /* 0x000fe400078e0210 */
[----:B------:R-:W-:Y:S01]  /*2740*/  @!P3 IMAD.IADD R10, R10, 0x1, -R6 ;  /* 0x000000010a0ab824 */ /* 0x000fe200078e0a06 */
[----:B------:R-:W-:Y:S01]  /*2750*/  ISETP.GT.U32.AND P3, PT, R6, R11, PT ;  /* 0x0000000b0600720c */ /* 0x000fe20003f64070 */
[----:B------:R-:W-:-:S02]  /*2760*/  IMAD.MOV.U32 R13, RZ, RZ, R12 ;  /* 0x000000ffff0d7224 */ /* 0x000fc400078e000c */
[----:B------:R-:W-:-:S04]  /*2770*/  IMAD.HI.U32 R9, R23, R5, RZ ;  /* 0x0000000517097227 */ /* 0x000fc800078e00ff */
[----:B------:R-:W-:Y:S01]  /*2780*/  @!P6 IMAD.MOV R13, RZ, RZ, -R13 ;  /* 0x000000ffff0de224 */ /* 0x000fe200078e0a0d */
[C---:B------:R-:W-:Y:S01]  /*2790*/  ISETP.GT.U32.AND P6, PT, R6.reuse, R16, PT ;  /* 0x000000100600720c */ /* 0x040fe20003fc4070 */
[----:B------:R-:W-:Y:S02]  /*27a0*/  @!P1 IMAD.IADD R3, R3, 0x1, -R6 ;  /* 0x0000000103039824 */ /* 0x000fe400078e0a06 */
[----:B0-----:R-:W-:Y:S01]  /*27b0*/  IMAD.MOV.U32 R0, RZ, RZ, R10 ;  /* 0x000000ffff007224 */ /* 0x001fe200078e000a */
[----:B------:R0:W-:Y:S01]  /*27c0*/  STL [R1+0x13c], R13 ;  /* 0x00013c0d01007387 */ /* 0x0001e20000100800 */
[----:B------:R-:W-:Y:S01]  /*27d0*/  @!P3 IMAD.IADD R11, R11, 0x1, -R6 ;  /* 0x000000010b0bb824 */ /* 0x000fe200078e0a06 */
[C---:B------:R-:W-:Y:S01]  /*27e0*/  ISETP.GT.U32.AND P1, PT, R6.reuse, R3, PT ;  /* 0x000000030600720c */ /* 0x040fe20003f24070 */
[----:B------:R-:W-:Y:S02]  /*27f0*/  IMAD.MOV R9, RZ, RZ, -R9 ;  /* 0x000000ffff097224 */ /* 0x000fe400078e0a09 */
[----:B------:R-:W-:Y:S01]  /*2800*/  @!P4 IMAD.MOV R0, RZ, RZ, -R0 ;  /* 0x000000ffff00c224 */ /* 0x000fe200078e0a00 */
[----:B------:R-:W-:Y:S01]  /*2810*/  ISETP.GT.U32.AND P3, PT, R6, R11, PT ;  /* 0x0000000b0600720c */ /* 0x000fe20003f64070 */
[----:B------:R-:W-:Y:S01]  /*2820*/  IMAD.HI.U32 R4, R23, R15, RZ ;  /* 0x0000000f17047227 */ /* 0x000fe200078e00ff */
[----:B------:R-:W-:-:S02]  /*2830*/  ISETP.GE.AND P4, PT, R2, RZ, PT ;  /* 0x000000ff0200720c */ /* 0x000fc40003f86270 */
[----:B------:R1:W-:Y:S01]  /*2840*/  STL [R1+0x140], R0 ;  /* 0x0001400001007387 */ /* 0x0003e20000100800 */
[--C-:B------:R-:W-:Y:S01]  /*2850*/  @!P6 IMAD.IADD R16, R16, 0x1, -R6.reuse ;  /* 0x000000011010e824 */ /* 0x100fe200078e0a06 */
[C---:B0-----:R-:W-:Y:S01]  /*2860*/  IADD3 R13, R7.reuse, 0x53, RZ ;  /* 0x00000053070d7810 */ /* 0x041fe20007ffe0ff */
[C---:B------:R-:W-:Y:S01]  /*2870*/  IMAD R2, R6.reuse, R9, R5 ;  /* 0x0000000906027224 */ /* 0x040fe200078e0205 */
[----:B------:R-:W-:Y:S01]  /*2880*/  IADD3 R5, R7, 0x57, RZ ;  /* 0x0000005707057810 */ /* 0x000fe20007ffe0ff */
[----:B------:R-:W-:Y:S01]  /*2890*/  @!P1 IMAD.IADD R3, R3, 0x1, -R6 ;  /* 0x0000000103039824 */ /* 0x000fe200078e0a06 */
[----:B------:R-:W-:Y:S01]  /*28a0*/  ISETP.GT.U32.AND P6, PT, R6, R16, PT ;  /* 0x000000100600720c */ /* 0x000fe20003fc4070 */
[----:B------:R-:W-:Y:S01]  /*28b0*/  IMAD.MOV R4, RZ, RZ, -R4 ;  /* 0x000000ffff047224 */ /* 0x000fe200078e0a04 */
[----:B------:R-:W-:Y:S01]  /*28c0*/  ISETP.GE.AND P1, PT, R8, RZ, PT ;  /* 0x000000ff0800720c */ /* 0x000fe20003f26270 */
[----:B------:R-:W-:Y:S01]  /*28d0*/  @!P3 IMAD.IADD R11, R11, 0x1, -R6 ;  /* 0x000000010b0bb824 */ /* 0x000fe200078e0a06 */
[----:B------:R-:W-:Y:S01]  /*28e0*/  IABS R8, R5 ;  /* 0x0000000500087213 */ /* 0x000fe20000000000 */
[C---:B------:R-:W-:Y:S01]  /*28f0*/  IMAD R15, R6.reuse, R4, R15 ;  /* 0x00000004060f7224 */ /* 0x040fe200078e020f */
[----:B------:R-:W-:Y:S01]  /*2900*/  ISETP.GT.U32.AND P3, PT, R6, R2, PT ;  /* 0x000000020600720c */ /* 0x000fe20003f64070 */
[----:B------:R-:W-:Y:S01]  /*2910*/  IMAD.HI.U32 R20, R23, R21, RZ ;  /* 0x0000001517147227 */ /* 0x000fe200078e00ff */
[----:B------:R-:W-:-:S02]  /*2920*/  IABS R12, R13 ;  /* 0x0000000d000c7213 */ /* 0x000fc40000000000 */
[----:B------:R-:W-:Y:S01]  /*2930*/  IADD3 R4, R7, 0x54, RZ ;  /* 0x0000005407047810 */ /* 0x000fe20007ffe0ff */
[----:B------:R-:W-:-:S03]  /*2940*/  IMAD.HI.U32 R10, R23, R8, RZ ;  /* 0x00000008170a7227 */ /* 0x000fc600078e00ff */
[----:B------:R-:W-:Y:S01]  /*2950*/  IABS R9, R4 ;  /* 0x0000000400097213 */ /* 0x000fe20000000000 */
[----:B------:R-:W-:Y:S01]  /*2960*/  @!P6 IMAD.IADD R16, R16, 0x1, -R6 ;  /* 0x000000011010e824 */ /* 0x000fe200078e0a06 */
[C---:B------:R-:W-:Y:S01]  /*2970*/  ISETP.GT.U32.AND P6, PT, R6.reuse, R15, PT ;  /* 0x0000000f0600720c */ /* 0x040fe20003fc4070 */
[----:B------:R-:W-:Y:S02]  /*2980*/  IMAD.MOV R10, RZ, RZ, -R10 ;  /* 0x000000ffff0a7224 */ /* 0x000fe400078e0a0a */
[----:B------:R-:W-:Y:S02]  /*2990*/  IMAD.MOV R20, RZ, RZ, -R20 ;  /* 0x000000ffff147224 */ /* 0x000fe400078e0a14 */
[----:B------:R-:W-:Y:S02]  /*29a0*/  IMAD R8, R6, R10, R8 ;  /* 0x0000000a06087224 */ /* 0x000fe400078e0208 */
[--C-:B------:R-:W-:Y:S02]  /*29b0*/  @!P3 IMAD.IADD R2, R2, 0x1, -R6.reuse ;  /* 0x000000010202b824 */ /* 0x100fe400078e0a06 */
[C---:B------:R-:W-:Y:S01]  /*29c0*/  IMAD R20, R6.reuse, R20, R21 ;  /* 0x0000001406147224 */ /* 0x040fe200078e0215 */
[C---:B------:R-:W-:Y:S01]  /*29d0*/  ISETP.GT.U32.AND P3, PT, R6.reuse, R8, PT ;  /* 0x000000080600720c */ /* 0x040fe20003f64070 */
[----:B-1----:R-:W-:Y:S01]  /*29e0*/  IMAD.MOV.U32 R0, RZ, RZ, R3 ;  /* 0x000000ffff007224 */ /* 0x002fe200078e0003 */
[----:B------:R-:W-:Y:S01]  /*29f0*/  IADD3 R3, R7, 0x51, RZ ;  /* 0x0000005107037810 */ /* 0x000fe20007ffe0ff */
[----:B------:R-:W-:Y:S01]  /*2a00*/  @!P6 IMAD.IADD R15, R15, 0x1, -R6 ;  /* 0x000000010f0fe824 */ /* 0x000fe200078e0a06 */
[C---:B------:R-:W-:Y:S01]  /*2a10*/  ISETP.GT.U32.AND P6, PT, R6.reuse, R20, PT ;  /* 0x000000140600720c */ /* 0x040fe20003fc4070 */
[----:B------:R-:W-:Y:S01]  /*2a20*/  @!P0 IMAD.MOV R0, RZ, RZ, -R0 ;  /* 0x000000ffff008224 */ /* 0x000fe200078e0a00 */
[----:B------:R-:W-:Y:S01]  /*2a30*/  ISETP.GT.U32.AND P0, PT, R6, R2, PT ;  /* 0x000000020600720c */ /* 0x000fe20003f04070 */
[----:B------:R-:W-:-:S03]  /*2a40*/  IMAD.HI.U32 R10, R23, R12, RZ ;  /* 0x0000000c170a7227 */ /* 0x000fc600078e00ff */
[----:B------:R0:W-:Y:S01]  /*2a50*/  STL [R1+0x12c], R0 ;  /* 0x00012c0001007387 */ /* 0x0001e20000100800 */
[----:B------:R-:W-:Y:S02]  /*2a60*/  IMAD.MOV R10, RZ, RZ, -R10 ;  /* 0x000000ffff0a7224 */ /* 0x000fe400078e0a0a */
[----:B------:R-:W-:Y:S01]  /*2a70*/  @!P3 IMAD.IADD R8, R8, 0x1, -R6 ;  /* 0x000000010808b824 */ /* 0x000fe200078e0a06 */
[----:B------:R-:W-:Y:S01]  /*2a80*/  ISETP.GT.U32.AND P3, PT, R6, R15, PT ;  /* 0x0000000f0600720c */ /* 0x000fe20003f64070 */
[----:B------:R-:W-:-:S04]  /*2a90*/  IMAD.HI.U32 R17, R23, R9, RZ ;  /* 0x0000000917117227 */ /* 0x000fc800078e00ff */
[----:B------:R-:W-:Y:S01]  /*2aa0*/  @!P6 IMAD.IADD R20, R20, 0x1, -R6 ;  /* 0x000000011414e824 */ /* 0x000fe200078e0a06 */
[C---:B------:R-:W-:Y:S01]  /*2ab0*/  ISETP.GT.U32.AND P6, PT, R6.reuse, R8, PT ;  /* 0x000000080600720c */ /* 0x040fe20003fc4070 */
[----:B0-----:R-:W-:Y:S01]  /*2ac0*/  IMAD.MOV.U32 R0, RZ, RZ, R11 ;  /* 0x000000ffff007224 */ /* 0x001fe200078e000b */
[----:B------:R-:W-:Y:S01]  /*2ad0*/  IABS R11, R3 ;  /* 0x00000003000b7213 */ /* 0x000fe20000000000 */
[C---:B------:R-:W-:Y:S02]  /*2ae0*/  IMAD R10, R6.reuse, R10, R12 ;  /* 0x0000000a060a7224 */ /* 0x040fe400078e020c */
[----:B------:R-:W-:Y:S01]  /*2af0*/  @!P5 IMAD.MOV R0, RZ, RZ, -R0 ;  /* 0x000000ffff00d224 */ /* 0x000fe200078e0a00 */
[----:B------:R-:W-:Y:S01]  /*2b00*/  ISETP.GT.U32.AND P5, PT, R6, R20, PT ;  /* 0x000000140600720c */ /* 0x000fe20003fa4070 */
[----:B------:R-:W-:Y:S02]  /*2b10*/  IMAD.MOV R17, RZ, RZ, -R17 ;  /* 0x000000ffff117224 */ /* 0x000fe400078e0a11 */
[--C-:B------:R-:W-:Y:S01]  /*2b20*/  @!P0 IMAD.IADD R2, R2, 0x1, -R6.reuse ;  /* 0x0000000102028824 */ /* 0x100fe200078e0a06 */
[----:B------:R0:W-:Y:S01]  /*2b30*/  STL [R1+0x128], R0 ;  /* 0x0001280001007387 */ /* 0x0001e20000100800 */
[----:B------:R-:W-:Y:S01]  /*2b40*/  IMAD R9, R6, R17, R9 ;  /* 0x0000001106097224 */ /* 0x000fe200078e0209 */
[----:B------:R-:W-:Y:S01]  /*2b50*/  IADD3 R17, R7, 0x52, RZ ;  /* 0x0000005207117810 */ /* 0x000fe20007ffe0ff */
[--C-:B------:R-:W-:Y:S01]  /*2b60*/  @!P6 IMAD.IADD R8, R8, 0x1, -R6.reuse ;  /* 0x000000010808e824 */ /* 0x100fe200078e0a06 */
[C---:B------:R-:W-:Y:S01]  /*2b70*/  ISETP.GT.U32.AND P6, PT, R6.reuse, R10, PT ;  /* 0x0000000a0600720c */ /* 0x040fe20003fc4070 */
[----:B------:R-:W-:Y:S01]  /*2b80*/  @!P3 IMAD.IADD R15, R15, 0x1, -R6 ;  /* 0x000000010f0fb824 */ /* 0x000fe200078e0a06 */
[----:B------:R-:W-:Y:S01]  /*2b90*/  ISETP.GT.U32.AND P0, PT, R6, R9, PT ;  /* 0x000000090600720c */ /* 0x000fe20003f04070 */
[----:B------:R-:W-:Y:S01]  /*2ba0*/  IMAD.MOV.U32 R21, RZ, RZ, R2 ;  /* 0x000000ffff157224 */ /* 0x000fe200078e0002 */
[----:B------:R-:W-:Y:S01]  /*2bb0*/  IABS R12, R17 ;  /* 0x00000011000c7213 */ /* 0x000fe20000000000 */
[----:B------:R-:W-:Y:S01]  /*2bc0*/  @!P5 IMAD.IADD R20, R20, 0x1, -R6 ;  /* 0x000000011414d824 */ /* 0x000fe200078e0a06 */
[----:B------:R-:W-:Y:S01]  /*2bd0*/  ISETP.GE.AND P3, PT, R5, RZ, PT ;  /* 0x000000ff0500720c */ /* 0x000fe20003f66270 */
[----:B0-----:R-:W-:Y:S01]  /*2be0*/  IMAD.MOV.U32 R0, RZ, RZ, R16 ;  /* 0x000000ffff007224 */ /* 0x001fe200078e0010 */
[----:B------:R-:W-:Y:S01]  /*2bf0*/  ISETP.GE.AND P5, PT, R14, RZ, PT ;  /* 0x000000ff0e00720c */ /* 0x000fe20003fa6270 */
[----:B------:R-:W-:Y:S01]  /*2c00*/  IMAD.HI.U32 R16, R23, R12, RZ ;  /* 0x0000000c17107227 */ /* 0x000fe200078e00ff */
[----:B------:R-:W-:-:S03]  /*2c10*/  IADD3 R2, R7, 0x50, RZ ;  /* 0x0000005007027810 */ /* 0x000fc60007ffe0ff */
[----:B------:R-:W-:Y:S01]  /*2c20*/  @!P2 IMAD.MOV R0, RZ, RZ, -R0 ;  /* 0x000000ffff00a224 */ /* 0x000fe200078e0a00 */
[----:B------:R-:W-:Y:S01]  /*2c30*/  ISETP.GT.U32.AND P2, PT, R6, R19, PT ;  /* 0x000000130600720c */ /* 0x000fe20003f44070 */
[----:B------:R-:W-:Y:S02]  /*2c40*/  @!P6 IMAD.IADD R10, R10, 0x1, -R6 ;  /* 0x000000010a0ae824 */ /* 0x000fe400078e0a06 */
[----:B------:R-:W-:Y:S01]  /*2c50*/  @!P4 IMAD.MOV R21, RZ, RZ, -R21 ;  /* 0x000000ffff15c224 */ /* 0x000fe200078e0a15 */
[----:B------:R0:W-:Y:S01]  /*2c60*/  STL [R1+0x124], R0 ;  /* 0x0001240001007387 */ /* 0x0001e20000100800 */
[----:B------:R-:W-:Y:S01]  /*2c70*/  IMAD.HI.U32 R5, R23, R11, RZ ;  /* 0x0000000b17057227 */ /* 0x000fe200078e00ff */
[----:B------:R-:W-:Y:S02]  /*2c80*/  ISETP.GT.U32.AND P6, PT, R6, R10, PT ;  /* 0x0000000a0600720c */ /* 0x000fe40003fc4070 */
[----:B------:R-:W-:Y:S01]  /*2c90*/  STL [R1+0x114], R21 ;  /* 0x0001141501007387 */ /* 0x000fe20000100800 */
[----:B------:R-:W-:-:S02]  /*2ca0*/  IMAD.MOV R16, RZ, RZ, -R16 ;  /* 0x000000ffff107224 */ /* 0x000fc400078e0a10 */
[--C-:B------:R-:W-:Y:S01]  /*2cb0*/  @!P0 IMAD.IADD R9, R9, 0x1, -R6.reuse ;  /* 0x0000000109098824 */ /* 0x100fe200078e0a06 */
[----:B------:R-:W-:Y:S01]  /*2cc0*/  ISETP.GE.AND P0, PT, R4, RZ, PT ;  /* 0x000000ff0400720c */ /* 0x000fe20003f06270 */
[----:B------:R-:W-:Y:S01]  /*2cd0*/  @!P2 IMAD.IADD R19, R19, 0x1, -R6 ;  /* 0x000000011313a824 */ /* 0x000fe200078e0a06 */
[----:B------:R-:W-:Y:S01]  /*2ce0*/  ISETP.GE.AND P2, PT, R18, RZ, PT ;  /* 0x000000ff1200720c */ /* 0x000fe20003f46270 */
[----:B0-----:R-:W-:Y:S01]  /*2cf0*/  IMAD.MOV.U32 R0, RZ, RZ, R15 ;  /* 0x000000ffff007224 */ /* 0x001fe200078e000f */
[----:B------:R-:W-:Y:S01]  /*2d00*/  IABS R15, R2 ;  /* 0x00000002000f7213 */ /* 0x000fe20000000000 */
[----:B------:R-:W-:Y:S01]  /*2d10*/  IMAD.MOV R14, RZ, RZ, -R5 ;  /* 0x000000ffff0e7224 */ /* 0x000fe200078e0a05 */
[C---:B------:R-:W-:Y:S01]  /*2d20*/  ISETP.GT.U32.AND P4, PT, R6.reuse, R19, PT ;  /* 0x000000130600720c */ /* 0x040fe20003f84070 */
[----:B------:R-:W-:Y:S01]  /*2d30*/  @!P1 IMAD.MOV R0, RZ, RZ, -R0 ;  /* 0x000000ffff009224 */ /* 0x000fe200078e0a00 */
[C---:B------:R-:W-:Y:S01]  /*2d40*/  ISETP.GT.U32.AND P1, PT, R6.reuse, R9, PT ;  /* 0x000000090600720c */ /* 0x040fe20003f24070 */
[C---:B------:R-:W-:Y:S01]  /*2d50*/  IMAD R5, R6.reuse, R16, R12 ;  /* 0x0000001006057224 */ /* 0x040fe200078e020c */
[----:B------:R-:W-:Y:S01]  /*2d60*/  IADD3 R16, R7, 0x4e, RZ ;  /* 0x0000004e07107810 */ /* 0x000fe20007ffe0ff */
[C---:B------:R-:W-:Y:S01]  /*2d70*/  IMAD R4, R6.reuse, R14, R11 ;  /* 0x0000000e06047224 */ /* 0x040fe200078e020b */
[----:B------:R0:W-:Y:S01]  /*2d80*/  STL [R1+0x110], R0 ;  /* 0x0001100001007387 */ /* 0x0001e20000100800 */
[----:B------:R-:W-:Y:S01]  /*2d90*/  @!P3 IMAD.MOV R8, RZ, RZ, -R8 ;  /* 0x000000ffff08b224 */ /* 0x000fe200078e0a08 */
[----:B------:R-:W-:Y:S01]  /*2da0*/  ISETP.GT.U32.AND P3, PT, R6, R5, PT ;  /* 0x000000050600720c */ /* 0x000fe20003f64070 */
[----:B------:R-:W-:Y:S01]  /*2db0*/  @!P6 IMAD.IADD R10, R10, 0x1, -R6 ;  /* 0x000000010a0ae824 */ /* 0x000fe200078e0a06 */
[----:B------:R-:W-:Y:S01]  /*2dc0*/  ISETP.GE.AND P6, PT, R3, RZ, PT ;  /* 0x000000ff0300720c */ /* 0x000fe20003fc6270 */
[----:B------:R-:W-:Y:S01]  /*2dd0*/  IMAD.HI.U32 R3, R23, R15, RZ ;  /* 0x0000000f17037227 */ /* 0x000fe200078e00ff */
[----:B------:R1:W-:Y:S01]  /*2de0*/  STL [R1+0x10c], R8 ;  /* 0x00010c0801007387 */ /* 0x0003e20000100800 */
[----:B------:R-:W-:-:S02]  /*2df0*/  IADD3 R11, R7, 0x4f, RZ ;  /* 0x0000004f070b7810 */ /* 0x000fc40007ffe0ff */
[----:B------:R-:W-:Y:S01]  /*2e00*/  @!P4 IMAD.IADD R19, R19, 0x1, -R6 ;  /* 0x000000011313c824 */ /* 0x000fe200078e0a06 */
[----:B------:R-:W-:Y:S01]  /*2e10*/  ISETP.GT.U32.AND P4, PT, R6, R4, PT ;  /* 0x000000040600720c */ /* 0x000fe20003f84070 */
[----:B0-----:R-:W-:Y:S01]  /*2e20*/  IMAD.MOV.U32 R0, RZ, RZ, R20 ;  /* 0x000000ffff007224 */ /* 0x001fe200078e0014 */
[----:B------:R-:W-:Y:S01]  /*2e30*/  IABS R18, R11 ;  /* 0x0000000b00127213 */ /* 0x000fe20000000000 */
[----:B------:R-:W-:Y:S01]  /*2e40*/  @!P1 IMAD.IADD R9, R9, 0x1, -R6 ;  /* 0x0000000109099824 */ /* 0x000fe200078e0a06 */
[----:B------:R-:W-:Y:S01]  /*2e50*/  ISETP.GE.AND P1, PT, R17, RZ, PT ;  /* 0x000000ff1100720c */ /* 0x000fe20003f26270 */
[----:B------:R-:W-:Y:S01]  /*2e60*/  @!P5 IMAD.MOV R0, RZ, RZ, -R0 ;  /* 0x000000ffff00d224 */ /* 0x000fe200078e0a00 */
[----:B------:R-:W-:Y:S01]  /*2e70*/  ISETP.GE.AND P5, PT, R13, RZ, PT ;  /* 0x000000ff0d00720c */ /* 0x000fe20003fa6270 */
[----:B------:R-:W-:Y:S01]  /*2e80*/  IMAD.MOV R3, RZ, RZ, -R3 ;  /* 0x000000ffff037224 */ /* 0x000fe200078e0a03 */
[----:B------:R-:W-:Y:S01]  /*2e90*/  IADD3 R12, R7, 0x49, RZ ;  /* 0x00000049070c7810 */ /* 0x000fe20007ffe0ff */
[----:B------:R-:W-:Y:S01]  /*2ea0*/  @!P3 IMAD.IADD R5, R5, 0x1, -R6 ;  /* 0x000000010505b824 */ /* 0x000fe200078e0a06 */
[----:B------:R0:W-:Y:S01]  /*2eb0*/  STL [R1+0x108], R0 ;  /* 0x0001080001007387 */ /* 0x0001e20000100800 */
[----:B-1----:R-:W-:Y:S01]  /*2ec0*/  IMAD.MOV.U32 R8, RZ, RZ, R9 ;  /* 0x000000ffff087224 */ /* 0x002fe200078e0009 */
[----:B------:R-:W-:Y:S01]  /*2ed0*/  ISETP.GE.AND P3, PT, R2, RZ, PT ;  /* 0x000000ff0200720c */ /* 0x000fe20003f66270 */
[----:B------:R-:W-:Y:S01]  /*2ee0*/  IMAD R15, R6, R3, R15 ;  /* 0x00000003060f7224 */ /* 0x000fe200078e020f */
[----:B------:R-:W-:Y:S01]  /*2ef0*/  IADD3 R3, R7, 0x4d, RZ ;  /* 0x0000004d07037810 */ /* 0x000fe20007ffe0ff */
[----:B------:R-:W-:Y:S01]  /*2f00*/  IMAD.MOV.U32 R9, RZ, RZ, R10 ;  /* 0x000000ffff097224 */ /* 0x000fe200078e000a */
[----:B------:R-:W-:Y:S01]  /*2f10*/  IABS R14, R12 ;  /* 0x0000000c000e7213 */ /* 0x000fe20000000000 */
[----:B------:R-:W-:Y:S01]  /*2f20*/  @!P4 IMAD.IADD R4, R4, 0x1, -R6 ;  /* 0x000000010404c824 */ /* 0x000fe200078e0a06 */
[----:B------:R-:W-:Y:S01]  /*2f30*/  ISETP.GE.AND P4, PT, R11, RZ, PT ;  /* 0x000000ff0b00720c */ /* 0x000fe20003f86270 */
[----:B------:R-:W-:Y:S01]  /*2f40*/  @!P5 IMAD.MOV R9, RZ, RZ, -R9 ;  /* 0x000000ffff09d224 */ /* 0x000fe200078e0a09 */
[C---:B------:R-:W-:Y:S01]  /*2f50*/  ISETP.GT.U32.AND P5, PT, R6.reuse, R15, PT ;  /* 0x0000000f0600720c */ /* 0x040fe20003fa4070 */
[----:B0-----:R-:W-:Y:S01]  /*2f60*/  IMAD.MOV.U32 R0, RZ, RZ, R19 ;  /* 0x000000ffff007224 */ /* 0x001fe200078e0013 */
[----:B------:R-:W-:Y:S01]  /*2f70*/  IABS R11, R3 ;  /* 0x00000003000b7213 */ /* 0x000fe20000000000 */
[----:B------:R-:W-:Y:S01]  /*2f80*/  @!P0 IMAD.MOV R8, RZ, RZ, -R8 ;  /* 0x000000ffff088224 */ /* 0x000fe200078e0a08 */
[C---:B------:R-:W-:Y:S01]  /*2f90*/  ISETP.GT.U32.AND P0, PT, R6.reuse, R4, PT ;  /* 0x000000040600720c */ /* 0x040fe20003f04070 */
[----:B------:R-:W-:Y:S01]  /*2fa0*/  @!P2 IMAD.MOV R0, RZ, RZ, -R0 ;  /* 0x000000ffff00a224 */ /* 0x000fe200078e0a00 */
[----:B------:R-:W-:Y:S01]  /*2fb0*/  ISETP.GT.U32.AND P2, PT, R6, R5, PT ;  /* 0x000000050600720c */ /* 0x000fe20003f44070 */
[----:B------:R-:W-:-:S03]  /*2fc0*/  IMAD.HI.U32 R2, R23, R18, RZ ;  /* 0x0000001217027227 */ /* 0x000fc600078e00ff */
[----:B------:R0:W-:Y:S01]  /*2fd0*/  STL [R1+0x9c], R0 ;  /* 0x00009c0001007387 */ /* 0x0001e20000100800 */
[----:B------:R-:W-:Y:S02]  /*2fe0*/  IMAD.MOV R2, RZ, RZ, -R2 ;  /* 0x000000ffff027224 */ /* 0x000fe400078e0a02 */
[----:B------:R-:W-:Y:S01]  /*2ff0*/  @!P5 IMAD.IADD R15, R15, 0x1, -R6 ;  /* 0x000000010f0fd824 */ /* 0x000fe200078e0a06 */
[----:B------:R-:W-:Y:S01]  /*3000*/  STL [R1+0xa9c], R8 ;  /* 0x000a9c0801007387 */ /* 0x000fe20000100800 */
[----:B------:R-:W-:Y:S01]  /*3010*/  IMAD R18, R6, R2, R18 ;  /* 0x0000000206127224 */ /* 0x000fe200078e0212 */
[----:B------:R-:W-:Y:S01]  /*3020*/  IADD3 R2, R7, 0x4c, RZ ;  /* 0x0000004c07027810 */ /* 0x000fe20007ffe0ff */
[--C-:B------:R-:W-:Y:S01]  /*3030*/  @!P0 IMAD.IADD R4, R4, 0x1, -R6.reuse ;  /* 0x0000000104048824 */ /* 0x100fe200078e0a06 */
[----:B------:R-:W-:Y:S01]  /*3040*/  ISETP.GT.U32.AND P5, PT, R6, R15, PT ;  /* 0x0000000f0600720c */ /* 0x000fe20003fa4070 */
[----:B------:R-:W-:Y:S01]  /*3050*/  @!P2 IMAD.IADD R5, R5, 0x1, -R6 ;  /* 0x000000010505a824 */ /* 0x000fe200078e0a06 */
[----:B------:R-:W-:Y:S01]  /*3060*/  ISETP.GE.AND P2, PT, R16, RZ, PT ;  /* 0x000000ff1000720c */ /* 0x000fe20003f46270 */
[----:B------:R1:W-:Y:S01]  /*3070*/  STL [R1+0xaa0], R9 ;  /* 0x000aa00901007387 */ /* 0x0003e20000100800 */
[----:B------:R-:W-:Y:S01]  /*3080*/  IABS R16, R16 ;  /* 0x0000001000107213 */ /* 0x000fe20000000000 */
[----:B0-----:R-:W-:Y:S01]  /*3090*/  IMAD.MOV.U32 R0, RZ, RZ, R5 ;  /* 0x000000ffff007224 */ /* 0x001fe200078e0005 */
[----:B------:R-:W-:Y:S01]  /*30a0*/  ISETP.GT.U32.AND P0, PT, R6, R18, PT ;  /* 0x000000120600720c */ /* 0x000fe20003f04070 */
[----:B------:R-:W-:Y:S01]  /*30b0*/  IMAD.HI.U32 R5, R23, R11, RZ ;  /* 0x0000000b17057227 */ /* 0x000fe200078e00ff */
[----:B------:R-:W-:-:S03]  /*30c0*/  IABS R13, R2 ;  /* 0x00000002000d7213 */ /* 0x000fc60000000000 */
[----:B------:R-:W-:Y:S01]  /*30d0*/  IMAD.HI.U32 R10, R23, R16, RZ ;  /* 0x00000010170a7227 */ /* 0x000fe200078e00ff */
[----:B-1----:R-:W-:-:S03]  /*30e0*/  IADD3 R9, R7, 0x2, RZ ;  /* 0x0000000207097810 */ /* 0x002fc60007ffe0ff */
[----:B------:R-:W-:Y:S02]  /*30f0*/  IMAD.MOV R10, RZ, RZ, -R10 ;  /* 0x000000ffff0a7224 */ /* 0x000fe400078e0a0a */
[----:B------:R-:W-:Y:S01]  /*3100*/  @!P1 IMAD.MOV R0, RZ, RZ, -R0 ;  /* 0x000000ffff009224 */ /* 0x000fe200078e0a00 */
[----:B------:R-:W-:Y:S01]  /*3110*/  ISETP.GE.AND P1, PT, R3, RZ, PT ;  /* 0x000000ff0300720c */ /* 0x000fe20003f26270 */
[----:B------:R-:W-:Y:S01]  /*3120*/  IMAD R16, R6, R10, R16 ;  /* 0x0000000a06107224 */ /* 0x000fe200078e0210 */
[----:B------:R-:W-:Y:S01]  /*3130*/  IADD3 R10, R7, 0x4a, RZ ;  /* 0x0000004a070a7810 */ /* 0x000fe20007ffe0ff */
[--C-:B------:R-:W-:Y:S01]  /*3140*/  @!P0 IMAD.IADD R18, R18, 0x1, -R6.reuse ;  /* 0x0000000112128824 */ /* 0x100fe200078e0a06 */
[----:B------:R0:W-:Y:S01]  /*3150*/  STL [R1+0xb8], R0 ;  /* 0x0000b80001007387 */ /* 0x0001e20000100800 */
[----:B------:R-:W-:Y:S01]  /*3160*/  @!P5 IMAD.IADD R15, R15, 0x1, -R6 ;  /* 0x000000010f0fd824 */ /* 0x000fe200078e0a06 */
[C---:B------:R-:W-:Y:S01]  /*3170*/  ISETP.GT.U32.AND P5, PT, R6.reuse, R16, PT ;  /* 0x000000100600720c */ /* 0x040fe20003fa4070 */
[----:B------:R-:W-:Y:S01]  /*3180*/  IMAD.HI.U32 R3, R23, R13, RZ ;  /* 0x0000000d17037227 */ /* 0x000fe200078e00ff */
[----:B------:R-:W-:-:S02]  /*3190*/  ISETP.GT.U32.AND P0, PT, R6, R18, PT ;  /* 0x000000120600720c */ /* 0x000fc40003f04070 */
[----:B------:R-:W-:Y:S01]  /*31a0*/  IABS R17, R10 ;  /* 0x0000000a00117213 */ /* 0x000fe20000000000 */
[----:B------:R-:W-:Y:S02]  /*31b0*/  IMAD.MOV R3, RZ, RZ, -R3 ;  /* 0x000000ffff037224 */ /* 0x000fe400078e0a03 */
[----:B------:R-:W-:Y:S02]  /*31c0*/  IMAD.MOV R5, RZ, RZ, -R5 ;  /* 0x000000ffff057224 */ /* 0x000fe400078e0a05 */
[----:B0-----:R-:W-:Y:S02]  /*31d0*/  IMAD.MOV.U32 R0, RZ, RZ, R4 ;  /* 0x000000ffff007224 */ /* 0x001fe400078e0004 */
[----:B------:R-:W-:Y:S01]  /*31e0*/  IMAD R13, R6, R3, R13 ;  /* 0x00000003060d7224 */ /* 0x000fe200078e020d */
[C---:B------:R-:W-:Y:S01]  /*31f0*/  IADD3 R3, R7.reuse, 0x48, RZ ;  /* 0x0000004807037810 */ /* 0x040fe20007ffe0ff */
[----:B------:R-:W-:Y:S01]  /*3200*/  @!P6 IMAD.MOV R0, RZ, RZ, -R0 ;  /* 0x000000ffff00e224 */ /* 0x000fe200078e0a00 */
[----:B------:R-:W-:Y:S01]  /*3210*/  ISETP.GE.AND P6, PT, R2, RZ, PT ;  /* 0x000000ff0200720c */ /* 0x000fe20003fc6270 */
[----:B------:R-:W-:Y:S01]  /*3220*/  IMAD R11, R6, R5, R11 ;  /* 0x00000005060b7224 */ /* 0x000fe200078e020b */
[----:B------:R-:W-:Y:S01]  /*3230*/  IADD3 R2, R7, 0x4b, RZ ;  /* 0x0000004b07027810 */ /* 0x000fe20007ffe0ff */
[--C-:B------:R-:W-:Y:S01]  /*3240*/  @!P5 IMAD.IADD R16, R16, 0x1, -R6.reuse ;  /* 0x000000011010d824 */ /* 0x100fe200078e0a06 */
[----:B------:R0:W-:Y:S01]  /*3250*/  STL [R1+0x100], R0 ;  /* 0x0001000001007387 */ /* 0x0001e20000100800 */
[----:B------:R-:W-:Y:S01]  /*3260*/  ISETP.GT.U32.AND P5, PT, R6, R13, PT ;  /* 0x0000000d0600720c */ /* 0x000fe20003fa4070 */
[----:B------:R-:W-:Y:S01]  /*3270*/  @!P0 IMAD.IADD R18, R18, 0x1, -R6 ;  /* 0x0000000112128824 */ /* 0x000fe200078e0a06 */
[----:B------:R-:W-:-:S02]  /*3280*/  IABS R4, R2 ;  /* 0x0000000200047213 */ /* 0x000fc40000000000 */
[----:B------:R-:W-:Y:S02]  /*3290*/  ISETP.GT.U32.AND P0, PT, R6, R11, PT ;  /* 0x0000000b0600720c */ /* 0x000fe40003f04070 */
[----:B------:R-:W-:Y:S01]  /*32a0*/  IABS R5, R3 ;  /* 0x0000000300057213 */ /* 0x000fe20000000000 */
[----:B0-----:R-:W-:Y:S02]  /*32b0*/  IMAD.MOV.U32 R0, RZ, RZ, R15 ;  /* 0x000000ffff007224 */ /* 0x001fe400078e000f */
[----:B------:R-:W-:-:S04]  /*32c0*/  IMAD.HI.U32 R15, R23, R4, RZ ;  /* 0x00000004170f7227 */ /* 0x000fc800078e00ff */
[----:B------:R-:W-:Y:S01]  /*32d0*/  @!P3 IMAD.MOV R0, RZ, RZ, -R0 ;  /* 0x000000ffff00b224 */ /* 0x000fe200078e0a00 */
[----:B------:R-:W-:Y:S01]  /*32e0*/  ISETP.GT.U32.AND P3, PT, R6, R16, PT ;  /* 0x000000100600720c */ /* 0x000fe20003f64070 */
[----:B------:R-:W-:Y:S02]  /*32f0*/  IMAD.MOV R15, RZ, RZ, -R15 ;  /* 0x000000ffff0f7224 */ /* 0x000fe400078e0a0f */
[--C-:B------:R-:W-:Y:S01]  /*3300*/  @!P5 IMAD.IADD R13, R13, 0x1, -R6.reuse ;  /* 0x000000010d0dd824 */ /* 0x100fe200078e0a06 */
[----:B------:R0:W-:Y:S01]  /*3310*/  STL [R1+0xfc], R0 ;  /* 0x0000fc0001007387 */ /* 0x0001e20000100800 */
[----:B------:R-:W-:-:S03]  /*3320*/  @!P0 IMAD.IADD R11, R11, 0x1, -R6 ;  /* 0x000000010b0b8824 */ /* 0x000fc600078e0a06 */
[C---:B------:R-:W-:Y:S02]  /*3330*/  ISETP.GT.U32.AND P5, PT, R6.reuse, R13, PT ;  /* 0x0000000d0600720c */ /* 0x040fe40003fa4070 */
[----:B------:R-:W-:-:S03]  /*3340*/  ISETP.GT.U32.AND P0, PT, R6, R11, PT ;  /* 0x0000000b0600720c */ /* 0x000fc60003f04070 */
[----:B------:R-:W-:Y:S02]  /*3350*/  @!P3 IMAD.IADD R16, R16, 0x1, -R6 ;  /* 0x000000011010b824 */ /* 0x000fe400078e0a06 */
[----:B0-----:R-:W-:Y:S02]  /*3360*/  IMAD.MOV.U32 R0, RZ, RZ, R18 ;  /* 0x000000ffff007224 */ /* 0x001fe400078e0012 */
[----:B------:R-:W-:-:S04]  /*3370*/  IMAD.HI.U32 R18, R23, R17, RZ ;  /* 0x0000001117127227 */ /* 0x000fc800078e00ff */
[----:B------:R-:W-:Y:S01]  /*3380*/  @!P4 IMAD.MOV R0, RZ, RZ, -R0 ;  /* 0x000000ffff00c224 */ /* 0x000fe200078e0a00 */
[----:B------:R-:W-:Y:S01]  /*3390*/  ISETP.GE.AND P4, PT, R2, RZ, PT ;  /* 0x000000ff0200720c */ /* 0x000fe20003f86270 */
[C---:B------:R-:W-:Y:S02]  /*33a0*/  IMAD R2, R6.reuse, R15, R4 ;  /* 0x0000000f06027224 */ /* 0x040fe400078e0204 */
[C---:B------:R-:W-:Y:S01]  /*33b0*/  IMAD.HI.U32 R15, R23.reuse, R5, RZ ;  /* 0x00000005170f7227 */ /* 0x040fe200078e00ff */
[----:B------:R0:W-:Y:S02]  /*33c0*/  STL [R1+0xf8], R0 ;  /* 0x0000f80001007387 */ /* 0x0001e40000100800 */
[----:B------:R-:W-:Y:S01]  /*33d0*/  ISETP.GT.U32.AND P3, PT, R6, R2, PT ;  /* 0x000000020600720c */ /* 0x000fe20003f64070 */
[----:B------:R-:W-:-:S04]  /*33e0*/  IMAD.HI.U32 R4, R23, R14, RZ ;  /* 0x0000000e17047227 */ /* 0x000fc800078e00ff */
[----:B------:R-:W-:Y:S02]  /*33f0*/  IMAD.MOV R15, RZ, RZ, -R15 ;  /* 0x000000ffff0f7224 */ /* 0x000fe400078e0a0f */
[----:B------:R-:W-:Y:S02]  /*3400*/  @!P5 IMAD.IADD R13, R13, 0x1, -R6 ;  /* 0x000000010d0dd824 */ /* 0x000fe400078e0a06 */
[----:B0-----:R-:W-:Y:S02]  /*3410*/  IMAD.MOV.U32 R0, RZ, RZ, R16 ;  /* 0x000000ffff007224 */ /* 0x001fe400078e0010 */
[----:B------:R-:W-:Y:S02]  /*3420*/  IMAD.MOV R18, RZ, RZ, -R18 ;  /* 0x000000ffff127224 */ /* 0x000fe400078e0a12 */
[----:B------:R-:W-:Y:S02]  /*3430*/  @!P2 IMAD.MOV R0, RZ, RZ, -R0 ;  /* 0x000000ffff00a224 */ /* 0x000fe400078e0a00 */
[----:B------:R-:W-:-:S02]  /*3440*/  @!P3 IMAD.IADD R2, R2, 0x1, -R6 ;  /* 0x000000010202b824 */ /* 0x000fc400078e0a06 */
[----:B------:R-:W-:Y:S01]  /*3450*/  IMAD.MOV R4, RZ, RZ, -R4 ;  /* 0x000000ffff047224 */ /* 0x000fe200078e0a04 */
[----:B------:R0:W-:Y:S01]  /*3460*/  STL [R1+0xdc], R0 ;  /* 0x0000dc0001007387 */ /* 0x0001e20000100800 */
[----:B------:R-:W-:Y:S01]  /*3470*/  @!P0 IMAD.IADD R11, R11, 0x1, -R6 ;  /* 0x000000010b0b8824 */ /* 0x000fe200078e0a06 */
[----:B------:R-:W-:Y:S01]  /*3480*/  ISETP.GE.AND P0, PT, R10, RZ, PT ;  /* 0x000000ff0a00720c */ /* 0x000fe20003f06270 */
[C---:B------:R-:W-:Y:S01]  /*3490*/  IMAD R5, R6.reuse, R15, R5 ;  /* 0x0000000f06057224 */ /* 0x040fe200078e0205 */
[C---:B------:R-:W-:Y:S01]  /*34a0*/  ISETP.GT.U32.AND P3, PT, R6.reuse, R2, PT ;  /* 0x000000020600720c */ /* 0x040fe20003f64070 */
[C---:B------:R-:W-:Y:S02]  /*34b0*/  IMAD R10, R6.reuse, R18, R17 ;  /* 0x00000012060a7224 */ /* 0x040fe400078e0211 */
[C---:B------:R-:W-:Y:S01]  /*34c0*/  IMAD R14, R6.reuse, R4, R14 ;  /* 0x00000004060e7224 */ /* 0x040fe200078e020e */
[C---:B------:R-:W-:Y:S01]  /*34d0*/  IADD3 R4, R7.reuse, 0x47, RZ ;  /* 0x0000004707047810 */ /* 0x040fe20007ffe0ff */
[----:B------:R-:W-:Y:S01]  /*34e0*/  IMAD.MOV.U32 R8, RZ, RZ, R11 ;  /* 0x000000ffff087224 */ /* 0x000fe200078e000b */
[C---:B------:R-:W-:Y:S01]  /*34f0*/  ISETP.GT.U32.AND P2, PT, R6.reuse, R10, PT ;  /* 0x0000000a0600720c */ /* 0x040fe20003f44070 */
[----:B0-----:R-:W-:Y:S01]  /*3500*/  IMAD.MOV.U32 R0, RZ, RZ, R13 ;  /* 0x000000ffff007224 */ /* 0x001fe200078e000d */
[C---:B------:R-:W-:Y:S01]  /*3510*/  ISETP.GT.U32.AND P5, PT, R6.reuse, R14, PT ;  /* 0x0000000e0600720c */ /* 0x040fe20003fa4070 */
[----:B------:R-:W-:Y:S01]  /*3520*/  @!P1 IMAD.MOV R8, RZ, RZ, -R8 ;  /* 0x000000ffff089224 */ /* 0x000fe200078e0a08 */
[----:B------:R-:W-:Y:S01]  /*3530*/  IABS R15, R4 ;  /* 0x00000004000f7213 */ /* 0x000fe20000000000 */
[----:B------:R-:W-:Y:S01]  /*3540*/  @!P6 IMAD.MOV R0, RZ, RZ, -R0 ;  /* 0x000000ffff00e224 */ /* 0x000fe200078e0a00 */
[----:B------:R-:W-:Y:S01]  /*3550*/  ISETP.GT.U32.AND P6, PT, R6, R5, PT ;  /* 0x000000050600720c */ /* 0x000fe20003fc4070 */
[--C-:B------:R-:W-:Y:S01]  /*3560*/  @!P3 IMAD.IADD R2, R2, 0x1, -R6.reuse ;  /* 0x000000010202b824 */ /* 0x100fe200078e0a06 */
[----:B------:R-:W-:Y:S01]  /*3570*/  ISETP.GE.AND P1, PT, R12, RZ, PT ;  /* 0x000000ff0c00720c */ /* 0x000fe20003f26270 */
[----:B------:R-:W-:Y:S01]  /*3580*/  IMAD.MOV.U32 R11, RZ, RZ, R15 ;  /* 0x000000ffff0b7224 */ /* 0x000fe200078e000f */
[----:B------:R-:W-:Y:S01]  /*3590*/  IADD3 R13, R7, 0x46, RZ ;  /* 0x00000046070d7810 */ /* 0x000fe20007ffe0ff */
[----:B------:R-:W-:Y:S01]  /*35a0*/  STL [R1+0xe8], R8 ;  /* 0x0000e80801007387 */ /* 0x000fe20000100800 */
[----:B------:R-:W-:Y:S01]  /*35b0*/  ISETP.GE.AND P3, PT, R3, RZ, PT ;  /* 0x000000ff0300720c */ /* 0x000fe20003f66270 */
[----:B------:R-:W-:Y:S01]  /*35c0*/  IMAD.HI.U32 R12, R23, R11, RZ ;  /* 0x0000000b170c7227 */ /* 0x000fe200078e00ff */
[----:B------:R-:W-:Y:S01]  /*35d0*/  IABS R15, R13 ;  /* 0x0000000d000f7213 */ /* 0x000fe20000000000 */
[----:B------:R0:W-:Y:S01]  /*35e0*/  STL [R1+0xec], R0 ;  /* 0x0000ec0001007387 */ /* 0x0001e20000100800 */
[----:B------:R-:W-:Y:S01]  /*35f0*/  IADD3 R3, R7, 0x45, RZ ;  /* 0x0000004507037810 */ /* 0x000fe20007ffe0ff */
[--C-:B------:R-:W-:Y:S01]  /*3600*/  @!P2 IMAD.IADD R10, R10, 0x1, -R6.reuse ;  /* 0x000000010a0aa824 */ /* 0x100fe200078e0a06 */
[----:B------:R-:W-:Y:S01]  /*3610*/  ISETP.GE.AND P2, PT, R4, RZ, PT ;  /* 0x000000ff0400720c */ /* 0x000fe20003f46270 */
[--C-:B------:R-:W-:Y:S01]  /*3620*/  @!P6 IMAD.IADD R5, R5, 0x1, -R6.reuse ;  /* 0x000000010505e824 */ /* 0x100fe200078e0a06 */
[C---:B------:R-:W-:Y:S01]  /*3630*/  IADD3 R4, R7.reuse, 0x43, RZ ;  /* 0x0000004307047810 */ /* 0x040fe20007ffe0ff */
[----:B------:R-:W-:Y:S01]  /*3640*/  @!P5 IMAD.IADD R14, R14, 0x1, -R6 ;  /* 0x000000010e0ed824 */ /* 0x000fe200078e0a06 */
[C---:B------:R-:W-:Y:S01]  /*3650*/  ISETP.GT.U32.AND P5, PT, R6.reuse, R10, PT ;  /* 0x0000000a0600720c */ /* 0x040fe20003fa4070 */
[----:B------:R-:W-:Y:S01]  /*3660*/  IMAD.MOV R12, RZ, RZ, -R12 ;  /* 0x000000ffff0c7224 */ /* 0x000fe200078e0a0c */
[----:B------:R-:W-:Y:S01]  /*3670*/  IABS R17, R4 ;  /* 0x0000000400117213 */ /* 0x000fe20000000000 */
[----:B0-----:R-:W-:Y:S01]  /*3680*/  IMAD.MOV.U32 R0, RZ, RZ, R2 ;  /* 0x000000ffff007224 */ /* 0x001fe200078e0002 */
[C---:B------:R-:W-:Y:S01]  /*3690*/  ISETP.GT.U32.AND P6, PT, R6.reuse, R14, PT ;  /* 0x0000000e0600720c */ /* 0x040fe20003fc4070 */
[C---:B------:R-:W-:Y:S01]  /*36a0*/  IMAD R11, R6.reuse, R12, R11 ;  /* 0x0000000c060b7224 */ /* 0x040fe200078e020b */
[----:B------:R-:W-:Y:S01]  /*36b0*/  IADD3 R2, R7, 0x44, RZ ;  /* 0x0000004407027810 */ /* 0x000fe20007ffe0ff */
[----:B------:R-:W-:Y:S01]  /*36c0*/  @!P4 IMAD.MOV R0, RZ, RZ, -R0 ;  /* 0x000000ffff00c224 */ /* 0x000fe200078e0a00 */
[----:B------:R-:W-:Y:S01]  /*36d0*/  ISETP.GT.U32.AND P4, PT, R6, R5, PT ;  /* 0x000000050600720c */ /* 0x000fe20003f84070 */
[----:B------:R-:W-:Y:S01]  /*36e0*/  IMAD.HI.U32 R12, R23, R15, RZ ;  /* 0x0000000f170c7227 */ /* 0x000fe200078e00ff */
[----:B------:R-:W-:-:S02]  /*36f0*/  IABS R16, R3 ;  /* 0x0000000300107213 */ /* 0x000fc40000000000 */
[----:B------:R0:W-:Y:S01]  /*3700*/  STL [R1+0xf4], R0 ;  /* 0x0000f40001007387 */ /* 0x0001e20000100800 */
[----:B------:R-:W-:Y:S02]  /*3710*/  IMAD.MOV R12, RZ, RZ, -R12 ;  /* 0x000000ffff0c7224 */ /* 0x000fe400078e0a0c */
[--C-:B------:R-:W-:Y:S01]  /*3720*/  @!P5 IMAD.IADD R10, R10, 0x1, -R6.reuse ;  /* 0x000000010a0ad824 */ /* 0x100fe200078e0a06 */
[C---:B------:R-:W-:Y:S01]  /*3730*/  ISETP.GT.U32.AND P5, PT, R6.reuse, R11, PT ;  /* 0x0000000b0600720c */ /* 0x040fe20003fa4070 */
[----:B------:R-:W-:Y:S01]  /*3740*/  IMAD R15, R6, R12, R15 ;  /* 0x0000000c060f7224 */ /* 0x000fe200078e020f */
[----:B------:R-:W-:Y:S01]  /*3750*/  IABS R12, R2 ;  /* 0x00000002000c7213 */ /* 0x000fe20000000000 */
[--C-:B------:R-:W-:Y:S02]  /*3760*/  @!P6 IMAD.IADD R14, R14, 0x1, -R6.reuse ;  /* 0x000000010e0ee824 */ /* 0x100fe400078e0a06 */
[----:B------:R-:W-:Y:S01]  /*3770*/  @!P4 IMAD.IADD R5, R5, 0x1, -R6 ;  /* 0x000000010505c824 */ /* 0x000fe200078e0a06 */
[----:B------:R-:W-:Y:S01]  /*3780*/  ISETP.GE.AND P4, PT, R13, RZ, PT ;  /* 0x000000ff0d00720c */ /* 0x000fe20003f86270 */
[----:B------:R-:W-:Y:S01]  /*3790*/  IMAD.MOV.U32 R13, RZ, RZ, R17 ;  /* 0x000000ffff0d7224 */ /* 0x000fe200078e0011 */
[----:B------:R-:W-:Y:S01]  /*37a0*/  ISETP.GT.U32.AND P6, PT, R6, R15, PT ;  /* 0x0000000f0600720c */ /* 0x000fe20003fc4070 */
[----:B------:R-:W-:-:S04]  /*37b0*/  IMAD.HI.U32 R17, R23, R16, RZ ;  /* 0x0000001017117227 */ /* 0x000fc800078e00ff */
[----:B0-----:R-:W-:Y:S02]  /*37c0*/  IMAD.MOV.U32 R0, RZ, RZ, R10 ;  /* 0x000000ffff007224 */ /* 0x001fe400078e000a */
[----:B------:R-:W-:-:S04]  /*37d0*/  IMAD.HI.U32 R18, R23, R12, RZ ;  /* 0x0000000c17127227 */ /* 0x000fc800078e00ff */
[----:B------:R-:W-:Y:S02]  /*37e0*/  IMAD.MOV R17, RZ, RZ, -R17 ;  /* 0x000000ffff117224 */ /* 0x000fe400078e0a11 */
[----:B------:R-:W-:Y:S02]  /*37f0*/  @!P0 IMAD.MOV R0, RZ, RZ, -R0 ;  /* 0x000000ffff008224 */ /* 0x000fe400078e0a00 */
[----:B------:R-:W-:Y:S02]  /*3800*/  IMAD.MOV R10, RZ, RZ, -R18 ;  /* 0x000000ffff0a7224 */ /* 0x000fe400078e0a12 */
[C---:B------:R-:W-:Y:S01]  /*3810*/  IMAD R16, R6.reuse, R17, R16 ;  /* 0x0000001106107224 */ /* 0x040fe200078e0210 */
[----:B------:R0:W-:Y:S01]  /*3820*/  STL [R1+0xe4], R0 ;  /* 0x0000e40001007387 */ /* 0x0001e20000100800 */
[----:B------:R-:W-:Y:S01]  /*3830*/  IMAD.MOV.U32 R8, RZ, RZ, R14 ;  /* 0x000000ffff087224 */ /* 0x000fe200078e000e */
[----:B------:R-:W-:Y:S01]  /*3840*/  IADD3 R17, R7, 0x42, RZ ;  /* 0x0000004207117810 */ /* 0x000fe20007ffe0ff */
[----:B------:R-:W-:Y:S01]  /*3850*/  @!P6 IMAD.IADD R15, R15, 0x1, -R6 ;  /* 0x000000010f0fe824 */ /* 0x000fe200078e0a06 */
[----:B------:R-:W-:Y:S01]  /*3860*/  IADD3 R14, R7, 0x3e, RZ ;  /* 0x0000003e070e7810 */ /* 0x000fe20007ffe0ff */
[----:B------:R-:W-:-:S02]  /*3870*/  IMAD R12, R6, R10, R12 ;  /* 0x0000000a060c7224 */ /* 0x000fc400078e020c */
[----:B------:R-:W-:Y:S01]  /*3880*/  @!P1 IMAD.MOV R8, RZ, RZ, -R8 ;  /* 0x000000ffff089224 */ /* 0x000fe200078e0a08 */
[C---:B------:R-:W-:Y:S01]  /*3890*/  ISETP.GT.U32.AND P1, PT, R6.reuse, R16, PT ;  /* 0x000000100600720c */ /* 0x040fe20003f24070 */
[----:B------:R-:W-:Y:S01]  /*38a0*/  @!P5 IMAD.IADD R11, R11, 0x1, -R6 ;  /* 0x000000010b0bd824 */ /* 0x000fe200078e0a06 */
[----:B------:R-:W-:Y:S01]  /*38b0*/  ISETP.GE.AND P5, PT, R3, RZ, PT ;  /* 0x000000ff0300720c */ /* 0x000fe20003fa6270 */
[----:B0-----:R-:W-:Y:S01]  /*38c0*/  IMAD.MOV.U32 R0, RZ, RZ, R5 ;  /* 0x000000ffff007224 */ /* 0x001fe200078e0005 */
[C---:B------:R-:W-:Y:S01]  /*38d0*/  ISETP.GT.U32.AND P6, PT, R6.reuse, R15, PT ;  /* 0x0000000f0600720c */ /* 0x040fe20003fc4070 */
[----:B------:R-:W-:Y:S01]  /*38e0*/  IMAD.HI.U32 R3, R23, R13, RZ ;  /* 0x0000000d17037227 */ /* 0x000fe200078e00ff */
[C---:B------:R-:W-:Y:S01]  /*38f0*/  ISETP.GT.U32.AND P0, PT, R6.reuse, R11, PT ;  /* 0x0000000b0600720c */ /* 0x040fe20003f04070 */
[----:B------:R-:W-:Y:S02]  /*3900*/  STL [R1+0xcc], R8 ;  /* 0x0000cc0801007387 */ /* 0x000fe40000100800 */
[----:B------:R-:W-:Y:S01]  /*3910*/  @!P3 IMAD.MOV R0, RZ, RZ, -R0 ;  /* 0x000000ffff00b224 */ /* 0x000fe200078e0a00 */
[----:B------:R-:W-:Y:S01]  /*3920*/  ISETP.GT.U32.AND P3, PT, R6, R12, PT ;  /* 0x0000000c0600720c */ /* 0x000fe20003f64070 */
[----:B------:R-:W-:-:S02]  /*3930*/  IMAD.MOV R3, RZ, RZ, -R3 ;  /* 0x000000ffff037224 */ /* 0x000fc400078e0a03 */
[--C-:B------:R-:W-:Y:S01]  /*3940*/  @!P1 IMAD.IADD R16, R16, 0x1, -R6.reuse ;  /* 0x0000000110109824 */ /* 0x100fe200078e0a06 */
[----:B------:R0:W-:Y:S01]  /*3950*/  STL [R1+0xd0], R0 ;  /* 0x0000d00001007387 */ /* 0x0001e20000100800 */
[----:B------:R-:W-:Y:S01]  /*3960*/  IMAD R13, R6, R3, R13 ;  /* 0x00000003060d7224 */ /* 0x000fe200078e020d */
[----:B------:R-:W-:Y:S01]  /*3970*/  IABS R3, R17 ;  /* 0x0000001100037213 */ /* 0x000fe20000000000 */
[--C-:B------:R-:W-:Y:S01]  /*3980*/  @!P6 IMAD.IADD R15, R15, 0x1, -R6.reuse ;  /* 0x000000010f0fe824 */ /* 0x100fe200078e0a06 */
[----:B------:R-:W-:Y:S01]  /*3990*/  ISETP.GE.AND P1, PT, R4, RZ, PT ;  /* 0x000000ff0400720c */ /* 0x000fe20003f26270 */
[--C-:B------:R-:W-:Y:S01]  /*39a0*/  @!P0 IMAD.IADD R11, R11, 0x1, -R6.reuse ;  /* 0x000000010b0b8824 */ /* 0x100fe200078e0a06 */
[----:B------:R-:W-:Y:S01]  /*39b0*/  ISETP.GT.U32.AND P6, PT, R6, R13, PT ;  /* 0x0000000d0600720c */ /* 0x000fe20003fc4070 */
[----:B------:R-:W-:Y:S01]  /*39c0*/  IMAD.HI.U32 R10, R23, R3, RZ ;  /* 0x00000003170a7227 */ /* 0x000fe200078e00ff */
[----:B------:R-:W-:Y:S02]  /*39d0*/  ISETP.GE.AND P0, PT, R2, RZ, PT ;  /* 0x000000ff0200720c */ /* 0x000fe40003f06270 */
[C---:B------:R-:W-:Y:S01]  /*39e0*/  IADD3 R2, R7.reuse, 0x41, RZ ;  /* 0x0000004107027810 */ /* 0x040fe20007ffe0ff */
[----:B------:R-:W-:Y:S01]  /*39f0*/  @!P3 IMAD.IADD R12, R12, 0x1, -R6 ;  /* 0x000000010c0cb824 */ /* 0x000fe200078e0a06 */
[C---:B------:R-:W-:Y:S01]  /*3a00*/  ISETP.GT.U32.AND P3, PT, R6.reuse, R16, PT ;  /* 0x000000100600720c */ /* 0x040fe20003f64070 */
[----:B------:R-:W-:Y:S01]  /*3a10*/  IMAD.MOV R10, RZ, RZ, -R10 ;  /* 0x000000ffff0a7224 */ /* 0x000fe200078e0a0a */
[----:B------:R-:W-:Y:S01]  /*3a20*/  IABS R5, R2 ;  /* 0x0000000200057213 */ /* 0x000fe20000000000 */
[----:B0-----:R-:W-:Y:S01]  /*3a30*/  IMAD.MOV.U32 R0, RZ, RZ, R11 ;  /* 0x000000ffff007224 */ /* 0x001fe200078e000b */
[C---:B------:R-:W-:Y:S01]  /*3a40*/  IADD3 R4, R7.reuse, 0x40, RZ ;  /* 0x0000004007047810 */ /* 0x040fe20007ffe0ff */
[C---:B------:R-:W-:Y:S01]  /*3a50*/  IMAD R3, R6.reuse, R10, R3 ;  /* 0x0000000a06037224 */ /* 0x040fe200078e0203 */
[----:B------:R-:W-:Y:S01]  /*3a60*/  IADD3 R10, R7, 0x3f, RZ ;  /* 0x0000003f070a7810 */ /* 0x000fe20007ffe0ff */
[----:B------:R-:W-:Y:S01]  /*3a70*/  @!P6 IMAD.IADD R13, R13, 0x1, -R6 ;  /* 0x000000010d0de824 */ /* 0x000fe200078e0a06 */
[----:B------:R-:W-:Y:S01]  /*3a80*/  ISETP.GT.U32.AND P6, PT, R6, R12, PT ;  /* 0x0000000c0600720c */ /* 0x000fe20003fc4070 */
[----:B------:R-:W-:Y:S01]  /*3a90*/  IMAD.HI.U32 R11, R23, R5, RZ ;  /* 0x00000005170b7227 */ /* 0x000fe200078e00ff */
[----:B------:R-:W-:-:S03]  /*3aa0*/  IABS R19, R4 ;  /* 0x0000000400137213 */ /* 0x000fc60000000000 */
[----:B------:R-:W-:Y:S01]  /*3ab0*/  @!P3 IMAD.IADD R16, R16, 0x1, -R6 ;  /* 0x000000011010b824 */ /* 0x000fe200078e0a06 */
[C---:B------:R-:W-:Y:S01]  /*3ac0*/  ISETP.GT.U32.AND P3, PT, R6.reuse, R3, PT ;  /* 0x000000030600720c */ /* 0x040fe20003f64070 */
[----:B------:R-:W-:Y:S02]  /*3ad0*/  IMAD.MOV R11, RZ, RZ, -R11 ;  /* 0x000000ffff0b7224 */ /* 0x000fe400078e0a0b */
[----:B------:R-:W-:Y:S01]  /*3ae0*/  @!P2 IMAD.MOV R0, RZ, RZ, -R0 ;  /* 0x000000ffff00a224 */ /* 0x000fe200078e0a00 */
[C---:B------:R-:W-:Y:S01]  /*3af0*/  ISETP.GT.U32.AND P2, PT, R6.reuse, R13, PT ;  /* 0x0000000d0600720c */ /* 0x040fe20003f44070 */
[----:B------:R-:W-:Y:S01]  /*3b00*/  IMAD R5, R6, R11, R5 ;  /* 0x0000000b06057224 */ /* 0x000fe200078e0205 */
[----:B------:R-:W-:Y:S01]  /*3b10*/  IABS R11, R10 ;  /* 0x0000000a000b7213 */ /* 0x000fe20000000000 */
[----:B------:R-:W-:Y:S01]  /*3b20*/  @!P6 IMAD.IADD R12, R12, 0x1, -R6 ;  /* 0x000000010c0ce824 */ /* 0x000fe200078e0a06 */
[----:B------:R0:W-:Y:S01]  /*3b30*/  STL [R1+0xd4], R0 ;  /* 0x0000d40001007387 */ /* 0x0001e20000100800 */
[----:B------:R-:W-:Y:S01]  /*3b40*/  IMAD.MOV.U32 R8, RZ, RZ, R15 ;  /* 0x000000ffff087224 */ /* 0x000fe200078e000f */
[----:B------:R-:W-:Y:S01]  /*3b50*/  ISETP.GT.U32.AND P6, PT, R6, R5, PT ;  /* 0x000000050600720c */ /* 0x000fe20003fc4070 */
[----:B------:R-:W-:-:S04]  /*3b60*/  IMAD.HI.U32 R20, R23, R19, RZ ;  /* 0x0000001317147227 */ /* 0x000fc800078e00ff */
[----:B------:R-:W-:Y:S01]  /*3b70*/  @!P3 IMAD.IADD R3, R3, 0x1, -R6 ;  /* 0x000000010303b824 */ /* 0x000fe200078e0a06 */
[----:B------:R-:W-:Y:S01]  /*3b80*/  ISETP.GE.AND P3, PT, R2, RZ, PT ;  /* 0x000000ff0200720c */ /* 0x000fe20003f66270 */
[----:B------:R-:W-:Y:S02]  /*3b90*/  @!P4 IMAD.MOV R8, RZ, RZ, -R8 ;  /* 0x000000ffff08c224 */ /* 0x000fe400078e0a08 */
[----:B------:R-:W-:Y:S01]  /*3ba0*/  IMAD.MOV R20, RZ, RZ, -R20 ;  /* 0x000000ffff147224 */ /* 0x000fe200078e0a14 */
[----:B------:R-:W-:Y:S01]  /*3bb0*/  ISETP.GT.U32.AND P4, PT, R6, R3, PT ;  /* 0x000000030600720c */ /* 0x000fe20003f84070 */
[----:B------:R-:W-:Y:S01]  /*3bc0*/  IMAD.HI.U32 R18, R23, R11, RZ ;  /* 0x0000000b17127227 */ /* 0x000fe200078e00ff */
[----:B------:R1:W-:Y:S03]  /*3bd0*/  STL [R1+0xc8], R8 ;  /* 0x0000c80801007387 */ /* 0x0003e60000100800 */
[----:B0-----:R-:W-:-:S02]  /*3be0*/  IMAD.MOV.U32 R0, RZ, RZ, R16 ;  /* 0x000000ffff007224 */ /* 0x001fc400078e0010 */
[C---:B------:R-:W-:Y:S02]  /*3bf0*/  IMAD R2, R6.reuse, R20, R19 ;  /* 0x0000001406027224 */ /* 0x040fe400078e0213 */
[----:B------:R-:W-:Y:S02]  /*3c00*/  IMAD.MOV R18, RZ, RZ, -R18 ;  /* 0x000000ffff127224 */ /* 0x000fe400078e0a12 */
[----:B------:R-:W-:Y:S02]  /*3c10*/  @!P5 IMAD.MOV R0, RZ, RZ, -R0 ;  /* 0x000000ffff00d224 */ /* 0x000fe400078e0a00 */
[----:B-1----:R-:W-:Y:S02]  /*3c20*/  IMAD.MOV.U32 R8, RZ, RZ, R12 ;  /* 0x000000ffff087224 */ /* 0x002fe400078e000c */
[--C-:B------:R-:W-:Y:S01]  /*3c30*/  @!P2 IMAD.IADD R13, R13, 0x1, -R6.reuse ;  /* 0x000000010d0da824 */ /* 0x100fe200078e0a06 */
[----:B------:R0:W-:Y:S01]  /*3c40*/  STL [R1+0xc4], R0 ;  /* 0x0000c40001007387 */ /* 0x0001e20000100800 */
[--C-:B------:R-:W-:Y:S01]  /*3c50*/  @!P6 IMAD.IADD R5, R5, 0x1, -R6.reuse ;  /* 0x000000010505e824 */ /* 0x100fe200078e0a06 */
[C---:B------:R-:W-:Y:S01]  /*3c60*/  ISETP.GT.U32.AND P6, PT, R6.reuse, R2, PT ;  /* 0x000000020600720c */ /* 0x040fe20003fc4070 */
[C---:B------:R-:W-:Y:S01]  /*3c70*/  IMAD R12, R6.reuse, R18, R11 ;  /* 0x00000012060c7224 */ /* 0x040fe200078e020b */
[----:B------:R-:W-:Y:S01]  /*3c80*/  ISETP.GE.AND P2, PT, R17, RZ, PT ;  /* 0x000000ff1100720c */ /* 0x000fe20003f46270 */
[----:B------:R-:W-:Y:S01]  /*3c90*/  @!P4 IMAD.IADD R3, R3, 0x1, -R6 ;  /* 0x000000010303c824 */ /* 0x000fe200078e0a06 */
[C---:B------:R-:W-:Y:S01]  /*3ca0*/  ISETP.GT.U32.AND P5, PT, R6.reuse, R5, PT ;  /* 0x000000050600720c */ /* 0x040fe20003fa4070 */
[----:B------:R-:W-:Y:S01]  /*3cb0*/  @!P0 IMAD.MOV R8, RZ, RZ, -R8 ;  /* 0x000000ffff088224 */ /* 0x000fe200078e0a08 */
[----:B------:R-:W-:Y:S01]  /*3cc0*/  ISETP.GT.U32.AND P4, PT, R6, R12, PT ;  /* 0x0000000c0600720c */ /* 0x000fe20003f84070 */
[----:B0-----:R-:W-:Y:S01]  /*3cd0*/  IMAD.MOV.U32 R0, RZ, RZ, R13 ;  /* 0x000000ffff007224 */ /* 0x001fe200078e000d */
[----:B------:R-:W-:-:S02]  /*3ce0*/  IABS R17, R14 ;  /* 0x0000000e00117213 */ /* 0x000fc40000000000 */
[----:B------:R-:W-:Y:S01]  /*3cf0*/  STL [R1+0xc0], R8 ;  /* 0x0000c00801007387 */ /* 0x000fe20000100800 */
[----:B------:R-:W-:Y:S01]  /*3d00*/  ISETP.GE.AND P0, PT, R4, RZ, PT ;  /* 0x000000ff0400720c */ /* 0x000fe20003f06270 */
[----:B------:R-:W-:Y:S01]  /*3d10*/  @!P1 IMAD.MOV R0, RZ, RZ, -R0 ;  /* 0x000000ffff009224 */ /* 0x000fe200078e0a00 */
[----:B------:R-:W-:Y:S01]  /*3d20*/  ISETP.GE.AND P1, PT, R10, RZ, PT ;  /* 0x000000ff0a00720c */ /* 0x000fe20003f26270 */
[--C-:B------:R-:W-:Y:S01]  /*3d30*/  @!P6 IMAD.IADD R2, R2, 0x1, -R6.reuse ;  /* 0x000000010202e824 */ /* 0x100fe200078e0a06 */
[----:B------:R-:W-:Y:S01]  /*3d40*/  IADD3 R10, R7, 0x3d, RZ ;  /* 0x0000003d070a7810 */ /* 0x000fe20007ffe0ff */
[----:B------:R-:W-:Y:S01]  /*3d50*/  IMAD.HI.U32 R4, R23, R17, RZ ;  /* 0x0000001117047227 */ /* 0x000fe200078e00ff */
[----:B------:R0:W-:Y:S01]  /*3d60*/  STL [R1+0xbc], R0 ;  /* 0x0000bc0001007387 */ /* 0x0001e20000100800 */
[----:B------:R-:W-:Y:S02]  /*3d70*/  IADD3 R11, R7, 0x3c, RZ ;  /* 0x0000003c070b7810 */ /* 0x000fe40007ffe0ff */
[----:B------:R-:W-:Y:S01]  /*3d80*/  IABS R19, R10 ;  /* 0x0000000a00137213 */ /* 0x000fe20000000000 */
[----:B------:R-:W-:Y:S01]  /*3d90*/  @!P4 IMAD.IADD R12, R12, 0x1, -R6 ;  /* 0x000000010c0cc824 */ /* 0x000fe200078e0a06 */
[----:B------:R-:W-:Y:S01]  /*3da0*/  ISETP.GT.U32.AND P4, PT, R6, R2, PT ;  /* 0x000000020600720c */ /* 0x000fe20003f84070 */
[----:B------:R-:W-:Y:S01]  /*3db0*/  IMAD.MOV R4, RZ, RZ, -R4 ;  /* 0x000000ffff047224 */ /* 0x000fe200078e0a04 */
[----:B------:R-:W-:Y:S01]  /*3dc0*/  ISETP.GE.AND P6, PT, R10, RZ, PT ;  /* 0x000000ff0a00720c */ /* 0x000fe20003fc6270 */
[----:B------:R-:W-:Y:S01]  /*3dd0*/  @!P5 IMAD.IADD R5, R5, 0x1, -R6 ;  /* 0x000000010505d824 */ /* 0x000fe200078e0a06 */
[----:B------:R-:W-:Y:S01]  /*3de0*/  IADD3 R10, R7, 0x3b, RZ ;  /* 0x0000003b070a7810 */ /* 0x000fe20007ffe0ff */
[----:B0-----:R-:W-:Y:S01]  /*3df0*/  IMAD.MOV.U32 R0, RZ, RZ, R3 ;  /* 0x000000ffff007224 */ /* 0x001fe200078e0003 */
[----:B------:R-:W-:Y:S01]  /*3e00*/  IABS R15, R11 ;  /* 0x0000000b000f7213 */ /* 0x000fe20000000000 */
[----:B------:R-:W-:Y:S01]  /*3e10*/  IMAD.HI.U32 R3, R23, R19, RZ ;  /* 0x0000001317037227 */ /* 0x000fe200078e00ff */
[----:B------:R-:W-:-:S02]  /*3e20*/  IABS R18, R10 ;  /* 0x0000000a00127213 */ /* 0x000fc40000000000 */
[----:B------:R-:W-:Y:S01]  /*3e30*/  ISETP.GE.AND P5, PT, R14, RZ, PT ;  /* 0x000000ff0e00720c */ /* 0x000fe20003fa6270 */
[----:B------:R-:W-:Y:S01]  /*3e40*/  @!P2 IMAD.MOV R0, RZ, RZ, -R0 ;  /* 0x000000ffff00a224 */ /* 0x000fe200078e0a00 */
[C---:B------:R-:W-:Y:S01]  /*3e50*/  ISETP.GT.U32.AND P2, PT, R6.reuse, R12, PT ;  /* 0x0000000c0600720c */ /* 0x040fe20003f44070 */
[----:B------:R-:W-:Y:S01]  /*3e60*/  IMAD R20, R6, R4, R17 ;  /* 0x0000000406147224 */ /* 0x000fe200078e0211 */
[C---:B------:R-:W-:Y:S01]  /*3e70*/  IADD3 R4, R7.reuse, 0x3a, RZ ;  /* 0x0000003a07047810 */ /* 0x040fe20007ffe0ff */
[----:B------:R-:W-:Y:S01]  /*3e80*/  IMAD.MOV R3, RZ, RZ, -R3 ;  /* 0x000000ffff037224 */ /* 0x000fe200078e0a03 */
[----:B------:R0:W-:Y:S01]  /*3e90*/  STL [R1+0xb4], R0 ;  /* 0x0000b40001007387 */ /* 0x0001e20000100800 */
[----:B------:R-:W-:Y:S01]  /*3ea0*/  @!P4 IMAD.IADD R2, R2, 0x1, -R6 ;  /* 0x000000010202c824 */ /* 0x000fe200078e0a06 */
[----:B------:R-:W-:Y:S01]  /*3eb0*/  IABS R17, R4 ;  /* 0x0000000400117213 */ /* 0x000fe20000000000 */
[----:B------:R-:W-:Y:S01]  /*3ec0*/  IMAD R19, R6, R3, R19 ;  /* 0x0000000306137224 */ /* 0x000fe200078e0213 */
[----:B------:R-:W-:Y:S01]  /*3ed0*/  IADD3 R14, R7, 0x36, RZ ;  /* 0x00000036070e7810 */ /* 0x000fe20007ffe0ff */
[----:B------:R-:W-:-:S03]  /*3ee0*/  IMAD.HI.U32 R3, R23, R15, RZ ;  /* 0x0000000f17037227 */ /* 0x000fc600078e00ff */
[----:B------:R-:W-:Y:S01]  /*3ef0*/  ISETP.GT.U32.AND P4, PT, R6, R19, PT ;  /* 0x000000130600720c */ /* 0x000fe20003f84070 */
[----:B------:R-:W-:Y:S01]  /*3f00*/  @!P2 IMAD.IADD R12, R12, 0x1, -R6 ;  /* 0x000000010c0ca824 */ /* 0x000fe200078e0a06 */
[----:B------:R-:W-:Y:S01]  /*3f10*/  ISETP.GE.AND P2, PT, R11, RZ, PT ;  /* 0x000000ff0b00720c */ /* 0x000fe20003f46270 */
[----:B0-----:R-:W-:Y:S02]  /*3f20*/  IMAD.MOV.U32 R0, RZ, RZ, R5 ;  /* 0x000000ffff007224 */ /* 0x001fe400078e0005 */
[----:B------:R-:W-:-:S04]  /*3f30*/  IMAD.HI.U32 R5, R23, R18, RZ ;  /* 0x0000001217057227 */ /* 0x000fc800078e00ff */
[----:B------:R-:W-:Y:S01]  /*3f40*/  @!P3 IMAD.MOV R0, RZ, RZ, -R0 ;  /* 0x000000ffff00b224 */ /* 0x000fe200078e0a00 */
[----:B------:R-:W-:Y:S01]  /*3f50*/  ISETP.GT.U32.AND P3, PT, R6, R20, PT ;  /* 0x000000140600720c */ /* 0x000fe20003f64070 */
[----:B------:R-:W-:Y:S02]  /*3f60*/  IMAD.MOV R11, RZ, RZ, -R3 ;  /* 0x000000ffff0b7224 */ /* 0x000fe400078e0a03 */
[----:B------:R-:W-:Y:S01]  /*3f70*/  @!P4 IMAD.IADD R19, R19, 0x1, -R6 ;  /* 0x000000011313c824 */ /* 0x000fe200078e0a06 */
[----:B------:R0:W-:Y:S01]  /*3f80*/  STL [R1+0xac], R0 ;  /* 0x0000ac0001007387 */ /* 0x0001e20000100800 */
[----:B------:R-:W-:-:S04]  /*3f90*/  IMAD.HI.U32 R3, R23, R17, RZ ;  /* 0x0000001117037227 */ /* 0x000fc800078e00ff */
[----:B------:R-:W-:Y:S02]  /*3fa0*/  IMAD.MOV R5, RZ, RZ, -R5 ;  /* 0x000000ffff057224 */ /* 0x000fe400078e0a05 */
[----:B------:R-:W-:Y:S01]  /*3fb0*/  IMAD R15, R6, R11, R15 ;  /* 0x0000000b060f7224 */ /* 0x000fe200078e020f */
[C---:B------:R-:W-:Y:S01]  /*3fc0*/  IADD3 R11, R7.reuse, 0x39, RZ ;  /* 0x00000039070b7810 */ /* 0x040fe20007ffe0ff */
        /* <DEDUP_REMOVED lines=9> */
[----:B------:R-:W-:Y:S01]  /*4060*/  IABS R5, R14 ;  /* 0x0000000e00057213 */ /* 0x000fe20000000000 */
[----:B------:R-:W-:Y:S01]  /*4070*/  IMAD R17, R6, R3, R17 ;  /* 0x0000000306117224 */ /* 0x000fe200078e0211 */
[----:B------:R0:W-:Y:S01]  /*4080*/  STL [R1+0xa0], R0 ;  /* 0x0000a00001007387 */ /* 0x0001e20000100800 */
[----:B------:R-:W-:Y:S01]  /*4090*/  IADD3 R3, R7, 0x38, RZ ;  /* 0x0000003807037810 */ /* 0x000fe20007ffe0ff */
[----:B------:R-:W-:-:S03]  /*40a0*/  IMAD.HI.U32 R16, R23, R13, RZ ;  /* 0x0000000d17107227 */ /* 0x000fc600078e00ff */
[----:B------:R-:W-:Y:S01]  /*40b0*/  IABS R2, R3 ;  /* 0x0000000300027213 */ /* 0x000fe20000000000 */
[----:B------:R-:W-:Y:S02]  /*40c0*/  IMAD.MOV R16, RZ, RZ, -R16 ;  /* 0x000000ffff107224 */ /* 0x000fe400078e0a10 */
[----:B------:R-:W-:Y:S01]  /*40d0*/  @!P4 IMAD.IADD R20, R20, 0x1, -R6 ;  /* 0x000000011414c824 */ /* 0x000fe200078e0a06 */
[C---:B------:R-:W-:Y:S01]  /*40e0*/  ISETP.GT.U32.AND P4, PT, R6.reuse, R18, PT ;  /* 0x000000120600720c */ /* 0x040fe20003f84070 */
[----:B0-----:R-:W-:Y:S01]  /*40f0*/  IMAD.MOV.U32 R0, RZ, RZ, R12 ;  /* 0x000000ffff007224 */ /* 0x001fe200078e000c */
[----:B------:R-:W-:Y:S01]  /*4100*/  IADD3 R12, R7, 0x37, RZ ;  /* 0x00000037070c7810 */ /* 0x000fe20007ffe0ff */
[----:B------:R-:W-:Y:S01]  /*4110*/  @!P0 IMAD.IADD R19, R19, 0x1, -R6 ;  /* 0x0000000113138824 */ /* 0x000fe200078e0a06 */
[C---:B------:R-:W-:Y:S01]  /*4120*/  ISETP.GT.U32.AND P0, PT, R6.reuse, R17, PT ;  /* 0x000000110600720c */ /* 0x040fe20003f04070 */
[----:B------:R-:W-:Y:S01]  /*4130*/  @!P1 IMAD.MOV R0, RZ, RZ, -R0 ;  /* 0x000000ffff009224 */ /* 0x000fe200078e0a00 */
[C---:B------:R-:W-:Y:S01]  /*4140*/  ISETP.GT.U32.AND P1, PT, R6.reuse, R15, PT ;  /* 0x0000000f0600720c */ /* 0x040fe20003f24070 */
[----:B------:R-:W-:Y:S01]  /*4150*/  IMAD R13, R6, R16, R13 ;  /* 0x00000010060d7224 */ /* 0x000fe200078e020d */
[----:B------:R-:W-:Y:S01]  /*4160*/  IABS R10, R12 ;  /* 0x0000000c000a7213 */ /* 0x000fe20000000000 */
[----:B------:R-:W-:Y:S01]  /*4170*/  IMAD.MOV.U32 R8, RZ, RZ, R20 ;  /* 0x000000ffff087224 */ /* 0x000fe200078e0014 */
[----:B------:R0:W-:Y:S01]  /*4180*/  STL [R1+0xa4], R0 ;  /* 0x0000a40001007387 */ /* 0x0001e20000100800 */
[----:B------:R-:W-:-:S02]  /*4190*/  IADD3 R20, R7, 0x2f, RZ ;  /* 0x0000002f07147810 */ /* 0x000fc40007ffe0ff */
[----:B------:R-:W-:Y:S02]  /*41a0*/  @!P4 IMAD.IADD R18, R18, 0x1, -R6 ;  /* 0x000000011212c824 */ /* 0x000fe400078e0a06 */
[----:B------:R-:W-:Y:S02]  /*41b0*/  @!P5 IMAD.MOV R8, RZ, RZ, -R8 ;  /* 0x000000ffff08d224 */ /* 0x000fe400078e0a08 */
[--C-:B------:R-:W-:Y:S01]  /*41c0*/  @!P0 IMAD.IADD R17, R17, 0x1, -R6.reuse ;  /* 0x0000000111118824 */ /* 0x100fe200078e0a06 */
[----:B------:R-:W-:Y:S01]  /*41d0*/  ISETP.GT.U32.AND P0, PT, R6, R18, PT ;  /* 0x000000120600720c */ /* 0x000fe20003f04070 */
[----:B------:R-:W-:Y:S01]  /*41e0*/  @!P1 IMAD.IADD R15, R15, 0x1, -R6 ;  /* 0x000000010f0f9824 */ /* 0x000fe200078e0a06 */
[----:B------:R-:W-:Y:S01]  /*41f0*/  ISETP.GE.AND P1, PT, R4, RZ, PT ;  /* 0x000000ff0400720c */ /* 0x000fe20003f26270 */
[----:B------:R-:W-:Y:S01]  /*4200*/  IMAD.HI.U32 R4, R23, R2, RZ ;  /* 0x0000000217047227 */ /* 0x000fe200078e00ff */
[C---:B------:R-:W-:Y:S01]  /*4210*/  ISETP.GT.U32.AND P5, PT, R6.reuse, R17, PT ;  /* 0x000000110600720c */ /* 0x040fe20003fa4070 */
[----:B------:R-:W-:Y:S01]  /*4220*/  STL [R1+0x54], R8 ;  /* 0x0000540801007387 */ /* 0x000fe20000100800 */
[----:B------:R-:W-:Y:S01]  /*4230*/  ISETP.GT.U32.AND P4, PT, R6, R15, PT ;  /* 0x0000000f0600720c */ /* 0x000fe20003f84070 */
[----:B------:R-:W-:-:S02]  /*4240*/  IMAD.MOV R4, RZ, RZ, -R4 ;  /* 0x000000ffff047224 */ /* 0x000fc400078e0a04 */
[----:B0-----:R-:W-:Y:S02]  /*4250*/  IMAD.MOV.U32 R0, RZ, RZ, R19 ;  /* 0x000000ffff007224 */ /* 0x001fe400078e0013 */
[----:B------:R-:W-:Y:S01]  /*4260*/  IMAD R2, R6, R4, R2 ;  /* 0x0000000406027224 */ /* 0x000fe200078e0202 */
[----:B------:R-:W-:Y:S01]  /*4270*/  IADD3 R4, R7, 0x35, RZ ;  /* 0x0000003507047810 */ /* 0x000fe20007ffe0ff */
[----:B------:R-:W-:Y:S02]  /*4280*/  @!P0 IMAD.IADD R18, R18, 0x1, -R6 ;  /* 0x0000000112128824 */ /* 0x000fe400078e0a06 */
[----:B------:R-:W-:Y:S01]  /*4290*/  @!P6 IMAD.MOV R0, RZ, RZ, -R0 ;  /* 0x000000ffff00e224 */ /* 0x000fe200078e0a00 */
[C---:B------:R-:W-:Y:S01]  /*42a0*/  ISETP.GT.U32.AND P0, PT, R6.reuse, R2, PT ;  /* 0x000000020600720c */ /* 0x040fe20003f04070 */
[----:B------:R-:W-:Y:S01]  /*42b0*/  IMAD.HI.U32 R16, R23, R10, RZ ;  /* 0x0000000a17107227 */ /* 0x000fe200078e00ff */
[----:B------:R-:W-:Y:S02]  /*42c0*/  ISETP.GE.AND P6, PT, R11, RZ, PT ;  /* 0x000000ff0b00720c */ /* 0x000fe40003fc6270 */
[----:B------:R0:W-:Y:S01]  /*42d0*/  STL [R1+0x68], R0 ;  /* 0x0000680001007387 */ /* 0x0001e20000100800 */
[----:B------:R-:W-:Y:S01]  /*42e0*/  @!P4 IMAD.IADD R15, R15, 0x1, -R6 ;  /* 0x000000010f0fc824 */ /* 0x000fe200078e0a06 */
[----:B------:R-:W-:Y:S01]  /*42f0*/  ISETP.GT.U32.AND P4, PT, R6, R13, PT ;  /* 0x0000000d0600720c */ /* 0x000fe20003f84070 */
[----:B------:R-:W-:-:S04]  /*4300*/  IMAD.HI.U32 R11, R23, R5, RZ ;  /* 0x00000005170b7227 */ /* 0x000fc800078e00ff */
[----:B------:R-:W-:Y:S02]  /*4310*/  IMAD.MOV R16, RZ, RZ, -R16 ;  /* 0x000000ffff107224 */ /* 0x000fe400078e0a10 */
[----:B------:R-:W-:Y:S02]  /*4320*/  IMAD.MOV R11, RZ, RZ, -R11 ;  /* 0x000000ffff0b7224 */ /* 0x000fe400078e0a0b */
[----:B0-----:R-:W-:Y:S02]  /*4330*/  IMAD.MOV.U32 R0, RZ, RZ, R15 ;  /* 0x000000ffff007224 */ /* 0x001fe400078e000f */
[C---:B------:R-:W-:Y:S02]  /*4340*/  IMAD R10, R6.reuse, R16, R10 ;  /* 0x00000010060a7224 */ /* 0x040fe400078e020a */
[--C-:B------:R-:W-:Y:S02]  /*4350*/  @!P4 IMAD.IADD R13, R13, 0x1, -R6.reuse ;  /* 0x000000010d0dc824 */ /* 0x100fe400078e0a06 */
[C---:B------:R-:W-:Y:S01]  /*4360*/  IMAD R5, R6.reuse, R11, R5 ;  /* 0x0000000b06057224 */ /* 0x040fe200078e0205 */
[----:B------:R-:W-:Y:S01]  /*4370*/  ISETP.GT.U32.AND P4, PT, R6, R10, PT ;  /* 0x0000000a0600720c */ /* 0x000fe20003f84070 */
[----:B------:R-:W-:Y:S01]  /*4380*/  @!P0 IMAD.IADD R2, R2, 0x1, -R6 ;  /* 0x0000000102028824 */ /* 0x000fe200078e0a06 */
[C---:B------:R-:W-:Y:S01]  /*4390*/  ISETP.GT.U32.AND P0, PT, R6.reuse, R13, PT ;  /* 0x0000000d0600720c */ /* 0x040fe20003f04070 */
[----:B------:R-:W-:Y:S01]  /*43a0*/  IMAD.MOV.U32 R8, RZ, RZ, R18 ;  /* 0x000000ffff087224 */ /* 0x000fe200078e0012 */
[----:B------:R-:W-:Y:S01]  /*43b0*/  IADD3 R11, R7, 0x34, RZ ;  /* 0x00000034070b7810 */ /* 0x000fe20007ffe0ff */
[----:B------:R-:W-:Y:S01]  /*43c0*/  @!P2 IMAD.MOV R0, RZ, RZ, -R0 ;  /* 0x000000ffff00a224 */ /* 0x000fe200078e0a00 */
[C---:B------:R-:W-:Y:S01]  /*43d0*/  ISETP.GT.U32.AND P2, PT, R6.reuse, R2, PT ;  /* 0x000000020600720c */ /* 0x040fe20003f44070 */
[----:B------:R-:W-:Y:S01]  /*43e0*/  @!P5 IMAD.IADD R17, R17, 0x1, -R6 ;  /* 0x000000011111d824 */ /* 0x000fe200078e0a06 */
[----:B------:R-:W-:Y:S01]  /*43f0*/  ISETP.GE.AND P5, PT, R3, RZ, PT ;  /* 0x000000ff0300720c */ /* 0x000fe20003fa6270 */
[----:B------:R-:W-:Y:S01]  /*4400*/  @!P3 IMAD.MOV R8, RZ, RZ, -R8 ;  /* 0x000000ffff08b224 */ /* 0x000fe200078e0a08 */
[----:B------:R-:W-:Y:S01]  /*4410*/  ISETP.GT.U32.AND P3, PT, R6, R5, PT ;  /* 0x000000050600720c */ /* 0x000fe20003f64070 */
[----:B------:R0:W-:Y:S01]  /*4420*/  STL [R1+0x8c], R0 ;  /* 0x00008c0001007387 */ /* 0x0001e20000100800 */
[----:B------:R-:W-:Y:S01]  /*4430*/  IABS R3, R4 ;  /* 0x0000000400037213 */ /* 0x000fe20000000000 */
[--C-:B------:R-:W-:Y:S01]  /*4440*/  @!P4 IMAD.IADD R10, R10, 0x1, -R6.reuse ;  /* 0x000000010a0ac824 */ /* 0x100fe200078e0a06 */
[----:B------:R-:W-:Y:S01]  /*4450*/  IABS R16, R11 ;  /* 0x0000000b00107213 */ /* 0x000fe20000000000 */
[----:B------:R-:W-:Y:S01]  /*4460*/  @!P0 IMAD.IADD R13, R13, 0x1, -R6 ;  /* 0x000000010d0d8824 */ /* 0x000fe200078e0a06 */
[----:B------:R-:W-:Y:S01]  /*4470*/  STL [R1+0x70], R8 ;  /* 0x0000700801007387 */ /* 0x000fe20000100800 */
[----:B------:R-:W-:Y:S01]  /*4480*/  IMAD.HI.U32 R15, R23, R3, RZ ;  /* 0x00000003170f7227 */ /* 0x000fe200078e00ff */
[----:B------:R-:W-:-:S02]  /*4490*/  ISETP.GE.AND P4, PT, R12, RZ, PT ;  /* 0x000000ff0c00720c */ /* 0x000fc40003f86270 */
[----:B------:R-:W-:Y:S01]  /*44a0*/  ISETP.GE.AND P0, PT, R14, RZ, PT ;  /* 0x000000ff0e00720c */ /* 0x000fe20003f06270 */
[----:B0-----:R-:W-:Y:S02]  /*44b0*/  IMAD.MOV.U32 R0, RZ, RZ, R17 ;  /* 0x000000ffff007224 */ /* 0x001fe400078e0011 */
[----:B------:R-:W-:Y:S02]  /*44c0*/  IMAD.MOV R15, RZ, RZ, -R15 ;  /* 0x000000ffff0f7224 */ /* 0x000fe400078e0a0f */
[----:B------:R-:W-:Y:S01]  /*44d0*/  @!P1 IMAD.MOV R0, RZ, RZ, -R0 ;  /* 0x000000ffff009224 */ /* 0x000fe200078e0a00 */
[----:B------:R-:W-:Y:S01]  /*44e0*/  ISETP.GT.U32.AND P1, PT, R6, R10, PT ;  /* 0x0000000a0600720c */ /* 0x000fe20003f24070 */
[----:B------:R-:W-:Y:S01]  /*44f0*/  @!P3 IMAD.IADD R5, R5, 0x1, -R6 ;  /* 0x000000010505b824 */ /* 0x000fe200078e0a06 */
[----:B------:R-:W-:Y:S01]  /*4500*/  ISETP.GE.AND P3, PT, R4, RZ, PT ;  /* 0x000000ff0400720c */ /* 0x000fe20003f66270 */
[----:B------:R-:W-:Y:S01]  /*4510*/  IMAD.MOV.U32 R12, RZ, RZ, R16 ;  /* 0x000000ffff0c7224 */ /* 0x000fe200078e0010 */
[----:B------:R0:W-:Y:S01]  /*4520*/  STL [R1+0x74], R0 ;  /* 0x0000740001007387 */ /* 0x0001e20000100800 */
[----:B------:R-:W-:Y:S01]  /*4530*/  IMAD R3, R6, R15, R3 ;  /* 0x0000000f06037224 */ /* 0x000fe200078e0203 */
[----:B------:R-:W-:Y:S01]  /*4540*/  IADD3 R16, R7, 0x33, RZ ;  /* 0x0000003307107810 */ /* 0x000fe20007ffe0ff */
[----:B------:R-:W-:Y:S01]  /*4550*/  IMAD.HI.U32 R14, R23, R12, RZ ;  /* 0x0000000c170e7227 */ /* 0x000fe200078e00ff */
[----:B------:R-:W-:-:S03]  /*4560*/  IADD3 R15, R7, 0x2e, RZ ;  /* 0x0000002e070f7810 */ /* 0x000fc60007ffe0ff */
        /* <DEDUP_REMOVED lines=8> */
[----:B------:R-:W-:Y:S01]  /*45f0*/  @!P6 IMAD.MOV R0, RZ, RZ, -R0 ;  /* 0x000000ffff00e224 */ /* 0x000fe200078e0a00 */
[----:B------:R-:W-:Y:S01]  /*4600*/  ISETP.GT.U32.AND P6, PT, R6, R5, PT ;  /* 0x000000050600720c */ /* 0x000fe20003fc4070 */
[----:B------:R-:W-:Y:S01]  /*4610*/  @!P1 IMAD.IADD R10, R10, 0x1, -R6 ;  /* 0x000000010a0a9824 */ /* 0x000fe200078e0a06 */
[----:B------:R-:W-:-:S02]  /*4620*/  ISETP.GE.AND P1, PT, R11, RZ, PT ;  /* 0x000000ff0b00720c */ /* 0x000fc40003f26270 */
[----:B------:R0:W-:Y:S01]  /*4630*/  STL [R1+0x7c], R0 ;  /* 0x00007c0001007387 */ /* 0x0001e20000100800 */
[----:B------:R-:W-:Y:S02]  /*4640*/  @!P2 IMAD.IADD R3, R3, 0x1, -R6 ;  /* 0x000000010303a824 */ /* 0x000fe400078e0a06 */
[----:B------:R-:W-:-:S03]  /*4650*/  IMAD.MOV.U32 R8, RZ, RZ, R10 ;  /* 0x000000ffff087224 */ /* 0x000fc600078e000a */
[C---:B------:R-:W-:Y:S01]  /*4660*/  ISETP.GT.U32.AND P2, PT, R6.reuse, R3, PT ;  /* 0x000000030600720c */ /* 0x040fe20003f44070 */
[----:B------:R-:W-:Y:S01]  /*4670*/  @!P4 IMAD.MOV R8, RZ, RZ, -R8 ;  /* 0x000000ffff08c224 */ /* 0x000fe200078e0a08 */
[----:B------:R-:W-:Y:S01]  /*4680*/  ISETP.GE.AND P4, PT, R13, RZ, PT ;  /* 0x000000ff0d00720c */ /* 0x000fe20003f86270 */
[----:B------:R-:W-:Y:S01]  /*4690*/  @!P6 IMAD.IADD R5, R5, 0x1, -R6 ;  /* 0x000000010505e824 */ /* 0x000fe200078e0a06 */
[----:B------:R-:W-:Y:S01]  /*46a0*/  ISETP.GT.U32.AND P6, PT, R6, R4, PT ;  /* 0x000000040600720c */ /* 0x000fe20003fc4070 */
[----:B0-----:R-:W-:Y:S01]  /*46b0*/  IMAD.MOV.U32 R0, RZ, RZ, R2 ;  /* 0x000000ffff007224 */ /* 0x001fe200078e0002 */
[----:B------:R-:W-:Y:S02]  /*46c0*/  IADD3 R2, R7, 0x31, RZ ;  /* 0x0000003107027810 */ /* 0x000fe40007ffe0ff */
[----:B------:R-:W-:Y:S01]  /*46d0*/  IABS R13, R13 ;  /* 0x0000000d000d7213 */ /* 0x000fe20000000000 */
[----:B------:R-:W-:Y:S01]  /*46e0*/  @!P5 IMAD.MOV R0, RZ, RZ, -R0 ;  /* 0x000000ffff00d224 */ /* 0x000fe200078e0a00 */
[----:B------:R-:W-:-:S02]  /*46f0*/  ISETP.GE.AND P5, PT, R16, RZ, PT ;  /* 0x000000ff1000720c */ /* 0x000fc40003fa6270 */
[----:B------:R-:W-:Y:S01]  /*4700*/  IABS R16, R16 ;  /* 0x0000001000107213 */ /* 0x000fe20000000000 */
[--C-:B------:R-:W-:Y:S01]  /*4710*/  @!P2 IMAD.IADD R3, R3, 0x1, -R6.reuse ;  /* 0x000000010303a824 */ /* 0x100fe200078e0a06 */
[----:B------:R0:W-:Y:S01]  /*4720*/  STL [R1+0x84], R0 ;  /* 0x0000840001007387 */ /* 0x0001e20000100800 */
[C---:B------:R-:W-:Y:S01]  /*4730*/  IMAD.HI.U32 R10, R23.reuse, R13, RZ ;  /* 0x0000000d170a7227 */ /* 0x040fe200078e00ff */
[----:B------:R-:W-:Y:S02]  /*4740*/  ISETP.GE.AND P2, PT, R12, RZ, PT ;  /* 0x000000ff0c00720c */ /* 0x000fe40003f46270 */
[----:B------:R-:W-:Y:S01]  /*4750*/  STL [R1+0x88], R8 ;  /* 0x0000880801007387 */ /* 0x000fe20000100800 */
[----:B------:R-:W-:Y:S01]  /*4760*/  @!P6 IMAD.IADD R4, R4, 0x1, -R6 ;  /* 0x000000010404e824 */ /* 0x000fe200078e0a06 */
[----:B------:R-:W-:Y:S01]  /*4770*/  IABS R12, R12 ;  /* 0x0000000c000c7213 */ /* 0x000fe20000000000 */
[----:B------:R-:W-:-:S03]  /*4780*/  IMAD.HI.U32 R11, R23, R16, RZ ;  /* 0x00000010170b7227 */ /* 0x000fc600078e00ff */
[----:B------:R-:W-:Y:S01]  /*4790*/  ISETP.GT.U32.AND P6, PT, R6, R4, PT ;  /* 0x000000040600720c */ /* 0x000fe20003fc4070 */
[----:B0-----:R-:W-:Y:S02]  /*47a0*/  IMAD.MOV.U32 R0, RZ, RZ, R5 ;  /* 0x000000ffff007224 */ /* 0x001fe400078e0005 */
[----:B------:R-:W-:Y:S02]  /*47b0*/  IMAD.MOV R11, RZ, RZ, -R11 ;  /* 0x000000ffff0b7224 */ /* 0x000fe400078e0a0b */
[----:B------:R-:W-:Y:S01]  /*47c0*/  @!P0 IMAD.MOV R0, RZ, RZ, -R0 ;  /* 0x000000ffff008224 */ /* 0x000fe200078e0a00 */
[----:B------:R-:W-:Y:S01]  /*47d0*/  ISETP.GE.AND P0, PT, R2, RZ, PT ;  /* 0x000000ff0200720c */ /* 0x000fe20003f06270 */
[----:B------:R-:W-:Y:S01]  /*47e0*/  IMAD R16, R6, R11, R16 ;  /* 0x0000000b06107224 */ /* 0x000fe200078e0210 */
[----:B------:R-:W-:Y:S01]  /*47f0*/  IABS R2, R2 ;  /* 0x0000000200027213 */ /* 0x000fe20000000000 */
[----:B------:R-:W-:Y:S01]  /*4800*/  IMAD.MOV R10, RZ, RZ, -R10 ;  /* 0x000000ffff0a7224 */ /* 0x000fe200078e0a0a */
[----:B------:R0:W-:Y:S01]  /*4810*/  STL [R1+0x20c], R0 ;  /* 0x00020c0001007387 */ /* 0x0001e20000100800 */
[----:B------:R-:W-:-:S02]  /*4820*/  IADD3 R11, R7, 0x2d, RZ ;  /* 0x0000002d070b7810 */ /* 0x000fc40007ffe0ff */
[----:B------:R-:W-:-:S04]  /*4830*/  IMAD.HI.U32 R5, R23, R2, RZ ;  /* 0x0000000217057227 */ /* 0x000fc800078e00ff */
[----:B------:R-:W-:Y:S02]  /*4840*/  IMAD.MOV R5, RZ, RZ, -R5 ;  /* 0x000000ffff057224 */ /* 0x000fe400078e0a05 */
[----:B------:R-:W-:Y:S02]  /*4850*/  @!P6 IMAD.IADD R4, R4, 0x1, -R6 ;  /* 0x000000010404e824 */ /* 0x000fe400078e0a06 */
[----:B0-----:R-:W-:Y:S02]  /*4860*/  IMAD.MOV.U32 R0, RZ, RZ, R3 ;  /* 0x000000ffff007224 */ /* 0x001fe400078e0003 */
[C---:B------:R-:W-:Y:S02]  /*4870*/  IMAD R2, R6.reuse, R5, R2 ;  /* 0x0000000506027224 */ /* 0x040fe400078e0202 */
[----:B------:R-:W-:Y:S01]  /*4880*/  @!P3 IMAD.MOV R0, RZ, RZ, -R0 ;  /* 0x000000ffff00b224 */ /* 0x000fe200078e0a00 */
[C---:B------:R-:W-:Y:S01]  /*4890*/  ISETP.GT.U32.AND P3, PT, R6.reuse, R16, PT ;  /* 0x000000100600720c */ /* 0x040fe20003f64070 */
[C---:B------:R-:W-:Y:S01]  /*48a0*/  IMAD R13, R6.reuse, R10, R13 ;  /* 0x0000000a060d7224 */ /* 0x040fe200078e020d */
[----:B------:R-:W-:Y:S01]  /*48b0*/  IADD3 R10, R7, 0x2c, RZ ;  /* 0x0000002c070a7810 */ /* 0x000fe20007ffe0ff */
[C---:B------:R-:W-:Y:S01]  /*48c0*/  IMAD.HI.U32 R3, R23.reuse, R12, RZ ;  /* 0x0000000c17037227 */ /* 0x040fe200078e00ff */
[----:B------:R0:W-:Y:S02]  /*48d0*/  STL [R1+0x204], R0 ;  /* 0x0002040001007387 */ /* 0x0001e40000100800 */
[----:B------:R-:W-:Y:S01]  /*48e0*/  ISETP.GT.U32.AND P6, PT, R6, R13, PT ;  /* 0x0000000d0600720c */ /* 0x000fe20003fc4070 */
[----:B------:R-:W-:Y:S01]  /*48f0*/  IMAD.MOV R3, RZ, RZ, -R3 ;  /* 0x000000ffff037224 */ /* 0x000fe200078e0a03 */
[----:B------:R-:W-:Y:S01]  /*4900*/  IABS R17, R10 ;  /* 0x0000000a00117213 */ /* 0x000fe20000000000 */
[----:B------:R-:W-:-:S04]  /*4910*/  IMAD.HI.U32 R5, R23, R18, RZ ;  /* 0x0000001217057227 */ /* 0x000fc800078e00ff */
[----:B------:R-:W-:Y:S02]  /*4920*/  @!P3 IMAD.IADD R16, R16, 0x1, -R6 ;  /* 0x000000011010b824 */ /* 0x000fe400078e0a06 */
[----:B0-----:R-:W-:Y:S01]  /*4930*/  IMAD.MOV.U32 R0, RZ, RZ, R4 ;  /* 0x000000ffff007224 */ /* 0x001fe200078e0004 */
[----:B------:R-:W-:Y:S01]  /*4940*/  IABS R4, R11 ;  /* 0x0000000b00047213 */ /* 0x000fe20000000000 */
[C---:B------:R-:W-:Y:S01]  /*4950*/  IMAD R12, R6.reuse, R3, R12 ;  /* 0x00000003060c7224 */ /* 0x040fe200078e020c */
[C---:B------:R-:W-:Y:S01]  /*4960*/  ISETP.GT.U32.AND P3, PT, R6.reuse, R16, PT ;  /* 0x000000100600720c */ /* 0x040fe20003f64070 */
[----:B------:R-:W-:Y:S01]  /*4970*/  @!P1 IMAD.MOV R0, RZ, RZ, -R0 ;  /* 0x000000ffff009224 */ /* 0x000fe200078e0a00 */
[C---:B------:R-:W-:Y:S01]  /*4980*/  ISETP.GT.U32.AND P1, PT, R6.reuse, R2, PT ;  /* 0x000000020600720c */ /* 0x040fe20003f24070 */
[----:B------:R-:W-:Y:S01]  /*4990*/  @!P6 IMAD.IADD R13, R13, 0x1, -R6 ;  /* 0x000000010d0de824 */ /* 0x000fe200078e0a06 */
[----:B------:R-:W-:Y:S01]  /*49a0*/  IABS R3, R20 ;  /* 0x0000001400037213 */ /* 0x000fe20000000000 */
[----:B------:R-:W-:Y:S01]  /*49b0*/  IMAD.MOV R5, RZ, RZ, -R5 ;  /* 0x000000ffff057224 */ /* 0x000fe200078e0a05 */
[----:B------:R0:W-:Y:S01]  /*49c0*/  STL [R1+0x208], R0 ;  /* 0x0002080001007387 */ /* 0x0001e20000100800 */
[----:B------:R-:W-:Y:S01]  /*49d0*/  IMAD.HI.U32 R19, R23, R4, RZ ;  /* 0x0000000417137227 */ /* 0x000fe200078e00ff */
[----:B------:R-:W-:-:S03]  /*49e0*/  ISETP.GT.U32.AND P6, PT, R6, R13, PT ;  /* 0x0000000d0600720c */ /* 0x000fc60003fc4070 */
[----:B------:R-:W-:Y:S01]  /*49f0*/  IMAD R18, R6, R5, R18 ;  /* 0x0000000506127224 */ /* 0x000fe200078e0212 */
[----:B------:R-:W-:Y:S01]  /*4a00*/  IADD3 R5, R7, 0x2b, RZ ;  /* 0x0000002b07057810 */ /* 0x000fe20007ffe0ff */
[--C-:B------:R-:W-:Y:S01]  /*4a10*/  @!P3 IMAD.IADD R16, R16, 0x1, -R6.reuse ;  /* 0x000000011010b824 */ /* 0x100fe200078e0a06 */
[----:B------:R-:W-:Y:S01]  /*4a20*/  ISETP.GT.U32.AND P3, PT, R6, R12, PT ;  /* 0x0000000c0600720c */ /* 0x000fe20003f64070 */
[----:B------:R-:W-:Y:S02]  /*4a30*/  @!P1 IMAD.IADD R2, R2, 0x1, -R6 ;  /* 0x0000000102029824 */ /* 0x000fe400078e0a06 */
[----:B------:R-:W-:-:S03]  /*4a40*/  IMAD.HI.U32 R14, R23, R3, RZ ;  /* 0x00000003170e7227 */ /* 0x000fc600078e00ff */
[C---:B------:R-:W-:Y:S01]  /*4a50*/  ISETP.GT.U32.AND P1, PT, R6.reuse, R2, PT ;  /* 0x000000020600720c */ /* 0x040fe20003f24070 */
[----:B------:R-:W-:Y:S02]  /*4a60*/  IMAD.MOV R14, RZ, RZ, -R14 ;  /* 0x000000ffff0e7224 */ /* 0x000fe400078e0a0e */
[----:B0-----:R-:W-:Y:S01]  /*4a70*/  IMAD.MOV.U32 R0, RZ, RZ, R16 ;  /* 0x000000ffff007224 */ /* 0x001fe200078e0010 */
[----:B------:R-:W-:Y:S01]  /*4a80*/  IABS R16, R5 ;  /* 0x0000000500107213 */ /* 0x000fe20000000000 */
[----:B------:R-:W-:Y:S02]  /*4a90*/  IMAD R3, R6, R14, R3 ;  /* 0x0000000e06037224 */ /* 0x000fe400078e0203 */
[----:B------:R-:W-:Y:S01]  /*4aa0*/  @!P3 IMAD.IADD R12, R12, 0x1, -R6 ;  /* 0x000000010c0cb824 */ /* 0x000fe200078e0a06 */
[----:B------:R-:W-:Y:S01]  /*4ab0*/  ISETP.GE.AND P3, PT, R20, RZ, PT ;  /* 0x000000ff1400720c */ /* 0x000fe20003f66270 */
[----:B------:R-:W-:Y:S02]  /*4ac0*/  @!P5 IMAD.MOV R0, RZ, RZ, -R0 ;  /* 0x000000ffff00d224 */ /* 0x000fe400078e0a00 */
[--C-:B------:R-:W-:Y:S01]  /*4ad0*/  @!P6 IMAD.IADD R13, R13, 0x1, -R6.reuse ;  /* 0x000000010d0de824 */ /* 0x100fe200078e0a06 */
[----:B------:R-:W-:Y:S01]  /*4ae0*/  ISETP.GT.U32.AND P6, PT, R6, R3, PT ;  /* 0x000000030600720c */ /* 0x000fe20003fc4070 */
[----:B------:R-:W-:Y:S01]  /*4af0*/  @!P1 IMAD.IADD R2, R2, 0x1, -R6 ;  /* 0x0000000102029824 */ /* 0x000fe200078e0a06 */
[C---:B------:R-:W-:Y:S01]  /*4b00*/  ISETP.GT.U32.AND P1, PT, R6.reuse, R18, PT ;  /* 0x000000120600720c */ /* 0x040fe20003f24070 */
[----:B------:R0:W-:Y:S01]  /*4b10*/  STL [R1+0x6c], R0 ;  /* 0x00006c0001007387 */ /* 0x0001e20000100800 */
[----:B------:R-:W-:Y:S01]  /*4b20*/  ISETP.GT.U32.AND P5, PT, R6, R12, PT ;  /* 0x0000000c0600720c */ /* 0x000fe20003fa4070 */
[----:B------:R-:W-:-:S02]  /*4b30*/  IMAD.MOV R19, RZ, RZ, -R19 ;  /* 0x000000ffff137224 */ /* 0x000fc400078e0a13 */
[----:B------:R-:W-:-:S04]  /*4b40*/  IMAD.HI.U32 R14, R23, R17, RZ ;  /* 0x00000011170e7227 */ /* 0x000fc800078e00ff */
[----:B------:R-:W-:Y:S02]  /*4b50*/  IMAD R4, R6, R19, R4 ;  /* 0x0000001306047224 */ /* 0x000fe400078e0204 */
[----:B0-----:R-:W-:Y:S02]  /*4b60*/  IMAD.MOV.U32 R0, RZ, RZ, R13 ;  /* 0x000000ffff007224 */ /* 0x001fe400078e000d */
[----:B------:R-:W-:Y:S02]  /*4b70*/  @!P1 IMAD.IADD R18, R18, 0x1, -R6 ;  /* 0x0000000112129824 */ /* 0x000fe400078e0a06 */
[----:B------:R-:W-:Y:S02]  /*4b80*/  @!P4 IMAD.MOV R0, RZ, RZ, -R0 ;  /* 0x000000ffff00c224 */ /* 0x000fe400078e0a00 */
[----:B------:R-:W-:Y:S01]  /*4b90*/  IMAD.HI.U32 R13, R23, R16, RZ ;  /* 0x00000010170d7227 */ /* 0x000fe200078e00ff */
[----:B------:R-:W-:Y:S02]  /*4ba0*/  ISETP.GT.U32.AND P4, PT, R6, R18, PT ;  /* 0x000000120600720c */ /* 0x000fe40003f84070 */
[----:B------:R0:W-:Y:S01]  /*4bb0*/  STL [R1+0x64], R0 ;  /* 0x0000640001007387 */ /* 0x0001e20000100800 */
[----:B------:R-:W-:-:S02]  /*4bc0*/  IMAD.MOV R14, RZ, RZ, -R14 ;  /* 0x000000ffff0e7224 */ /* 0x000fc400078e0a0e */
[--C-:B------:R-:W-:Y:S01]  /*4bd0*/  @!P6 IMAD.IADD R3, R3, 0x1, -R6.reuse ;  /* 0x000000010303e824 */ /* 0x100fe200078e0a06 */
[----:B------:R-:W-:Y:S01]  /*4be0*/  ISETP.GE.AND P6, PT, R15, RZ, PT ;  /* 0x000000ff0f00720c */ /* 0x000fe20003fc6270 */
[----:B------:R-:W-:Y:S01]  /*4bf0*/  @!P5 IMAD.IADD R12, R12, 0x1, -R6 ;  /* 0x000000010c0cd824 */ /* 0x000fe200078e0a06 */
[C---:B------:R-:W-:Y:S01]  /*4c00*/  ISETP.GT.U32.AND P5, PT, R6.reuse, R4, PT ;  /* 0x000000040600720c */ /* 0x040fe20003fa4070 */
[----:B------:R-:W-:Y:S01]  /*4c10*/  IMAD.MOV R13, RZ, RZ, -R13 ;  /* 0x000000ffff0d7224 */ /* 0x000fe200078e0a0d */
[C---:B------:R-:W-:Y:S01]  /*4c20*/  ISETP.GT.U32.AND P1, PT, R6.reuse, R3, PT ;  /* 0x000000030600720c */ /* 0x040fe20003f24070 */
[C---:B------:R-:W-:Y:S01]  /*4c30*/  IMAD R17, R6.reuse, R14, R17 ;  /* 0x0000000e06117224 */ /* 0x040fe200078e0211 */
[C---:B------:R-:W-:Y:S01]  /*4c40*/  IADD3 R15, R7.reuse, 0x28, RZ ;  /* 0x00000028070f7810 */ /* 0x040fe20007ffe0ff */
[----:B0-----:R-:W-:Y:S01]  /*4c50*/  IMAD.MOV.U32 R0, RZ, RZ, R12 ;  /* 0x000000ffff007224 */ /* 0x001fe200078e000c */
[----:B------:R-:W-:Y:S01]  /*4c60*/  IADD3 R12, R7, 0x29, RZ ;  /* 0x00000029070c7810 */ /* 0x000fe20007ffe0ff */
[C---:B------:R-:W-:Y:S01]  /*4c70*/  IMAD R16, R6.reuse, R13, R16 ;  /* 0x0000000d06107224 */ /* 0x040fe200078e0210 */
[----:B------:R-:W-:Y:S01]  /*4c80*/  IABS R13, R15 ;  /* 0x0000000f000d7213 */ /* 0x000fe20000000000 */
[----:B------:R-:W-:Y:S01]  /*4c90*/  @!P2 IMAD.MOV R0, RZ, RZ, -R0 ;  /* 0x000000ffff00a224 */ /* 0x000fe200078e0a00 */
[----:B------:R-:W-:Y:S01]  /*4ca0*/  ISETP.GT.U32.AND P2, PT, R6, R17, PT ;  /* 0x000000110600720c */ /* 0x000fe20003f44070 */
[----:B------:R-:W-:Y:S01]  /*4cb0*/  @!P4 IMAD.IADD R18, R18, 0x1, -R6 ;  /* 0x000000011212c824 */ /* 0x000fe200078e0a06 */
[----:B------:R-:W-:Y:S01]  /*4cc0*/  ISETP.GT.U32.AND P4, PT, R6, R16, PT ;  /* 0x000000100600720c */ /* 0x000fe20003f84070 */
[----:B------:R-:W-:Y:S01]  /*4cd0*/  @!P0 IMAD.MOV R2, RZ, RZ, -R2 ;  /* 0x000000ffff028224 */ /* 0x000fe200078e0a02 */
[----:B------:R-:W-:Y:S01]  /*4ce0*/  ISETP.GE.AND P0, PT, R11, RZ, PT ;  /* 0x000000ff0b00720c */ /* 0x000fe20003f06270 */
[--C-:B------:R-:W-:Y:S01]  /*4cf0*/  @!P5 IMAD.IADD R4, R4, 0x1, -R6.reuse ;  /* 0x000000010404d824 */ /* 0x100fe200078e0a06 */
[----:B------:R-:W-:Y:S01]  /*4d00*/  ISETP.GE.AND P5, PT, R5, RZ, PT ;  /* 0x000000ff0500720c */ /* 0x000fe20003fa6270 */
[----:B------:R-:W-:Y:S01]  /*4d10*/  @!P1 IMAD.IADD R3, R3, 0x1, -R6 ;  /* 0x0000000103039824 */ /* 0x000fe200078e0a06 */
[----:B------:R0:W-:Y:S01]  /*4d20*/  STL [R1+0x60], R2 ;  /* 0x0000600201007387 */ /* 0x0001e20000100800 */
[----:B------:R-:W-:Y:S01]  /*4d30*/  IABS R5, R12 ;  /* 0x0000000c00057213 */ /* 0x000fe20000000000 */
[----:B------:R-:W-:Y:S01]  /*4d40*/  IMAD.MOV.U32 R8, RZ, RZ, R18 ;  /* 0x000000ffff087224 */ /* 0x000fe200078e0012 */
[----:B------:R-:W-:Y:S01]  /*4d50*/  ISETP.GE.AND P1, PT, R10, RZ, PT ;  /* 0x000000ff0a00720c */ /* 0x000fe20003f26270 */
[----:B------:R1:W-:Y:S01]  /*4d60*/  STL [R1+0x5c], R0 ;  /* 0x00005c0001007387 */ /* 0x0003e20000100800 */
[--C-:B------:R-:W-:Y:S01]  /*4d70*/  @!P2 IMAD.IADD R17, R17, 0x1, -R6.reuse ;  /* 0x000000011111a824 */ /* 0x100fe200078e0a06 */
[----:B------:R-:W-:Y:S01]  /*4d80*/  ISETP.GT.U32.AND P2, PT, R6, R4, PT ;  /* 0x000000040600720c */ /* 0x000fe20003f44070 */
[----:B------:R-:W-:Y:S01]  /*4d90*/  @!P4 IMAD.IADD R16, R16, 0x1, -R6 ;  /* 0x000000011010c824 */ /* 0x000fe200078e0a06 */
[C---:B------:R-:W-:Y:S01]  /*4da0*/  IADD3 R14, R7.reuse, 0x27, RZ ;  /* 0x00000027070e7810 */ /* 0x040fe20007ffe0ff */
[----:B------:R-:W-:Y:S01]  /*4db0*/  @!P6 IMAD.MOV R8, RZ, RZ, -R8 ;  /* 0x000000ffff08e224 */ /* 0x000fe200078e0a08 */
[----:B0-----:R-:W-:-:S02]  /*4dc0*/  IADD3 R2, R7, 0x2a, RZ ;  /* 0x0000002a07027810 */ /* 0x001fc40007ffe0ff */
[----:B------:R-:W-:Y:S02]  /*4dd0*/  ISETP.GT.U32.AND P4, PT, R6, R17, PT ;  /* 0x000000110600720c */ /* 0x000fe40003f84070 */
[----:B------:R-:W-:Y:S01]  /*4de0*/  IABS R11, R2 ;  /* 0x00000002000b7213 */ /* 0x000fe20000000000 */
[----:B-1----:R-:W-:Y:S01]  /*4df0*/  IMAD.MOV.U32 R0, RZ, RZ, R3 ;  /* 0x000000ffff007224 */ /* 0x002fe200078e0003 */
[----:B------:R-:W-:Y:S01]  /*4e00*/  IABS R20, R14 ;  /* 0x0000000e00147213 */ /* 0x000fe20000000000 */
[----:B------:R-:W-:Y:S02]  /*4e10*/  IMAD.MOV.U32 R3, RZ, RZ, R5 ;  /* 0x000000ffff037224 */ /* 0x000fe400078e0005 */
[----:B------:R-:W-:-:S04]  /*4e20*/  IMAD.HI.U32 R10, R23, R11, RZ ;  /* 0x0000000b170a7227 */ /* 0x000fc800078e00ff */
[----:B------:R-:W-:Y:S01]  /*4e30*/  @!P3 IMAD.MOV R0, RZ, RZ, -R0 ;  /* 0x000000ffff00b224 */ /* 0x000fe200078e0a00 */
[C---:B------:R-:W-:Y:S01]  /*4e40*/  ISETP.GT.U32.AND P3, PT, R6.reuse, R16, PT ;  /* 0x000000100600720c */ /* 0x040fe20003f64070 */
[----:B------:R-:W-:Y:S02]  /*4e50*/  IMAD.MOV R10, RZ, RZ, -R10 ;  /* 0x000000ffff0a7224 */ /* 0x000fe400078e0a0a */
[----:B------:R-:W-:Y:S01]  /*4e60*/  IMAD.HI.U32 R5, R23, R3, RZ ;  /* 0x0000000317057227 */ /* 0x000fe200078e00ff */
[----:B------:R0:W-:Y:S03]  /*4e70*/  STL [R1+0x3c], R0 ;  /* 0x00003c0001007387 */ /* 0x0001e60000100800 */
[----:B------:R-:W-:Y:S01]  /*4e80*/  IMAD R11, R6, R10, R11 ;  /* 0x0000000a060b7224 */ /* 0x000fe200078e020b */
[----:B------:R1:W-:Y:S01]  /*4e90*/  STL [R1+0x40], R8 ;  /* 0x0000400801007387 */ /* 0x0003e20000100800 */
[----:B------:R-:W-:-:S02]  /*4ea0*/  IMAD.MOV R5, RZ, RZ, -R5 ;  /* 0x000000ffff057224 */ /* 0x000fc400078e0a05 */
[--C-:B------:R-:W-:Y:S01]  /*4eb0*/  @!P2 IMAD.IADD R4, R4, 0x1, -R6.reuse ;  /* 0x000000010404a824 */ /* 0x100fe200078e0a06 */
[C---:B------:R-:W-:Y:S01]  /*4ec0*/  ISETP.GT.U32.AND P2, PT, R6.reuse, R11, PT ;  /* 0x0000000b0600720c */ /* 0x040fe20003f44070 */
[----:B------:R-:W-:Y:S02]  /*4ed0*/  IMAD R3, R6, R5, R3 ;  /* 0x0000000506037224 */ /* 0x000fe400078e0203 */
[----:B------:R-:W-:Y:S02]  /*4ee0*/  @!P3 IMAD.IADD R16, R16, 0x1, -R6 ;  /* 0x000000011010b824 */ /* 0x000fe400078e0a06 */
[----:B------:R-:W-:Y:S01]  /*4ef0*/  IMAD.HI.U32 R5, R23, R13, RZ ;  /* 0x0000000d17057227 */ /* 0x000fe200078e00ff */
[----:B------:R-:W-:-:S03]  /*4f00*/  ISETP.GT.U32.AND P3, PT, R6, R3, PT ;  /* 0x000000030600720c */ /* 0x000fc60003f64070 */
[----:B------:R-:W-:Y:S02]  /*4f10*/  IMAD.MOV R5, RZ, RZ, -R5 ;  /* 0x000000ffff057224 */ /* 0x000fe400078e0a05 */
[--C-:B------:R-:W-:Y:S01]  /*4f20*/  @!P4 IMAD.IADD R17, R17, 0x1, -R6.reuse ;  /* 0x000000011111c824 */ /* 0x100fe200078e0a06 */
[----:B------:R-:W-:Y:S01]  /*4f30*/  ISETP.GE.AND P4, PT, R2, RZ, PT ;  /* 0x000000ff0200720c */ /* 0x000fe20003f86270 */
[--C-:B------:R-:W-:Y:S01]  /*4f40*/  @!P2 IMAD.IADD R11, R11, 0x1, -R6.reuse ;  /* 0x000000010b0ba824 */ /* 0x100fe200078e0a06 */
[----:B------:R-:W-:Y:S01]  /*4f50*/  IADD3 R2, R7, 0x26, RZ ;  /* 0x0000002607027810 */ /* 0x000fe20007ffe0ff */
[----:B------:R-:W-:Y:S01]  /*4f60*/  IMAD.HI.U32 R10, R23, R20, RZ ;  /* 0x00000014170a7227 */ /* 0x000fe200078e00ff */
[----:B------:R-:W-:Y:S02]  /*4f70*/  ISETP.GE.AND P2, PT, R12, RZ, PT ;  /* 0x000000ff0c00720c */ /* 0x000fe40003f46270 */
[----:B------:R-:W-:Y:S01]  /*4f80*/  IADD3 R12, R7, 0x25, RZ ;  /* 0x00000025070c7810 */ /* 0x000fe20007ffe0ff */
[C---:B------:R-:W-:Y:S01]  /*4f90*/  IMAD R13, R6.reuse, R5, R13 ;  /* 0x00000005060d7224 */ /* 0x040fe200078e020d */
[----:B------:R-:W-:Y:S01]  /*4fa0*/  IABS R5, R2 ;  /* 0x0000000200057213 */ /* 0x000fe20000000000 */
[----:B------:R-:W-:Y:S01]  /*4fb0*/  @!P3 IMAD.IADD R3, R3, 0x1, -R6 ;  /* 0x000000010303b824 */ /* 0x000fe200078e0a06 */
[----:B------:R-:W-:Y:S01]  /*4fc0*/  ISETP.GT.U32.AND P3, PT, R6, R11, PT ;  /* 0x0000000b0600720c */ /* 0x000fe20003f64070 */
[----:B0-----:R-:W-:-:S02]  /*4fd0*/  IMAD.MOV.U32 R0, RZ, RZ, R4 ;  /* 0x000000ffff007224 */ /* 0x001fc400078e0004 */
[----:B------:R-:W-:Y:S01]  /*4fe0*/  IMAD.MOV R10, RZ, RZ, -R10 ;  /* 0x000000ffff0a7224 */ /* 0x000fe200078e0a0a */
[C---:B------:R-:W-:Y:S01]  /*4ff0*/  ISETP.GT.U32.AND P6, PT, R6.reuse, R3, PT ;  /* 0x000000030600720c */ /* 0x040fe20003fc4070 */
[----:B------:R-:W-:Y:S01]  /*5000*/  @!P0 IMAD.MOV R0, RZ, RZ, -R0 ;  /* 0x000000ffff008224 */ /* 0x000fe200078e0a00 */
[C---:B------:R-:W-:Y:S01]  /*5010*/  ISETP.GT.U32.AND P0, PT, R6.reuse, R13, PT ;  /* 0x0000000d0600720c */ /* 0x040fe20003f04070 */
[----:B------:R-:W-:Y:S01]  /*5020*/  IMAD R20, R6, R10, R20 ;  /* 0x0000000a06147224 */ /* 0x000fe200078e0214 */
[----:B------:R-:W-:Y:S01]  /*5030*/  IABS R10, R12 ;  /* 0x0000000c000a7213 */ /* 0x000fe20000000000 */
[----:B-1----:R-:W-:Y:S01]  /*5040*/  IMAD.MOV.U32 R8, RZ, RZ, R17 ;  /* 0x000000ffff087224 */ /* 0x002fe200078e0011 */
[----:B------:R0:W-:Y:S01]  /*5050*/  STL [R1+0x50], R0 ;  /* 0x0000500001007387 */ /* 0x0001e20000100800 */
[----:B------:R-:W-:-:S04]  /*5060*/  IMAD.HI.U32 R4, R23, R5, RZ ;  /* 0x0000000517047227 */ /* 0x000fc800078e00ff */
[----:B------:R-:W-:Y:S01]  /*5070*/  @!P1 IMAD.MOV R8, RZ, RZ, -R8 ;  /* 0x000000ffff089224 */ /* 0x000fe200078e0a08 */
[----:B------:R-:W-:Y:S01]  /*5080*/  ISETP.GT.U32.AND P1, PT, R6, R20, PT ;  /* 0x000000140600720c */ /* 0x000fe20003f24070 */
[----:B------:R-:W-:Y:S01]  /*5090*/  @!P3 IMAD.IADD R11, R11, 0x1, -R6 ;  /* 0x000000010b0bb824 */ /* 0x000fe200078e0a06 */
[----:B------:R-:W-:Y:S01]  /*50a0*/  ISETP.GE.AND P3, PT, R14, RZ, PT ;  /* 0x000000ff0e00720c */ /* 0x000fe20003f66270 */
[----:B------:R-:W-:Y:S01]  /*50b0*/  IMAD.MOV R4, RZ, RZ, -R4 ;  /* 0x000000ffff047224 */ /* 0x000fe200078e0a04 */
[----:B------:R1:W-:Y:S01]  /*50c0*/  STL [R1+0x44], R8 ;  /* 0x0000440801007387 */ /* 0x0003e20000100800 */
[----:B0-----:R-:W-:Y:S02]  /*50d0*/  IMAD.MOV.U32 R0, RZ, RZ, R16 ;  /* 0x000000ffff007224 */ /* 0x001fe400078e0010 */
[----:B------:R-:W-:-:S04]  /*50e0*/  IMAD.HI.U32 R16, R23, R10, RZ ;  /* 0x0000000a17107227 */ /* 0x000fc800078e00ff */
[----:B------:R-:W-:Y:S01]  /*50f0*/  @!P5 IMAD.MOV R0, RZ, RZ, -R0 ;  /* 0x000000ffff00d224 */ /* 0x000fe200078e0a00 */
[----:B------:R-:W-:Y:S01]  /*5100*/  ISETP.GE.AND P5, PT, R15, RZ, PT ;  /* 0x000000ff0f00720c */ /* 0x000fe20003fa6270 */
[----:B------:R-:W-:Y:S01]  /*5110*/  IMAD.MOV R16, RZ, RZ, -R16 ;  /* 0x000000ffff107224 */ /* 0x000fe200078e0a10 */
[----:B------:R-:W-:Y:S01]  /*5120*/  IADD3 R15, R7, 0x22, RZ ;  /* 0x00000022070f7810 */ /* 0x000fe20007ffe0ff */
[--C-:B------:R-:W-:Y:S01]  /*5130*/  @!P6 IMAD.IADD R3, R3, 0x1, -R6.reuse ;  /* 0x000000010303e824 */ /* 0x100fe200078e0a06 */
[----:B------:R0:W-:Y:S01]  /*5140*/  STL [R1+0x4c], R0 ;  /* 0x00004c0001007387 */ /* 0x0001e20000100800 */
[----:B------:R-:W-:Y:S01]  /*5150*/  @!P0 IMAD.IADD R13, R13, 0x1, -R6 ;  /* 0x000000010d0d8824 */ /* 0x000fe200078e0a06 */
[----:B------:R-:W-:Y:S01]  /*5160*/  ISETP.GE.AND P6, PT, R2, RZ, PT ;  /* 0x000000ff0200720c */ /* 0x000fe20003fc6270 */
[C---:B------:R-:W-:Y:S01]  /*5170*/  IMAD R5, R6.reuse, R4, R5 ;  /* 0x0000000406057224 */ /* 0x040fe200078e0205 */
[C---:B------:R-:W-:Y:S01]  /*5180*/  IADD3 R2, R7.reuse, 0x24, RZ ;  /* 0x0000002407027810 */ /* 0x040fe20007ffe0ff */
[----:B-1----:R-:W-:Y:S01]  /*5190*/  IMAD.MOV.U32 R8, RZ, RZ, R11 ;  /* 0x000000ffff087224 */ /* 0x002fe200078e000b */
[C---:B------:R-:W-:Y:S01]  /*51a0*/  ISETP.GT.U32.AND P0, PT, R6.reuse, R13, PT ;  /* 0x0000000d0600720c */ /* 0x040fe20003f04070 */
[C---:B------:R-:W-:Y:S01]  /*51b0*/  IMAD R10, R6.reuse, R16, R10 ;  /* 0x00000010060a7224 */ /* 0x040fe200078e020a */
[----:B------:R-:W-:Y:S01]  /*51c0*/  IADD3 R4, R7, 0x23, RZ ;  /* 0x0000002307047810 */ /* 0x000fe20007ffe0ff */
[----:B------:R-:W-:Y:S01]  /*51d0*/  @!P4 IMAD.MOV R8, RZ, RZ, -R8 ;  /* 0x000000ffff08c224 */ /* 0x000fe200078e0a08 */
[----:B------:R-:W-:Y:S01]  /*51e0*/  ISETP.GT.U32.AND P4, PT, R6, R5, PT ;  /* 0x000000050600720c */ /* 0x000fe20003f84070 */
[----:B0-----:R-:W-:Y:S01]  /*51f0*/  IMAD.MOV.U32 R0, RZ, RZ, R3 ;  /* 0x000000ffff007224 */ /* 0x001fe200078e0003 */
[----:B------:R-:W-:Y:S01]  /*5200*/  IABS R11, R2 ;  /* 0x00000002000b7213 */ /* 0x000fe20000000000 */
[----:B------:R-:W-:Y:S01]  /*5210*/  @!P1 IMAD.IADD R20, R20, 0x1, -R6 ;  /* 0x0000000114149824 */ /* 0x000fe200078e0a06 */
[----:B------:R-:W-:Y:S01]  /*5220*/  STL [R1+0x48], R8 ;  /* 0x0000480801007387 */ /* 0x000fe20000100800 */
[----:B------:R-:W-:Y:S01]  /*5230*/  @!P2 IMAD.MOV R0, RZ, RZ, -R0 ;  /* 0x000000ffff00a224 */ /* 0x000fe200078e0a00 */
[----:B------:R-:W-:-:S02]  /*5240*/  ISETP.GT.U32.AND P2, PT, R6, R10, PT ;  /* 0x0000000a0600720c */ /* 0x000fc40003f44070 */
[----:B------:R-:W-:Y:S01]  /*5250*/  ISETP.GT.U32.AND P1, PT, R6, R20, PT ;  /* 0x000000140600720c */ /* 0x000fe20003f24070 */
[--C-:B------:R-:W-:Y:S01]  /*5260*/  @!P0 IMAD.IADD R13, R13, 0x1, -R6.reuse ;  /* 0x000000010d0d8824 */ /* 0x100fe200078e0a06 */
[----:B------:R0:W-:Y:S01]  /*5270*/  STL [R1+0x1f4], R0 ;  /* 0x0001f40001007387 */ /* 0x0001e20000100800 */
[----:B------:R-:W-:Y:S02]  /*5280*/  IABS R3, R4 ;  /* 0x0000000400037213 */ /* 0x000fe40000000000 */
[--C-:B------:R-:W-:Y:S01]  /*5290*/  @!P4 IMAD.IADD R5, R5, 0x1, -R6.reuse ;  /* 0x000000010505c824 */ /* 0x100fe200078e0a06 */
[----:B------:R-:W-:Y:S01]  /*52a0*/  ISETP.GE.AND P0, PT, R12, RZ, PT ;  /* 0x000000ff0c00720c */ /* 0x000fe20003f06270 */
[----:B------:R-:W-:Y:S01]  /*52b0*/  IMAD.HI.U32 R12, R23, R11, RZ ;  /* 0x0000000b170c7227 */ /* 0x000fe200078e00ff */
[----:B------:R-:W-:Y:S02]  /*52c0*/  IABS R19, R15 ;  /* 0x0000000f00137213 */ /* 0x000fe40000000000 */
[----:B------:R-:W-:Y:S01]  /*52d0*/  ISETP.GT.U32.AND P4, PT, R6, R5, PT ;  /* 0x000000050600720c */ /* 0x000fe20003f84070 */
[--C-:B------:R-:W-:Y:S01]  /*52e0*/  @!P2 IMAD.IADD R10, R10, 0x1, -R6.reuse ;  /* 0x000000010a0aa824 */ /* 0x100fe200078e0a06 */
[----:B------:R-:W-:Y:S01]  /*52f0*/  ISETP.GE.AND P2, PT, R4, RZ, PT ;  /* 0x000000ff0400720c */ /* 0x000fe20003f46270 */
[----:B0-----:R-:W-:Y:S01]  /*5300*/  IMAD.MOV.U32 R0, RZ, RZ, R13 ;  /* 0x000000ffff007224 */ /* 0x001fe200078e000d */
[----:B------:R-:W-:Y:S01]  /*5310*/  IADD3 R13, R7, 0x20, RZ ;  /* 0x00000020070d7810 */ /* 0x000fe20007ffe0ff */
[----:B------:R-:W-:Y:S01]  /*5320*/  @!P1 IMAD.IADD R20, R20, 0x1, -R6 ;  /* 0x0000000114149824 */ /* 0x000fe200078e0a06 */
[----:B------:R-:W-:Y:S01]  /*5330*/  ISETP.GE.AND P1, PT, R2, RZ, PT ;  /* 0x000000ff0200720c */ /* 0x000fe20003f26270 */
[----:B------:R-:W-:Y:S01]  /*5340*/  @!P5 IMAD.MOV R0, RZ, RZ, -R0 ;  /* 0x000000ffff00d224 */ /* 0x000fe200078e0a00 */
[----:B------:R-:W-:Y:S01]  /*5350*/  ISETP.GT.U32.AND P5, PT, R6, R10, PT ;  /* 0x0000000a0600720c */ /* 0x000fe20003fa4070 */
[----:B------:R-:W-:Y:S01]  /*5360*/  IMAD.HI.U32 R2, R23, R3, RZ ;  /* 0x0000000317027227 */ /* 0x000fe200078e00ff */
[----:B------:R-:W-:-:S02]  /*5370*/  IABS R16, R13 ;  /* 0x0000000d00107213 */ /* 0x000fc40000000000 */
[----:B------:R0:W-:Y:S01]  /*5380*/  STL [R1+0x1e4], R0 ;  /* 0x0001e40001007387 */ /* 0x0001e20000100800 */
[----:B------:R-:W-:Y:S01]  /*5390*/  IMAD.MOV R12, RZ, RZ, -R12 ;  /* 0x000000ffff0c7224 */ /* 0x000fe200078e0a0c */
[C---:B------:R-:W-:Y:S01]  /*53a0*/  IADD3 R4, R7.reuse, 0x1f, RZ ;  /* 0x0000001f07047810 */ /* 0x040fe20007ffe0ff */
[----:B------:R-:W-:Y:S02]  /*53b0*/  IMAD.MOV R2, RZ, RZ, -R2 ;  /* 0x000000ffff027224 */ /* 0x000fe400078e0a02 */
[C---:B------:R-:W-:Y:S01]  /*53c0*/  IMAD R11, R6.reuse, R12, R11 ;  /* 0x0000000c060b7224 */ /* 0x040fe200078e020b */
[----:B------:R-:W-:Y:S01]  /*53d0*/  IADD3 R12, R7, 0x21, RZ ;  /* 0x00000021070c7810 */ /* 0x000fe20007ffe0ff */
[C---:B------:R-:W-:Y:S01]  /*53e0*/  IMAD R3, R6.reuse, R2, R3 ;  /* 0x0000000206037224 */ /* 0x040fe200078e0203 */
[----:B------:R-:W-:Y:S01]  /*53f0*/  IABS R14, R4 ;  /* 0x00000004000e7213 */ /* 0x000fe20000000000 */
[--C-:B------:R-:W-:Y:S01]  /*5400*/  @!P4 IMAD.IADD R5, R5, 0x1, -R6.reuse ;  /* 0x000000010505c824 */ /* 0x100fe200078e0a06 */
[----:B------:R-:W-:Y:S01]  /*5410*/  ISETP.GT.U32.AND P4, PT, R6, R11, PT ;  /* 0x0000000b0600720c */ /* 0x000fe20003f84070 */
[----:B------:R-:W-:Y:S01]  /*5420*/  @!P5 IMAD.IADD R10, R10, 0x1, -R6 ;  /* 0x000000010a0ad824 */ /* 0x000fe200078e0a06 */
[----:B------:R-:W-:Y:S01]  /*5430*/  ISETP.GT.U32.AND P5, PT, R6, R3, PT ;  /* 0x000000030600720c */ /* 0x000fe20003fa4070 */
[----:B------:R-:W-:Y:S01]  /*5440*/  IMAD.HI.U32 R2, R23, R19, RZ ;  /* 0x0000001317027227 */ /* 0x000fe200078e00ff */
[----:B------:R-:W-:-:S03]  /*5450*/  IABS R18, R12 ;  /* 0x0000000c00127213 */ /* 0x000fc60000000000 */
[----:B0-----:R-:W-:Y:S02]  /*5460*/  IMAD.MOV.U32 R0, RZ, RZ, R20 ;  /* 0x000000ffff007224 */ /* 0x001fe400078e0014 */
[----:B------:R-:W-:Y:S02]  /*5470*/  IMAD.MOV R2, RZ, RZ, -R2 ;  /* 0x000000ffff027224 */ /* 0x000fe400078e0a02 */
[----:B------:R-:W-:-:S04]  /*5480*/  IMAD.HI.U32 R21, R23, R18, RZ ;  /* 0x0000001217157227 */ /* 0x000fc800078e00ff */
[--C-:B------:R-:W-:Y:S02]  /*5490*/  @!P4 IMAD.IADD R11, R11, 0x1, -R6.reuse ;  /* 0x000000010b0bc824 */ /* 0x100fe400078e0a06 */
[----:B------:R-:W-:Y:S02]  /*54a0*/  @!P5 IMAD.IADD R3, R3, 0x1, -R6 ;  /* 0x000000010303d824 */ /* 0x000fe400078e0a06 */
[----:B------:R-:W-:Y:S01]  /*54b0*/  @!P3 IMAD.MOV R0, RZ, RZ, -R0 ;  /* 0x000000ffff00b224 */ /* 0x000fe200078e0a00 */
[C---:B------:R-:W-:Y:S01]  /*54c0*/  ISETP.GT.U32.AND P5, PT, R6.reuse, R11, PT ;  /* 0x0000000b0600720c */ /* 0x040fe20003fa4070 */
[----:B------:R-:W-:Y:S01]  /*54d0*/  IMAD R19, R6, R2, R19 ;  /* 0x0000000206137224 */ /* 0x000fe200078e0213 */
[----:B------:R-:W-:Y:S01]  /*54e0*/  IADD3 R2, R7, 0x1e, RZ ;  /* 0x0000001e07027810 */ /* 0x000fe20007ffe0ff */
[----:B------:R-:W-:Y:S01]  /*54f0*/  IMAD.MOV R21, RZ, RZ, -R21 ;  /* 0x000000ffff157224 */ /* 0x000fe200078e0a15 */
[----:B------:R0:W-:Y:S01]  /*5500*/  STL [R1+0x1dc], R0 ;  /* 0x0001dc0001007387 */ /* 0x0001e20000100800 */
[----:B------:R-:W-:Y:S01]  /*5510*/  ISETP.GE.AND P3, PT, R15, RZ, PT ;  /* 0x000000ff0f00720c */ /* 0x000fe20003f66270 */
[----:B------:R-:W-:Y:S01]  /*5520*/  IMAD.HI.U32 R17, R23, R16, RZ ;  /* 0x0000001017117227 */ /* 0x000fe200078e00ff */
[----:B------:R-:W-:-:S02]  /*5530*/  IABS R15, R2 ;  /* 0x00000002000f7213 */ /* 0x000fc40000000000 */
[C---:B------:R-:W-:Y:S01]  /*5540*/  ISETP.GT.U32.AND P4, PT, R6.reuse, R19, PT ;  /* 0x000000130600720c */ /* 0x040fe20003f84070 */
[C---:B------:R-:W-:Y:S02]  /*5550*/  IMAD R18, R6.reuse, R21, R18 ;  /* 0x0000001506127224 */ /* 0x040fe400078e0212 */
[----:B------:R-:W-:Y:S02]  /*5560*/  IMAD.MOV R17, RZ, RZ, -R17 ;  /* 0x000000ffff117224 */ /* 0x000fe400078e0a11 */
[----:B0-----:R-:W-:Y:S02]  /*5570*/  IMAD.MOV.U32 R0, RZ, RZ, R5 ;  /* 0x000000ffff007224 */ /* 0x001fe400078e0005 */
[----:B------:R-:W-:Y:S01]  /*5580*/  @!P5 IMAD.IADD R11, R11, 0x1, -R6 ;  /* 0x000000010b0bd824 */ /* 0x000fe200078e0a06 */
[C---:B------:R-:W-:Y:S01]  /*5590*/  ISETP.GT.U32.AND P5, PT, R6.reuse, R18, PT ;  /* 0x000000120600720c */ /* 0x040fe20003fa4070 */
[----:B------:R-:W-:Y:S01]  /*55a0*/  @!P6 IMAD.MOV R0, RZ, RZ, -R0 ;  /* 0x000000ffff00e224 */ /* 0x000fe200078e0a00 */
[----:B------:R-:W-:Y:S01]  /*55b0*/  ISETP.GT.U32.AND P6, PT, R6, R3, PT ;  /* 0x000000030600720c */ /* 0x000fe20003fc4070 */
[----:B------:R-:W-:-:S02]  /*55c0*/  IMAD.MOV.U32 R5, RZ, RZ, R15 ;  /* 0x000000ffff057224 */ /* 0x000fc400078e000f */
[----:B------:R-:W-:Y:S01]  /*55d0*/  IMAD.HI.U32 R15, R23, R14, RZ ;  /* 0x0000000e170f7227 */ /* 0x000fe200078e00ff */
[----:B------:R0:W-:Y:S03]  /*55e0*/  STL [R1+0x38], R0 ;  /* 0x0000380001007387 */ /* 0x0001e60000100800 */
[C---:B------:R-:W-:Y:S01]  /*55f0*/  IMAD R16, R6.reuse, R17, R16 ;  /* 0x0000001106107224 */ /* 0x040fe200078e0210 */
[----:B------:R-:W-:Y:S01]  /*5600*/  IADD3 R17, R7, 0x1d, RZ ;  /* 0x0000001d07117810 */ /* 0x000fe20007ffe0ff */
[----:B------:R-:W-:Y:S02]  /*5610*/  IMAD.MOV R15, RZ, RZ, -R15 ;  /* 0x000000ffff0f7224 */ /* 0x000fe400078e0a0f */
[----:B------:R-:W-:Y:S02]  /*5620*/  IMAD.MOV.U32 R8, RZ, RZ, R10 ;  /* 0x000000ffff087224 */ /* 0x000fe400078e000a */
[----:B------:R-:W-:-:S02]  /*5630*/  IMAD R15, R6, R15, R14 ;  /* 0x0000000f060f7224 */ /* 0x000fc400078e020e */
[----:B0-----:R-:W-:Y:S02]  /*5640*/  IMAD.MOV.U32 R0, RZ, RZ, R11 ;  /* 0x000000ffff007224 */ /* 0x001fe400078e000b */
[----:B------:R-:W-:Y:S02]  /*5650*/  @!P4 IMAD.IADD R19, R19, 0x1, -R6 ;  /* 0x000000011313c824 */ /* 0x000fe400078e0a06 */
[----:B------:R-:W-:Y:S01]  /*5660*/  @!P1 IMAD.MOV R0, RZ, RZ, -R0 ;  /* 0x000000ffff009224 */ /* 0x000fe200078e0a00 */
[C---:B------:R-:W-:Y:S01]  /*5670*/  ISETP.GT.U32.AND P1, PT, R6.reuse, R16, PT ;  /* 0x000000100600720c */ /* 0x040fe20003f24070 */
[----:B------:R-:W-:Y:S01]  /*5680*/  @!P0 IMAD.MOV R8, RZ, RZ, -R8 ;  /* 0x000000ffff088224 */ /* 0x000fe200078e0a08 */
[----:B------:R-:W-:Y:S01]  /*5690*/  ISETP.GT.U32.AND P4, PT, R6, R19, PT ;  /* 0x000000130600720c */ /* 0x000fe20003f84070 */
[--C-:B------:R-:W-:Y:S01]  /*56a0*/  @!P5 IMAD.IADD R18, R18, 0x1, -R6.reuse ;  /* 0x000000011212d824 */ /* 0x100fe200078e0a06 */
[----:B------:R-:W-:Y:S01]  /*56b0*/  ISETP.GT.U32.AND P5, PT, R6, R15, PT ;  /* 0x0000000f0600720c */ /* 0x000fe20003fa4070 */
[----:B------:R-:W-:Y:S01]  /*56c0*/  @!P6 IMAD.IADD R3, R3, 0x1, -R6 ;  /* 0x000000010303e824 */ /* 0x000fe200078e0a06 */
[----:B------:R-:W-:Y:S01]  /*56d0*/  STL [R1+0x1a8], R8 ;  /* 0x0001a80801007387 */ /* 0x000fe20000100800 */
[----:B------:R-:W-:Y:S01]  /*56e0*/  IMAD.HI.U32 R10, R23, R5, RZ ;  /* 0x00000005170a7227 */ /* 0x000fe200078e00ff */
[----:B------:R-:W-:-:S02]  /*56f0*/  ISETP.GE.AND P0, PT, R12, RZ, PT ;  /* 0x000000ff0c00720c */ /* 0x000fc40003f06270 */
[----:B------:R0:W-:Y:S01]  /*5700*/  STL [R1+0x1a4], R0 ;  /* 0x0001a40001007387 */ /* 0x0001e20000100800 */
[----:B------:R-:W-:Y:S01]  /*5710*/  IMAD.MOV R10, RZ, RZ, -R10 ;  /* 0x000000ffff0a7224 */ /* 0x000fe200078e0a0a */
[----:B------:R-:W-:Y:S01]  /*5720*/  ISETP.GE.AND P6, PT, R13, RZ, PT ;  /* 0x000000ff0d00720c */ /* 0x000fe20003fc6270 */
[--C-:B------:R-:W-:Y:S01]  /*5730*/  @!P1 IMAD.IADD R16, R16, 0x1, -R6.reuse ;  /* 0x0000000110109824 */ /* 0x100fe200078e0a06 */
[----:B------:R-:W-:Y:S01]  /*5740*/  IADD3 R13, R7, 0x1c, RZ ;  /* 0x0000001c070d7810 */ /* 0x000fe20007ffe0ff */
[--C-:B------:R-:W-:Y:S01]  /*5750*/  @!P4 IMAD.IADD R19, R19, 0x1, -R6.reuse ;  /* 0x000000011313c824 */ /* 0x100fe200078e0a06 */
[----:B------:R-:W-:Y:S01]  /*5760*/  ISETP.GE.AND P4, PT, R4, RZ, PT ;  /* 0x000000ff0400720c */ /* 0x000fe20003f86270 */
[----:B------:R-:W-:Y:S01]  /*5770*/  @!P5 IMAD.IADD R15, R15, 0x1, -R6 ;  /* 0x000000010f0fd824 */ /* 0x000fe200078e0a06 */
[C---:B------:R-:W-:Y:S01]  /*5780*/  ISETP.GT.U32.AND P1, PT, R6.reuse, R16, PT ;  /* 0x000000100600720c */ /* 0x040fe20003f24070 */
[C---:B------:R-:W-:Y:S01]  /*5790*/  IMAD R4, R6.reuse, R10, R5 ;  /* 0x0000000a06047224 */ /* 0x040fe200078e0205 */
[----:B------:R-:W-:Y:S01]  /*57a0*/  IADD3 R5, R7, 0x1b, RZ ;  /* 0x0000001b07057810 */ /* 0x000fe20007ffe0ff */
[----:B0-----:R-:W-:Y:S01]  /*57b0*/  IMAD.MOV.U32 R0, RZ, RZ, R3 ;  /* 0x000000ffff007224 */ /* 0x001fe200078e0003 */
[----:B------:R-:W-:Y:S01]  /*57c0*/  IABS R3, R17 ;  /* 0x0000001100037213 */ /* 0x000fe20000000000 */
[----:B------:R-:W-:Y:S01]  /*57d0*/  IMAD.MOV.U32 R8, RZ, RZ, R19 ;  /* 0x000000ffff087224 */ /* 0x000fe200078e0013 */
[C---:B------:R-:W-:Y:S01]  /*57e0*/  ISETP.GT.U32.AND P5, PT, R6.reuse, R15, PT ;  /* 0x0000000f0600720c */ /* 0x040fe20003fa4070 */
[----:B------:R-:W-:Y:S01]  /*57f0*/  @!P2 IMAD.MOV R0, RZ, RZ, -R0 ;  /* 0x000000ffff00a224 */ /* 0x000fe200078e0a00 */
[----:B------:R-:W-:Y:S01]  /*5800*/  ISETP.GT.U32.AND P2, PT, R6, R18, PT ;  /* 0x000000120600720c */ /* 0x000fe20003f44070 */
[----:B------:R-:W-:Y:S01]  /*5810*/  IMAD.HI.U32 R10, R23, R3, RZ ;  /* 0x00000003170a7227 */ /* 0x000fe200078e00ff */
[----:B------:R-:W-:-:S02]  /*5820*/  IABS R14, R5 ;  /* 0x00000005000e7213 */ /* 0x000fc40000000000 */
[----:B------:R-:W-:Y:S01]  /*5830*/  IADD3 R12, R7, 0x1a, RZ ;  /* 0x0000001a070c7810 */ /* 0x000fe20007ffe0ff */
[----:B------:R-:W-:Y:S01]  /*5840*/  IMAD.MOV R10, RZ, RZ, -R10 ;  /* 0x000000ffff0a7224 */ /* 0x000fe200078e0a0a */
[----:B------:R-:W-:Y:S01]  /*5850*/  IABS R20, R13 ;  /* 0x0000000d00147213 */ /* 0x000fe20000000000 */
[--C-:B------:R-:W-:Y:S01]  /*5860*/  @!P1 IMAD.IADD R16, R16, 0x1, -R6.reuse ;  /* 0x0000000110109824 */ /* 0x100fe200078e0a06 */
[----:B------:R-:W-:Y:S01]  /*5870*/  ISETP.GE.AND P1, PT, R2, RZ, PT ;  /* 0x000000ff0200720c */ /* 0x000fe20003f26270 */
[----:B------:R-:W-:Y:S01]  /*5880*/  IMAD R2, R6, R10, R3 ;  /* 0x0000000a06027224 */ /* 0x000fe200078e0203 */
[----:B------:R0:W-:Y:S01]  /*5890*/  STL [R1+0x198], R0 ;  /* 0x0001980001007387 */ /* 0x0001e20000100800 */
[--C-:B------:R-:W-:Y:S01]  /*58a0*/  @!P5 IMAD.IADD R15, R15, 0x1, -R6.reuse ;  /* 0x000000010f0fd824 */ /* 0x100fe200078e0a06 */
[----:B------:R-:W-:Y:S01]  /*58b0*/  IABS R11, R12 ;  /* 0x0000000c000b7213 */ /* 0x000fe20000000000 */
[----:B------:R-:W-:Y:S01]  /*58c0*/  @!P2 IMAD.IADD R18, R18, 0x1, -R6 ;  /* 0x000000011212a824 */ /* 0x000fe200078e0a06 */
[C---:B------:R-:W-:Y:S01]  /*58d0*/  ISETP.GT.U32.AND P2, PT, R6.reuse, R4, PT ;  /* 0x000000040600720c */ /* 0x040fe20003f44070 */
[----:B------:R-:W-:Y:S01]  /*58e0*/  IMAD.HI.U32 R3, R23, R14, RZ ;  /* 0x0000000e17037227 */ /* 0x000fe200078e00ff */
[----:B------:R-:W-:-:S03]  /*58f0*/  ISETP.GT.U32.AND P5, PT, R6, R2, PT ;  /* 0x000000020600720c */ /* 0x000fc60003fa4070 */
[----:B------:R-:W-:Y:S02]  /*5900*/  @!P3 IMAD.MOV R8, RZ, RZ, -R8 ;  /* 0x000000ffff08b224 */ /* 0x000fe400078e0a08 */
[----:B------:R-:W-:Y:S02]  /*5910*/  IMAD.MOV R3, RZ, RZ, -R3 ;  /* 0x000000ffff037224 */ /* 0x000fe400078e0a03 */
[----:B0-----:R-:W-:Y:S01]  /*5920*/  IMAD.MOV.U32 R0, RZ, RZ, R18 ;  /* 0x000000ffff007224 */ /* 0x001fe200078e0012 */
[----:B------:R0:W-:Y:S01]  /*5930*/  STL [R1+0x150], R8 ;  /* 0x0001500801007387 */ /* 0x0001e20000100800 */
[----:B------:R-:W-:-:S04]  /*5940*/  IMAD.HI.U32 R21, R23, R20, RZ ;  /* 0x0000001417157227 */ /* 0x000fc800078e00ff */
[----:B------:R-:W-:Y:S01]  /*5950*/  @!P2 IMAD.IADD R4, R4, 0x1, -R6 ;  /* 0x000000010404a824 */ /* 0x000fe200078e0a06 */
[----:B------:R-:W-:Y:S01]  /*5960*/  ISETP.GE.AND P2, PT, R17, RZ, PT ;  /* 0x000000ff1100720c */ /* 0x000fe20003f46270 */
[C---:B------:R-:W-:Y:S01]  /*5970*/  IMAD R14, R6.reuse, R3, R14 ;  /* 0x00000003060e7224 */ /* 0x040fe200078e020e */
[----:B------:R-:W-:Y:S01]  /*5980*/  IADD3 R3, R7, 0x19, RZ ;  /* 0x0000001907037810 */ /* 0x000fe20007ffe0ff */
[----:B------:R-:W-:Y:S01]  /*5990*/  IMAD.HI.U32 R10, R23, R11, RZ ;  /* 0x0000000b170a7227 */ /* 0x000fe200078e00ff */
[----:B------:R-:W-:-:S03]  /*59a0*/  ISETP.GT.U32.AND P3, PT, R6, R4, PT ;  /* 0x000000040600720c */ /* 0x000fc60003f64070 */
[----:B0-----:R-:W-:Y:S02]  /*59b0*/  IMAD.MOV.U32 R8, RZ, RZ, R16 ;  /* 0x000000ffff087224 */ /* 0x001fe400078e0010 */
[----:B------:R-:W-:Y:S02]  /*59c0*/  @!P0 IMAD.MOV R0, RZ, RZ, -R0 ;  /* 0x000000ffff008224 */ /* 0x000fe400078e0a00 */
[----:B------:R-:W-:Y:S02]  /*59d0*/  IMAD.MOV R21, RZ, RZ, -R21 ;  /* 0x000000ffff157224 */ /* 0x000fe400078e0a15 */
[----:B------:R-:W-:Y:S01]  /*59e0*/  @!P5 IMAD.IADD R2, R2, 0x1, -R6 ;  /* 0x000000010202d824 */ /* 0x000fe200078e0a06 */
[----:B------:R0:W-:Y:S01]  /*59f0*/  STL [R1+0x14c], R0 ;  /* 0x00014c0001007387 */ /* 0x0001e20000100800 */
[----:B------:R-:W-:Y:S01]  /*5a00*/  @!P6 IMAD.MOV R8, RZ, RZ, -R8 ;  /* 0x000000ffff08e224 */ /* 0x000fe200078e0a08 */
[C---:B------:R-:W-:Y:S01]  /*5a10*/  ISETP.GT.U32.AND P6, PT, R6.reuse, R14, PT ;  /* 0x0000000e0600720c */ /* 0x040fe20003fc4070 */
[----:B------:R-:W-:Y:S01]  /*5a20*/  IMAD.MOV R10, RZ, RZ, -R10 ;  /* 0x000000ffff0a7224 */ /* 0x000fe200078e0a0a */
[C---:B------:R-:W-:Y:S01]  /*5a30*/  ISETP.GT.U32.AND P0, PT, R6.reuse, R2, PT ;  /* 0x000000020600720c */ /* 0x040fe20003f04070 */
[C---:B------:R-:W-:Y:S01]  /*5a40*/  IMAD R17, R6.reuse, R21, R20 ;  /* 0x0000001506117224 */ /* 0x040fe200078e0214 */
[----:B------:R-:W-:Y:S01]  /*5a50*/  IABS R20, R3 ;  /* 0x0000000300147213 */ /* 0x000fe20000000000 */
[----:B------:R-:W-:Y:S01]  /*5a60*/  IMAD R11, R6, R10, R11 ;  /* 0x0000000a060b7224 */ /* 0x000fe200078e020b */
[----:B------:R-:W-:Y:S01]  /*5a70*/  IADD3 R10, R7, 0x18, RZ ;  /* 0x00000018070a7810 */ /* 0x000fe20007ffe0ff */
[----:B------:R-:W-:Y:S01]  /*5a80*/  @!P3 IMAD.IADD R4, R4, 0x1, -R6 ;  /* 0x000000010404b824 */ /* 0x000fe200078e0a06 */
[C---:B------:R-:W-:Y:S01]  /*5a90*/  ISETP.GT.U32.AND P5, PT, R6.reuse, R17, PT ;  /* 0x000000110600720c */ /* 0x040fe20003fa4070 */
[----:B0-----:R-:W-:Y:S01]  /*5aa0*/  IMAD.MOV.U32 R0, RZ, RZ, R15 ;  /* 0x000000ffff007224 */ /* 0x001fe200078e000f */
[----:B------:R-:W-:Y:S01]  /*5ab0*/  IABS R19, R10 ;  /* 0x0000000a00137213 */ /* 0x000fe20000000000 */
[----:B------:R-:W-:Y:S01]  /*5ac0*/  IMAD.MOV.U32 R18, RZ, RZ, R20 ;  /* 0x000000ffff127224 */ /* 0x000fe200078e0014 */
[----:B------:R-:W-:Y:S01]  /*5ad0*/  STL [R1+0x138], R8 ;  /* 0x0001380801007387 */ /* 0x000fe20000100800 */
[----:B------:R-:W-:Y:S01]  /*5ae0*/  @!P4 IMAD.MOV R0, RZ, RZ, -R0 ;  /* 0x000000ffff00c224 */ /* 0x000fe200078e0a00 */
[----:B------:R-:W-:Y:S01]  /*5af0*/  ISETP.GT.U32.AND P3, PT, R6, R11, PT ;  /* 0x0000000b0600720c */ /* 0x000fe20003f64070 */
[----:B------:R-:W-:Y:S01]  /*5b00*/  @!P6 IMAD.IADD R14, R14, 0x1, -R6 ;  /* 0x000000010e0ee824 */ /* 0x000fe200078e0a06 */
[----:B------:R-:W-:Y:S01]  /*5b10*/  ISETP.GE.AND P4, PT, R13, RZ, PT ;  /* 0x000000ff0d00720c */ /* 0x000fe20003f86270 */
[----:B------:R-:W-:Y:S01]  /*5b20*/  IMAD.HI.U32 R15, R23, R18, RZ ;  /* 0x00000012170f7227 */ /* 0x000fe200078e00ff */
[----:B------:R0:W-:Y:S01]  /*5b30*/  STL [R1+0x28], R0 ;  /* 0x0000280001007387 */ /* 0x0001e20000100800 */
[----:B------:R-:W-:-:S02]  /*5b40*/  IADD3 R21, R7, 0xe, RZ ;  /* 0x0000000e07157810 */ /* 0x000fc40007ffe0ff */
[----:B------:R-:W-:Y:S02]  /*5b50*/  IMAD.MOV.U32 R13, RZ, RZ, R19 ;  /* 0x000000ffff0d7224 */ /* 0x000fe400078e0013 */
[----:B------:R-:W-:Y:S01]  /*5b60*/  @!P0 IMAD.IADD R2, R2, 0x1, -R6 ;  /* 0x0000000102028824 */ /* 0x000fe200078e0a06 */
[----:B------:R-:W-:Y:S01]  /*5b70*/  ISETP.GE.AND P0, PT, R5, RZ, PT ;  /* 0x000000ff0500720c */ /* 0x000fe20003f06270 */
[----:B------:R-:W-:Y:S02]  /*5b80*/  IMAD.MOV R15, RZ, RZ, -R15 ;  /* 0x000000ffff0f7224 */ /* 0x000fe400078e0a0f */
[----:B------:R-:W-:-:S04]  /*5b90*/  IMAD.HI.U32 R5, R23, R13, RZ ;  /* 0x0000000d17057227 */ /* 0x000fc800078e00ff */
[----:B0-----:R-:W-:Y:S02]  /*5ba0*/  IMAD.MOV.U32 R0, RZ, RZ, R4 ;  /* 0x000000ffff007224 */ /* 0x001fe400078e0004 */
[----:B------:R-:W-:Y:S01]  /*5bb0*/  @!P5 IMAD.IADD R17, R17, 0x1, -R6 ;  /* 0x000000011111d824 */ /* 0x000fe200078e0a06 */
[----:B------:R-:W-:Y:S01]  /*5bc0*/  ISETP.GE.AND P5, PT, R12, RZ, PT ;  /* 0x000000ff0c00720c */ /* 0x000fe20003fa6270 */
[----:B------:R-:W-:Y:S01]  /*5bd0*/  @!P1 IMAD.MOV R0, RZ, RZ, -R0 ;  /* 0x000000ffff009224 */ /* 0x000fe200078e0a00 */
[C---:B------:R-:W-:Y:S01]  /*5be0*/  ISETP.GT.U32.AND P1, PT, R6.reuse, R14, PT ;  /* 0x0000000e0600720c */ /* 0x040fe20003f24070 */
[C---:B------:R-:W-:Y:S01]  /*5bf0*/  IMAD R15, R6.reuse, R15, R18 ;  /* 0x0000000f060f7224 */ /* 0x040fe200078e0212 */
[C---:B------:R-:W-:Y:S01]  /*5c00*/  ISETP.GT.U32.AND P6, PT, R6.reuse, R17, PT ;  /* 0x000000110600720c */ /* 0x040fe20003fc4070 */
[----:B------:R-:W-:Y:S01]  /*5c10*/  IMAD.MOV R12, RZ, RZ, -R5 ;  /* 0x000000ffff0c7224 */ /* 0x000fe200078e0a05 */
[----:B------:R0:W-:Y:S01]  /*5c20*/  STL [R1+0x78], R0 ;  /* 0x0000780001007387 */ /* 0x0001e20000100800 */
[----:B------:R-:W-:Y:S01]  /*5c30*/  @!P3 IMAD.IADD R11, R11, 0x1, -R6 ;  /* 0x000000010b0bb824 */ /* 0x000fe200078e0a06 */
[----:B------:R-:W-:Y:S01]  /*5c40*/  IADD3 R5, R7, 0x17, RZ ;  /* 0x0000001707057810 */ /* 0x000fe20007ffe0ff */
[----:B------:R-:W-:-:S03]  /*5c50*/  IMAD R12, R6, R12, R13 ;  /* 0x0000000c060c7224 */ /* 0x000fc600078e020d */
[----:B------:R-:W-:Y:S02]  /*5c60*/  ISETP.GT.U32.AND P3, PT, R6, R11, PT ;  /* 0x0000000b0600720c */ /* 0x000fe40003f64070 */
[----:B------:R-:W-:Y:S01]  /*5c70*/  IABS R4, R5 ;  /* 0x0000000500047213 */ /* 0x000fe20000000000 */
[----:B------:R-:W-:Y:S01]  /*5c80*/  @!P1 IMAD.IADD R14, R14, 0x1, -R6 ;  /* 0x000000010e0e9824 */ /* 0x000fe200078e0a06 */
[C---:B------:R-:W-:Y:S01]  /*5c90*/  ISETP.GT.U32.AND P1, PT, R6.reuse, R12, PT ;  /* 0x0000000c0600720c */ /* 0x040fe20003f24070 */
[----:B0-----:R-:W-:Y:S01]  /*5ca0*/  IMAD.MOV.U32 R0, RZ, RZ, R2 ;  /* 0x000000ffff007224 */ /* 0x001fe200078e0002 */
[----:B------:R-:W-:Y:S01]  /*5cb0*/  IADD3 R2, R7, 0x16, RZ ;  /* 0x0000001607027810 */ /* 0x000fe20007ffe0ff */
[----:B------:R-:W-:Y:S01]  /*5cc0*/  @!P6 IMAD.IADD R17, R17, 0x1, -R6 ;  /* 0x000000011111e824 */ /* 0x000fe200078e0a06 */
[----:B------:R-:W-:Y:S01]  /*5cd0*/  ISETP.GE.AND P6, PT, R3, RZ, PT ;  /* 0x000000ff0300720c */ /* 0x000fe20003fc6270 */
[----:B------:R-:W-:Y:S01]  /*5ce0*/  @!P2 IMAD.MOV R0, RZ, RZ, -R0 ;  /* 0x000000ffff00a224 */ /* 0x000fe200078e0a00 */
[----:B------:R-:W-:Y:S01]  /*5cf0*/  ISETP.GT.U32.AND P2, PT, R6, R15, PT ;  /* 0x0000000f0600720c */ /* 0x000fe20003f44070 */
[----:B------:R-:W-:Y:S01]  /*5d00*/  IMAD.MOV.U32 R8, RZ, RZ, R14 ;  /* 0x000000ffff087224 */ /* 0x000fe200078e000e */
[----:B------:R-:W-:Y:S01]  /*5d10*/  IABS R3, R2 ;  /* 0x0000000200037213 */ /* 0x000fe20000000000 */
[----:B------:R-:W-:Y:S01]  /*5d20*/  @!P3 IMAD.IADD R11, R11, 0x1, -R6 ;  /* 0x000000010b0bb824 */ /* 0x000fe200078e0a06 */
[----:B------:R0:W-:Y:S01]  /*5d30*/  STL [R1+0x80], R0 ;  /* 0x0000800001007387 */ /* 0x0001e20000100800 */
[----:B------:R-:W-:Y:S01]  /*5d40*/  ISETP.GE.AND P3, PT, R10, RZ, PT ;  /* 0x000000ff0a00720c */ /* 0x000fe20003f66270 */
[----:B------:R-:W-:Y:S01]  /*5d50*/  @!P0 IMAD.MOV R8, RZ, RZ, -R8 ;  /* 0x000000ffff088224 */ /* 0x000fe200078e0a08 */
[C---:B------:R-:W-:Y:S01]  /*5d60*/  IADD3 R10, R7.reuse, 0x15, RZ ;  /* 0x00000015070a7810 */ /* 0x040fe20007ffe0ff */
[----:B------:R-:W-:Y:S01]  /*5d70*/  @!P1 IMAD.IADD R12, R12, 0x1, -R6 ;  /* 0x000000010c0c9824 */ /* 0x000fe200078e0a06 */
[----:B------:R-:W-:Y:S01]  /*5d80*/  IADD3 R14, R7, 0x13, RZ ;  /* 0x00000013070e7810 */ /* 0x000fe20007ffe0ff */
[----:B------:R-:W-:-:S04]  /*5d90*/  IMAD.HI.U32 R16, R23, R4, RZ ;  /* 0x0000000417107227 */ /* 0x000fc800078e00ff */
        /* <DEDUP_REMOVED lines=10> */
[----:B------:R-:W-:Y:S01]  /*5e40*/  IMAD.HI.U32 R13, R23, R3, RZ ;  /* 0x00000003170d7227 */ /* 0x000fe200078e00ff */
[----:B------:R0:W-:Y:S02]  /*5e50*/  STL [R1+0x90], R0 ;  /* 0x0000900001007387 */ /* 0x0001e40000100800 */
[----:B------:R-:W-:Y:S01]  /*5e60*/  ISETP.GT.U32.AND P0, PT, R6, R4, PT ;  /* 0x000000040600720c */ /* 0x000fe20003f04070 */
[----:B------:R-:W-:Y:S01]  /*5e70*/  IMAD.MOV R13, RZ, RZ, -R13 ;  /* 0x000000ffff0d7224 */ /* 0x000fe200078e0a0d */
[----:B------:R1:W-:Y:S03]  /*5e80*/  STL [R1+0x98], R8 ;  /* 0x0000980801007387 */ /* 0x0003e60000100800 */
[----:B------:R-:W-:-:S02]  /*5e90*/  @!P1 IMAD.IADD R15, R15, 0x1, -R6 ;  /* 0x000000010f0f9824 */ /* 0x000fc400078e0a06 */
[C---:B------:R-:W-:Y:S01]  /*5ea0*/  IMAD R3, R6.reuse, R13, R3 ;  /* 0x0000000d06037224 */ /* 0x040fe200078e0203 */
[----:B------:R-:W-:Y:S01]  /*5eb0*/  IADD3 R13, R7, 0x12, RZ ;  /* 0x00000012070d7810 */ /* 0x000fe20007ffe0ff */
[----:B0-----:R-:W-:Y:S02]  /*5ec0*/  IMAD.MOV.U32 R0, RZ, RZ, R11 ;  /* 0x000000ffff007224 */ /* 0x001fe400078e000b */
[----:B------:R-:W-:Y:S01]  /*5ed0*/  IMAD.HI.U32 R11, R23, R5, RZ ;  /* 0x00000005170b7227 */ /* 0x000fe200078e00ff */
[----:B------:R-:W-:-:S03]  /*5ee0*/  ISETP.GT.U32.AND P1, PT, R6, R3, PT ;  /* 0x000000030600720c */ /* 0x000fc60003f24070 */
[----:B------:R-:W-:Y:S02]  /*5ef0*/  IMAD.MOV R11, RZ, RZ, -R11 ;  /* 0x000000ffff0b7224 */ /* 0x000fe400078e0a0b */
[----:B-1----:R-:W-:Y:S02]  /*5f00*/  IMAD.MOV.U32 R8, RZ, RZ, R15 ;  /* 0x000000ffff087224 */ /* 0x002fe400078e000f */
[C---:B------:R-:W-:Y:S01]  /*5f10*/  IMAD R5, R6.reuse, R11, R5 ;  /* 0x0000000b06057224 */ /* 0x040fe200078e0205 */
[----:B------:R-:W-:Y:S01]  /*5f20*/  IABS R11, R13 ;  /* 0x0000000d000b7213 */ /* 0x000fe20000000000 */
[----:B------:R-:W-:Y:S02]  /*5f30*/  @!P6 IMAD.MOV R8, RZ, RZ, -R8 ;  /* 0x000000ffff08e224 */ /* 0x000fe400078e0a08 */
[----:B------:R-:W-:Y:S01]  /*5f40*/  @!P5 IMAD.MOV R0, RZ, RZ, -R0 ;  /* 0x000000ffff00d224 */ /* 0x000fe200078e0a00 */
[----:B------:R-:W-:Y:S01]  /*5f50*/  ISETP.GT.U32.AND P6, PT, R6, R5, PT ;  /* 0x000000050600720c */ /* 0x000fe20003fc4070 */
[--C-:B------:R-:W-:Y:S01]  /*5f60*/  @!P4 IMAD.IADD R12, R12, 0x1, -R6.reuse ;  /* 0x000000010c0cc824 */ /* 0x100fe200078e0a06 */
[----:B------:R-:W-:Y:S01]  /*5f70*/  ISETP.GE.AND P4, PT, R10, RZ, PT ;  /* 0x000000ff0a00720c */ /* 0x000fe20003f86270 */
[--C-:B------:R-:W-:Y:S01]  /*5f80*/  @!P0 IMAD.IADD R4, R4, 0x1, -R6.reuse ;  /* 0x0000000104048824 */ /* 0x100fe200078e0a06 */
[----:B------:R-:W-:Y:S01]  /*5f90*/  IABS R10, R14 ;  /* 0x0000000e000a7213 */ /* 0x000fe20000000000 */
[----:B------:R0:W-:Y:S01]  /*5fa0*/  STL [R1+0xf0], R0 ;  /* 0x0000f00001007387 */ /* 0x0001e20000100800 */
[----:B------:R-:W-:Y:S01]  /*5fb0*/  ISETP.GE.AND P5, PT, R2, RZ, PT ;  /* 0x000000ff0200720c */ /* 0x000fe20003fa6270 */
[----:B------:R-:W-:Y:S01]  /*5fc0*/  @!P1 IMAD.IADD R3, R3, 0x1, -R6 ;  /* 0x0000000103039824 */ /* 0x000fe200078e0a06 */
[----:B------:R-:W-:Y:S01]  /*5fd0*/  ISETP.GT.U32.AND P0, PT, R6, R4, PT ;  /* 0x000000040600720c */ /* 0x000fe20003f04070 */
[----:B------:R1:W-:Y:S01]  /*5fe0*/  STL [R1+0xd8], R8 ;  /* 0x0000d80801007387 */ /* 0x0003e20000100800 */
[----:B------:R-:W-:-:S02]  /*5ff0*/  IADD3 R2, R7, 0x14, RZ ;  /* 0x0000001407027810 */ /* 0x000fc40007ffe0ff */
[C---:B------:R-:W-:Y:S01]  /*6000*/  ISETP.GT.U32.AND P1, PT, R6.reuse, R3, PT ;  /* 0x000000030600720c */ /* 0x040fe20003f24070 */
[----:B------:R-:W-:Y:S01]  /*6010*/  @!P6 IMAD.IADD R5, R5, 0x1, -R6 ;  /* 0x000000010505e824 */ /* 0x000fe200078e0a06 */
[----:B------:R-:W-:Y:S01]  /*6020*/  IABS R19, R2 ;  /* 0x0000000200137213 */ /* 0x000fe20000000000 */
[----:B0-----:R-:W-:Y:S02]  /*6030*/  IMAD.MOV.U32 R0, RZ, RZ, R12 ;  /* 0x000000ffff007224 */ /* 0x001fe400078e000c */
[----:B------:R-:W-:Y:S01]  /*6040*/  IMAD.HI.U32 R12, R23, R10, RZ ;  /* 0x0000000a170c7227 */ /* 0x000fe200078e00ff */
[----:B------:R-:W-:-:S03]  /*6050*/  ISETP.GT.U32.AND P6, PT, R6, R5, PT ;  /* 0x000000050600720c */ /* 0x000fc60003fc4070 */
[----:B------:R-:W-:Y:S02]  /*6060*/  IMAD.MOV R12, RZ, RZ, -R12 ;  /* 0x000000ffff0c7224 */ /* 0x000fe400078e0a0c */
[----:B------:R-:W-:Y:S01]  /*6070*/  @!P3 IMAD.MOV R0, RZ, RZ, -R0 ;  /* 0x000000ffff00b224 */ /* 0x000fe200078e0a00 */
[----:B------:R-:W-:Y:S01]  /*6080*/  ISETP.GE.AND P3, PT, R2, RZ, PT ;  /* 0x000000ff0200720c */ /* 0x000fe20003f66270 */
[C---:B------:R-:W-:Y:S01]  /*6090*/  IMAD R10, R6.reuse, R12, R10 ;  /* 0x0000000c060a7224 */ /* 0x040fe200078e020a */
[----:B------:R-:W-:Y:S01]  /*60a0*/  IADD3 R12, R7, 0x11, RZ ;  /* 0x00000011070c7810 */ /* 0x000fe20007ffe0ff */
[----:B------:R-:W-:Y:S01]  /*60b0*/  IMAD.HI.U32 R15, R23, R19, RZ ;  /* 0x00000013170f7227 */ /* 0x000fe200078e00ff */
[----:B------:R0:W-:Y:S03]  /*60c0*/  STL [R1+0xe0], R0 ;  /* 0x0000e00001007387 */ /* 0x0001e60000100800 */
[----:B------:R-:W-:Y:S01]  /*60d0*/  @!P6 IMAD.IADD R5, R5, 0x1, -R6 ;  /* 0x000000010505e824 */ /* 0x000fe200078e0a06 */
[----:B------:R-:W-:Y:S01]  /*60e0*/  ISETP.GT.U32.AND P6, PT, R6, R10, PT ;  /* 0x0000000a0600720c */ /* 0x000fe20003fc4070 */
[----:B------:R-:W-:-:S04]  /*60f0*/  IMAD.HI.U32 R2, R23, R11, RZ ;  /* 0x0000000b17027227 */ /* 0x000fc800078e00ff */
[----:B------:R-:W-:Y:S01]  /*6100*/  @!P0 IMAD.IADD R4, R4, 0x1, -R6 ;  /* 0x0000000104048824 */ /* 0x000fe200078e0a06 */
[----:B------:R-:W-:Y:S01]  /*6110*/  ISETP.GE.AND P0, PT, R14, RZ, PT ;  /* 0x000000ff0e00720c */ /* 0x000fe20003f06270 */
[----:B------:R-:W-:Y:S02]  /*6120*/  IMAD.MOV R14, RZ, RZ, -R15 ;  /* 0x000000ffff0e7224 */ /* 0x000fe400078e0a0f */
[----:B------:R-:W-:Y:S02]  /*6130*/  IMAD.MOV R2, RZ, RZ, -R2 ;  /* 0x000000ffff027224 */ /* 0x000fe400078e0a02 */
[C---:B------:R-:W-:Y:S01]  /*6140*/  IMAD R19, R6.reuse, R14, R19 ;  /* 0x0000000e06137224 */ /* 0x040fe200078e0213 */
[----:B------:R-:W-:Y:S01]  /*6150*/  IABS R14, R21 ;  /* 0x00000015000e7213 */ /* 0x000fe20000000000 */
[----:B------:R-:W-:Y:S01]  /*6160*/  IMAD R11, R6, R2, R11 ;  /* 0x00000002060b7224 */ /* 0x000fe200078e020b */
[----:B------:R-:W-:Y:S01]  /*6170*/  IADD3 R2, R7, 0x10, RZ ;  /* 0x0000001007027810 */ /* 0x000fe20007ffe0ff */
[----:B-1----:R-:W-:-:S02]  /*6180*/  IMAD.MOV.U32 R8, RZ, RZ, R4 ;  /* 0x000000ffff087224 */ /* 0x002fc400078e0004 */
[----:B------:R-:W-:Y:S01]  /*6190*/  @!P6 IMAD.IADD R10, R10, 0x1, -R6 ;  /* 0x000000010a0ae824 */ /* 0x000fe200078e0a06 */
[----:B------:R-:W-:Y:S01]  /*61a0*/  IABS R17, R2 ;  /* 0x0000000200117213 */ /* 0x000fe20000000000 */
[----:B------:R-:W-:Y:S01]  /*61b0*/  @!P2 IMAD.MOV R8, RZ, RZ, -R8 ;  /* 0x000000ffff08a224 */ /* 0x000fe200078e0a08 */
[C---:B------:R-:W-:Y:S01]  /*61c0*/  ISETP.GT.U32.AND P2, PT, R6.reuse, R19, PT ;  /* 0x000000130600720c */ /* 0x040fe20003f44070 */
[----:B------:R-:W-:Y:S01]  /*61d0*/  @!P1 IMAD.IADD R3, R3, 0x1, -R6 ;  /* 0x0000000103039824 */ /* 0x000fe200078e0a06 */
[----:B------:R-:W-:Y:S01]  /*61e0*/  ISETP.GT.U32.AND P6, PT, R6, R10, PT ;  /* 0x0000000a0600720c */ /* 0x000fe20003fc4070 */
[----:B------:R-:W-:Y:S01]  /*61f0*/  IMAD.HI.U32 R4, R23, R17, RZ ;  /* 0x0000001117047227 */ /* 0x000fe200078e00ff */
[----:B------:R-:W-:Y:S01]  /*6200*/  STL [R1+0xa8], R8 ;  /* 0x0000a80801007387 */ /* 0x000fe20000100800 */
[----:B------:R-:W-:Y:S02]  /*6210*/  ISETP.GE.AND P1, PT, R13, RZ, PT ;  /* 0x000000ff0d00720c */ /* 0x000fe40003f26270 */
[----:B0-----:R-:W-:Y:S01]  /*6220*/  IMAD.MOV.U32 R0, RZ, RZ, R3 ;  /* 0x000000ffff007224 */ /* 0x001fe200078e0003 */
[----:B------:R-:W-:Y:S01]  /*6230*/  IADD3 R3, R7, 0xd, RZ ;  /* 0x0000000d07037810 */ /* 0x000fe20007ffe0ff */
[----:B------:R-:W-:Y:S01]  /*6240*/  IMAD.MOV R4, RZ, RZ, -R4 ;  /* 0x000000ffff047224 */ /* 0x000fe200078e0a04 */
[----:B------:R-:W-:Y:S01]  /*6250*/  IABS R13, R16 ;  /* 0x00000010000d7213 */ /* 0x000fe20000000000 */
[----:B------:R-:W-:Y:S01]  /*6260*/  @!P5 IMAD.MOV R0, RZ, RZ, -R0 ;  /* 0x000000ffff00d224 */ /* 0x000fe200078e0a00 */
[----:B------:R-:W-:Y:S01]  /*6270*/  ISETP.GE.AND P5, PT, R12, RZ, PT ;  /* 0x000000ff0c00720c */ /* 0x000fe20003fa6270 */
[--C-:B------:R-:W-:Y:S01]  /*6280*/  @!P2 IMAD.IADD R19, R19, 0x1, -R6.reuse ;  /* 0x000000011313a824 */ /* 0x100fe200078e0a06 */
[----:B------:R-:W-:Y:S01]  /*6290*/  IABS R12, R12 ;  /* 0x0000000c000c7213 */ /* 0x000fe20000000000 */
[----:B------:R-:W-:Y:S01]  /*62a0*/  IMAD R17, R6, R4, R17 ;  /* 0x0000000406117224 */ /* 0x000fe200078e0211 */
[----:B------:R0:W-:Y:S01]  /*62b0*/  STL [R1+0xb0], R0 ;  /* 0x0000b00001007387 */ /* 0x0001e20000100800 */
[----:B------:R-:W-:Y:S01]  /*62c0*/  @!P6 IMAD.IADD R10, R10, 0x1, -R6 ;  /* 0x000000010a0ae824 */ /* 0x000fe200078e0a06 */
[C---:B------:R-:W-:Y:S01]  /*62d0*/  ISETP.GT.U32.AND P2, PT, R6.reuse, R19, PT ;  /* 0x000000130600720c */ /* 0x040fe20003f44070 */
[----:B------:R-:W-:Y:S01]  /*62e0*/  IMAD.HI.U32 R18, R23, R12, RZ ;  /* 0x0000000c17127227 */ /* 0x000fe200078e00ff */
[----:B------:R-:W-:-:S02]  /*62f0*/  ISETP.GT.U32.AND P6, PT, R6, R17, PT ;  /* 0x000000110600720c */ /* 0x000fc40003fc4070 */
[----:B------:R-:W-:Y:S01]  /*6300*/  IABS R15, R3 ;  /* 0x00000003000f7213 */ /* 0x000fe20000000000 */
[----:B------:R-:W-:Y:S02]  /*6310*/  IMAD.MOV R18, RZ, RZ, -R18 ;  /* 0x000000ffff127224 */ /* 0x000fe400078e0a12 */
[----:B------:R-:W-:-:S04]  /*6320*/  IMAD.HI.U32 R4, R23, R14, RZ ;  /* 0x0000000e17047227 */ /* 0x000fc800078e00ff */
[----:B0-----:R-:W-:Y:S02]  /*6330*/  IMAD.MOV.U32 R0, RZ, RZ, R5 ;  /* 0x000000ffff007224 */ /* 0x001fe400078e0005 */
[C---:B------:R-:W-:Y:S02]  /*6340*/  IMAD R12, R6.reuse, R18, R12 ;  /* 0x00000012060c7224 */ /* 0x040fe400078e020c */
[----:B------:R-:W-:Y:S01]  /*6350*/  @!P4 IMAD.MOV R0, RZ, RZ, -R0 ;  /* 0x000000ffff00c224 */ /* 0x000fe200078e0a00 */
[C---:B------:R-:W-:Y:S01]  /*6360*/  ISETP.GT.U32.AND P4, PT, R6.reuse, R11, PT ;  /* 0x0000000b0600720c */ /* 0x040fe20003f84070 */
[--C-:B------:R-:W-:Y:S01]  /*6370*/  @!P2 IMAD.IADD R19, R19, 0x1, -R6.reuse ;  /* 0x000000011313a824 */ /* 0x100fe200078e0a06 */
[----:B------:R-:W-:Y:S01]  /*6380*/  ISETP.GT.U32.AND P2, PT, R6, R12, PT ;  /* 0x0000000c0600720c */ /* 0x000fe20003f44070 */
[----:B------:R-:W-:Y:S01]  /*6390*/  @!P6 IMAD.IADD R17, R17, 0x1, -R6 ;  /* 0x000000011111e824 */ /* 0x000fe200078e0a06 */
[----:B------:R0:W-:Y:S01]  /*63a0*/  STL [R1+0x94], R0 ;  /* 0x0000940001007387 */ /* 0x0001e20000100800 */
[----:B------:R-:W-:-:S03]  /*63b0*/  IMAD.HI.U32 R18, R23, R15, RZ ;  /* 0x0000000f17127227 */ /* 0x000fc600078e00ff */
[----:B------:R-:W-:Y:S01]  /*63c0*/  ISETP.GT.U32.AND P6, PT, R6, R17, PT ;  /* 0x000000110600720c */ /* 0x000fe20003fc4070 */
[----:B------:R-:W-:-:S04]  /*63d0*/  IMAD.HI.U32 R5, R23, R13, RZ ;  /* 0x0000000d17057227 */ /* 0x000fc800078e00ff */
[----:B------:R-:W-:Y:S02]  /*63e0*/  @!P4 IMAD.IADD R11, R11, 0x1, -R6 ;  /* 0x000000010b0bc824 */ /* 0x000fe400078e0a06 */
[----:B0-----:R-:W-:Y:S02]  /*63f0*/  IMAD.MOV.U32 R0, RZ, RZ, R19 ;  /* 0x000000ffff007224 */ /* 0x001fe400078e0013 */
[----:B------:R-:W-:Y:S01]  /*6400*/  IMAD.MOV R5, RZ, RZ, -R5 ;  /* 0x000000ffff057224 */ /* 0x000fe200078e0a05 */
[----:B------:R-:W-:Y:S01]  /*6410*/  ISETP.GT.U32.AND P4, PT, R6, R11, PT ;  /* 0x0000000b0600720c */ /* 0x000fe20003f84070 */
[----:B------:R-:W-:Y:S01]  /*6420*/  @!P3 IMAD.MOV R0, RZ, RZ, -R0 ;  /* 0x000000ffff00b224 */ /* 0x000fe200078e0a00 */
[----:B------:R-:W-:Y:S01]  /*6430*/  ISETP.GE.AND P3, PT, R2, RZ, PT ;  /* 0x000000ff0200720c */ /* 0x000fe20003f66270 */
[----:B------:R-:W-:Y:S02]  /*6440*/  IMAD.MOV R2, RZ, RZ, -R18 ;  /* 0x000000ffff027224 */ /* 0x000fe400078e0a12 */
[--C-:B------:R-:W-:Y:S01]  /*6450*/  @!P2 IMAD.IADD R12, R12, 0x1, -R6.reuse ;  /* 0x000000010c0ca824 */ /* 0x100fe200078e0a06 */
[----:B------:R0:W-:Y:S01]  /*6460*/  STL [R1+0x58], R0 ;  /* 0x0000580001007387 */ /* 0x0001e20000100800 */
[C---:B------:R-:W-:Y:S01]  /*6470*/  IMAD R15, R6.reuse, R2, R15 ;  /* 0x00000002060f7224 */ /* 0x040fe200078e020f */
[----:B------:R-:W-:Y:S01]  /*6480*/  IADD3 R2, R7, 0xa, RZ ;  /* 0x0000000a07027810 */ /* 0x000fe20007ffe0ff */
[C---:B------:R-:W-:Y:S01]  /*6490*/  IMAD R13, R6.reuse, R5, R13 ;  /* 0x00000005060d7224 */ /* 0x040fe200078e020d */
[C---:B------:R-:W-:Y:S01]  /*64a0*/  ISETP.GT.U32.AND P2, PT, R6.reuse, R12, PT ;  /* 0x0000000c0600720c */ /* 0x040fe20003f44070 */
[--C-:B------:R-:W-:Y:S01]  /*64b0*/  @!P6 IMAD.IADD R17, R17, 0x1, -R6.reuse ;  /* 0x000000011111e824 */ /* 0x100fe200078e0a06 */
[C---:B------:R-:W-:Y:S01]  /*64c0*/  ISETP.GT.U32.AND P6, PT, R6.reuse, R15, PT ;  /* 0x0000000f0600720c */ /* 0x040fe20003fc4070 */
[----:B------:R-:W-:Y:S01]  /*64d0*/  @!P4 IMAD.IADD R11, R11, 0x1, -R6 ;  /* 0x000000010b0bc824 */ /* 0x000fe200078e0a06 */
[C---:B------:R-:W-:Y:S01]  /*64e0*/  IADD3 R5, R7.reuse, 0xc, RZ ;  /* 0x0000000c07057810 */ /* 0x040fe20007ffe0ff */
[----:B------:R-:W-:Y:S01]  /*64f0*/  IMAD.MOV R4, RZ, RZ, -R4 ;  /* 0x000000ffff047224 */ /* 0x000fe200078e0a04 */
[C---:B------:R-:W-:Y:S01]  /*6500*/  ISETP.GT.U32.AND P4, PT, R6.reuse, R13, PT ;  /* 0x0000000d0600720c */ /* 0x040fe20003f84070 */
[----:B------:R-:W-:Y:S01]  /*6510*/  @!P0 IMAD.MOV R10, RZ, RZ, -R10 ;  /* 0x000000ffff0a8224 */ /* 0x000fe200078e0a0a */
[----:B------:R-:W-:Y:S01]  /*6520*/  IABS R18, R5 ;  /* 0x0000000500127213 */ /* 0x000fe20000000000 */
[----:B------:R-:W-:Y:S01]  /*6530*/  IMAD R14, R6, R4, R14 ;  /* 0x00000004060e7224 */ /* 0x000fe200078e020e */
[C---:B0-----:R-:W-:Y:S01]  /*6540*/  IADD3 R0, R7.reuse, 0x9, RZ ;  /* 0x0000000907007810 */ /* 0x041fe20007ffe0ff */
[----:B------:R-:W-:Y:S01]  /*6550*/  @!P1 IMAD.MOV R11, RZ, RZ, -R11 ;  /* 0x000000ffff0b9224 */ /* 0x000fe200078e0a0b */
[----:B------:R-:W-:Y:S01]  /*6560*/  IADD3 R4, R7, 0xb, RZ ;  /* 0x0000000b07047810 */ /* 0x000fe20007ffe0ff */
[----:B------:R-:W-:Y:S01]  /*6570*/  IMAD.HI.U32 R19, R23, R18, RZ ;  /* 0x0000001217137227 */ /* 0x000fe200078e00ff */
[----:B------:R-:W-:Y:S01]  /*6580*/  IABS R20, R0 ;  /* 0x0000000000147213 */ /* 0x000fe20000000000 */
[----:B------:R0:W-:Y:S01]  /*6590*/  STL [R1+0xa60], R10 ;  /* 0x000a600a01007387 */ /* 0x0001e20000100800 */
[----:B------:R-:W-:Y:S01]  /*65a0*/  IABS R26, R2 ;  /* 0x00000002001a7213 */ /* 0x000fe20000000000 */
[--C-:B------:R-:W-:Y:S01]  /*65b0*/  @!P2 IMAD.IADD R12, R12, 0x1, -R6.reuse ;  /* 0x000000010c0ca824 */ /* 0x100fe200078e0a06 */
[----:B------:R-:W-:Y:S01]  /*65c0*/  ISETP.GT.U32.AND P2, PT, R6, R14, PT ;  /* 0x0000000e0600720c */ /* 0x000fe20003f44070 */
[--C-:B------:R-:W-:Y:S01]  /*65d0*/  @!P6 IMAD.IADD R15, R15, 0x1, -R6.reuse ;  /* 0x000000010f0fe824 */ /* 0x100fe200078e0a06 */
[----:B------:R-:W-:Y:S01]  /*65e0*/  ISETP.GE.AND P6, PT, R21, RZ, PT ;  /* 0x000000ff1500720c */ /* 0x000fe20003fc6270 */
[----:B------:R-:W-:Y:S01]  /*65f0*/  IMAD.MOV R19, RZ, RZ, -R19 ;  /* 0x000000ffff137224 */ /* 0x000fe200078e0a13 */
[----:B------:R-:W-:Y:S01]  /*6600*/  IABS R25, R4 ;  /* 0x0000000400197213 */ /* 0x000fe20000000000 */
[----:B------:R-:W-:Y:S01]  /*6610*/  @!P4 IMAD.IADD R13, R13, 0x1, -R6 ;  /* 0x000000010d0dc824 */ /* 0x000fe200078e0a06 */
[----:B------:R-:W-:Y:S01]  /*6620*/  ISETP.GE.AND P4, PT, R16, RZ, PT ;  /* 0x000000ff1000720c */ /* 0x000fe20003f86270 */
[----:B------:R-:W-:Y:S01]  /*6630*/  @!P5 IMAD.MOV R12, RZ, RZ, -R12 ;  /* 0x000000ffff0cd224 */ /* 0x000fe200078e0a0c */
[C---:B------:R-:W-:Y:S01]  /*6640*/  ISETP.GT.U32.AND P5, PT, R6.reuse, R15, PT ;  /* 0x0000000f0600720c */ /* 0x040fe20003fa4070 */
[C---:B------:R-:W-:Y:S01]  /*6650*/  IMAD R16, R6.reuse, R19, R18 ;  /* 0x0000001306107224 */ /* 0x040fe200078e0212 */
[----:B------:R-:W-:Y:S01]  /*6660*/  IABS R21, R27 ;  /* 0x0000001b00157213 */ /* 0x000fe20000000000 */
[----:B------:R-:W-:Y:S01]  /*6670*/  IMAD.HI.U32 R18, R23, R20, RZ ;  /* 0x0000001417127227 */ /* 0x000fe200078e00ff */
[----:B------:R-:W-:Y:S01]  /*6680*/  ISETP.GT.U32.AND P0, PT, R6, R13, PT ;  /* 0x0000000d0600720c */ /* 0x000fe20003f04070 */
[----:B------:R1:W-:Y:S01]  /*6690*/  STL [R1+0xa64], R11 ;  /* 0x000a640b01007387 */ /* 0x0003e20000100800 */
[----:B0-----:R-:W-:Y:S01]  /*66a0*/  IADD3 R10, R7, 0x9, RZ ;  /* 0x00000009070a7810 */ /* 0x001fe20007ffe0ff */
[----:B------:R-:W-:-:S02]  /*66b0*/  IMAD.MOV R18, RZ, RZ, -R18 ;  /* 0x000000ffff127224 */ /* 0x000fc400078e0a12 */
[----:B------:R-:W-:Y:S01]  /*66c0*/  @!P2 IMAD.IADD R14, R14, 0x1, -R6 ;  /* 0x000000010e0ea824 */ /* 0x000fe200078e0a06 */
[C---:B------:R-:W-:Y:S01]  /*66d0*/  ISETP.GT.U32.AND P2, PT, R6.reuse, R16, PT ;  /* 0x000000100600720c */ /* 0x040fe20003f44070 */
[C---:B------:R-:W-:Y:S01]  /*66e0*/  IMAD R20, R6.reuse, R18, R20 ;  /* 0x0000001206147224 */ /* 0x040fe200078e0214 */
[----:B------:R-:W-:Y:S01]  /*66f0*/  IADD3 R18, R7, 0x7, RZ ;  /* 0x0000000707127810 */ /* 0x000fe20007ffe0ff */
[----:B------:R-:W-:Y:S01]  /*6700*/  IMAD.HI.U32 R19, R23, R26, RZ ;  /* 0x0000001a17137227 */ /* 0x000fe200078e00ff */
[C---:B------:R-:W-:Y:S01]  /*6710*/  ISETP.GT.U32.AND P1, PT, R6.reuse, R14, PT ;  /* 0x0000000e0600720c */ /* 0x040fe20003f24070 */
[----:B------:R0:W-:Y:S01]  /*6720*/  STL [R1+0xa68], R12 ;  /* 0x000a680c01007387 */ /* 0x0001e20000100800 */
[----:B-1----:R-:W-:Y:S01]  /*6730*/  IADD3 R11, R7, 0x3, RZ ;  /* 0x00000003070b7810 */ /* 0x002fe20007ffe0ff */
[----:B------:R-:W-:Y:S01]  /*6740*/  @!P5 IMAD.IADD R15, R15, 0x1, -R6 ;  /* 0x000000010f0fd824 */ /* 0x000fe200078e0a06 */
[----:B------:R-:W-:Y:S01]  /*6750*/  ISETP.GT.U32.AND P5, PT, R6, R20, PT ;  /* 0x000000140600720c */ /* 0x000fe20003fa4070 */
[----:B------:R-:W-:-:S02]  /*6760*/  IMAD.MOV.U32 R0, RZ, RZ, R17 ;  /* 0x000000ffff007224 */ /* 0x000fc400078e0011 */
[----:B------:R-:W-:-:S04]  /*6770*/  IMAD.HI.U32 R22, R23, R25, RZ ;  /* 0x0000001917167227 */ /* 0x000fc800078e00ff */
[----:B------:R-:W-:Y:S01]  /*6780*/  IMAD.MOV R19, RZ, RZ, -R19 ;  /* 0x000000ffff137224 */ /* 0x000fe200078e0a13 */
[----:B0-----:R-:W-:Y:S01]  /*6790*/  IADD3 R12, R7, 0x4, RZ ;  /* 0x00000004070c7810 */ /* 0x001fe20007ffe0ff */
[----:B------:R-:W-:-:S04]  /*67a0*/  IMAD.HI.U32 R17, R23, R21, RZ ;  /* 0x0000001517117227 */ /* 0x000fc800078e00ff */
[----:B------:R-:W-:Y:S02]  /*67b0*/  IMAD.MOV R22, RZ, RZ, -R22 ;  /* 0x000000ffff167224 */ /* 0x000fe400078e0a16 */
[C---:B------:R-:W-:Y:S01]  /*67c0*/  IMAD R26, R6.reuse, R19, R26 ;  /* 0x00000013061a7224 */ /* 0x040fe200078e021a */
[----:B------:R-:W-:Y:S01]  /*67d0*/  IADD3 R19, R7, 0x6, RZ ;  /* 0x0000000607137810 */ /* 0x000fe20007ffe0ff */
[----:B------:R-:W-:Y:S02]  /*67e0*/  IMAD.MOV R17, RZ, RZ, -R17 ;  /* 0x000000ffff117224 */ /* 0x000fe400078e0a11 */
[C---:B------:R-:W-:Y:S01]  /*67f0*/  IMAD R25, R6.reuse, R22, R25 ;  /* 0x0000001606197224 */ /* 0x040fe200078e0219 */
[----:B------:R-:W-:Y:S01]  /*6800*/  IABS R22, R18 ;  /* 0x0000001200167213 */ /* 0x000fe20000000000 */
[--C-:B------:R-:W-:Y:S01]  /*6810*/  @!P0 IMAD.IADD R13, R13, 0x1, -R6.reuse ;  /* 0x000000010d0d8824 */ /* 0x100fe200078e0a06 */
[C---:B------:R-:W-:Y:S01]  /*6820*/  ISETP.GT.U32.AND P0, PT, R6.reuse, R26, PT ;  /* 0x0000001a0600720c */ /* 0x040fe20003f04070 */
[----:B------:R-:W-:Y:S01]  /*6830*/  IMAD R21, R6, R17, R21 ;  /* 0x0000001106157224 */ /* 0x000fe200078e0215 */
[----:B------:R-:W-:Y:S01]  /*6840*/  IABS R24, R19 ;  /* 0x0000001300187213 */ /* 0x000fe20000000000 */
[--C-:B------:R-:W-:Y:S01]  /*6850*/  @!P1 IMAD.IADD R14, R14, 0x1, -R6.reuse ;  /* 0x000000010e0e9824 */ /* 0x100fe200078e0a06 */
[----:B------:R-:W-:Y:S01]  /*6860*/  ISETP.GE.AND P1, PT, R3, RZ, PT ;  /* 0x000000ff0300720c */ /* 0x000fe20003f26270 */
[----:B------:R-:W-:Y:S01]  /*6870*/  @!P5 IMAD.IADD R20, R20, 0x1, -R6 ;  /* 0x000000011414d824 */ /* 0x000fe200078e0a06 */
[C---:B------:R-:W-:Y:S01]  /*6880*/  ISETP.GT.U32.AND P5, PT, R6.reuse, R21, PT ;  /* 0x000000150600720c */ /* 0x040fe20003fa4070 */
[----:B------:R-:W-:Y:S01]  /*6890*/  @!P3 IMAD.MOV R0, RZ, RZ, -R0 ;  /* 0x000000ffff00b224 */ /* 0x000fe200078e0a00 */
[----:B------:R-:W-:Y:S01]  /*68a0*/  ISETP.GT.U32.AND P3, PT, R6, R25, PT ;  /* 0x000000190600720c */ /* 0x000fe20003f64070 */
[----:B------:R-:W-:-:S03]  /*68b0*/  IMAD.HI.U32 R3, R23, R22, RZ ;  /* 0x0000001617037227 */ /* 0x000fc600078e00ff */
[----:B------:R0:W-:Y:S01]  /*68c0*/  STL [R1+0x1c], R0 ;  /* 0x00001c0001007387 */ /* 0x0001e20000100800 */
[--C-:B------:R-:W-:Y:S02]  /*68d0*/  @!P2 IMAD.IADD R16, R16, 0x1, -R6.reuse ;  /* 0x000000011010a824 */ /* 0x100fe400078e0a06 */
[----:B------:R-:W-:Y:S02]  /*68e0*/  IMAD.MOV R3, RZ, RZ, -R3 ;  /* 0x000000ffff037224 */ /* 0x000fe400078e0a03 */
[----:B------:R-:W-:Y:S01]  /*68f0*/  @!P0 IMAD.IADD R26, R26, 0x1, -R6 ;  /* 0x000000011a1a8824 */ /* 0x000fe200078e0a06 */
[C---:B------:R-:W-:Y:S01]  /*6900*/  ISETP.GT.U32.AND P2, PT, R6.reuse, R16, PT ;  /* 0x000000100600720c */ /* 0x040fe20003f44070 */
[----:B------:R-:W-:Y:S01]  /*6910*/  IMAD R22, R6, R3, R22 ;  /* 0x0000000306167224 */ /* 0x000fe200078e0216 */
[----:B------:R-:W-:Y:S01]  /*6920*/  ISETP.GE.AND P0, PT, R2, RZ, PT ;  /* 0x000000ff0200720c */ /* 0x000fe20003f06270 */
[----:B------:R-:W-:Y:S01]  /*6930*/  @!P5 IMAD.IADD R21, R21, 0x1, -R6 ;  /* 0x000000011515d824 */ /* 0x000fe200078e0a06 */
[----:B0-----:R-:W-:Y:S01]  /*6940*/  IADD3 R0, R7, 0x5, RZ ;  /* 0x0000000507007810 */ /* 0x001fe20007ffe0ff */
[----:B------:R-:W-:Y:S01]  /*6950*/  IMAD.HI.U32 R17, R23, R24, RZ ;  /* 0x0000001817117227 */ /* 0x000fe200078e00ff */
[----:B------:R-:W-:-:S02]  /*6960*/  ISETP.GT.U32.AND P5, PT, R6, R22, PT ;  /* 0x000000160600720c */ /* 0x000fc40003fa4070 */
[----:B------:R-:W-:Y:S01]  /*6970*/  IABS R2, R0 ;  /* 0x0000000000027213 */ /* 0x000fe20000000000 */
[----:B------:R-:W-:Y:S01]  /*6980*/  @!P1 IMAD.MOV R15, RZ, RZ, -R15 ;  /* 0x000000ffff0f9224 */ /* 0x000fe200078e0a0f */
[----:B------:R-:W-:Y:S01]  /*6990*/  IABS R3, R12 ;  /* 0x0000000c00037213 */ /* 0x000fe20000000000 */
[--C-:B------:R-:W-:Y:S01]  /*69a0*/  @!P3 IMAD.IADD R25, R25, 0x1, -R6.reuse ;  /* 0x000000011919b824 */ /* 0x100fe200078e0a06 */
[----:B------:R-:W-:Y:S01]  /*69b0*/  ISETP.GT.U32.AND P1, PT, R6, R20, PT ;  /* 0x000000140600720c */ /* 0x000fe20003f24070 */
[----:B------:R-:W-:Y:S01]  /*69c0*/  IMAD.HI.U32 R29, R23, R2, RZ ;  /* 0x00000002171d7227 */ /* 0x000fe200078e00ff */
[----:B------:R-:W-:Y:S02]  /*69d0*/  ISETP.GE.AND P3, PT, R4, RZ, PT ;  /* 0x000000ff0400720c */ /* 0x000fe40003f66270 */
[----:B------:R-:W-:Y:S01]  /*69e0*/  IABS R4, R11 ;  /* 0x0000000b00047213 */ /* 0x000fe20000000000 */
[----:B------:R-:W-:Y:S02]  /*69f0*/  IMAD.MOV R8, RZ, RZ, -R29 ;  /* 0x000000ffff087224 */ /* 0x000fe400078e0a1d */
[----:B------:R-:W-:Y:S01]  /*6a00*/  @!P2 IMAD.IADD R16, R16, 0x1, -R6 ;  /* 0x000000011010a824 */ /* 0x000fe200078e0a06 */
[----:B------:R-:W-:Y:S01]  /*6a10*/  ISETP.GE.AND P2, PT, R5, RZ, PT ;  /* 0x000000ff0500720c */ /* 0x000fe20003f46270 */
[----:B------:R-:W-:Y:S01]  /*6a20*/  IMAD R2, R6, R8, R2 ;  /* 0x0000000806027224 */ /* 0x000fe200078e0202 */
[----:B------:R-:W-:Y:S01]  /*6a30*/  IABS R5, R9 ;  /* 0x0000000900057213 */ /* 0x000fe20000000000 */
[----:B------:R-:W0:Y:S01]  /*6a40*/  S2R R8, SR_TID.X ;  /* 0x0000000000087919 */ /* 0x000e220000002100 */
[----:B------:R-:W-:Y:S01]  /*6a50*/  @!P5 IMAD.IADD R22, R22, 0x1, -R6 ;  /* 0x000000011616d824 */ /* 0x000fe200078e0a06 */
[----:B------:R-:W-:Y:S01]  /*6a60*/  ISETP.GT.U32.AND P5, PT, R6, R26, PT ;  /* 0x0000001a0600720c */ /* 0x000fe20003fa4070 */
[----:B------:R-:W-:-:S04]  /*6a70*/  IMAD.HI.U32 R28, R23, R3, RZ ;  /* 0x00000003171c7227 */ /* 0x000fc800078e00ff */
[----:B------:R-:W-:Y:S02]  /*6a80*/  IMAD.MOV R17, RZ, RZ, -R17 ;  /* 0x000000ffff117224 */ /* 0x000fe400078e0a11 */
[----:B------:R-:W-:Y:S02]  /*6a90*/  IMAD.MOV R29, RZ, RZ, -R28 ;  /* 0x000000ffff1d7224 */ /* 0x000fe400078e0a1c */
[----:B------:R-:W-:Y:S01]  /*6aa0*/  @!P2 IMAD.MOV R16, RZ, RZ, -R16 ;  /* 0x000000ffff10a224 */ /* 0x000fe200078e0a10 */
[C---:B------:R-:W-:Y:S01]  /*6ab0*/  ISETP.GT.U32.AND P2, PT, R6.reuse, R22, PT ;  /* 0x000000160600720c */ /* 0x040fe20003f44070 */
[----:B------:R-:W-:Y:S02]  /*6ac0*/  IMAD R17, R6, R17, R24 ;  /* 0x0000001106117224 */ /* 0x000fe400078e0218 */
[----:B------:R-:W-:-:S04]  /*6ad0*/  IMAD.HI.U32 R24, R23, R4, RZ ;  /* 0x0000000417187227 */ /* 0x000fc800078e00ff */
[----:B------:R-:W-:Y:S02]  /*6ae0*/  IMAD R3, R6, R29, R3 ;  /* 0x0000001d06037224 */ /* 0x000fe400078e0203 */
[----:B------:R-:W-:Y:S01]  /*6af0*/  @!P5 IMAD.IADD R26, R26, 0x1, -R6 ;  /* 0x000000011a1ad824 */ /* 0x000fe200078e0a06 */
[C---:B------:R-:W-:Y:S01]  /*6b00*/  ISETP.GT.U32.AND P5, PT, R6.reuse, R2, PT ;  /* 0x000000020600720c */ /* 0x040fe20003fa4070 */
[----:B------:R-:W-:Y:S01]  /*6b10*/  IMAD.MOV R28, RZ, RZ, -R24 ;  /* 0x000000ffff1c7224 */ /* 0x000fe200078e0a18 */
[----:B0-----:R-:W-:Y:S01]  /*6b20*/  SHF.R.U32.HI R8, RZ, 0x6, R8 ;  /* 0x00000006ff087819 */ /* 0x001fe20000011608 */
[----:B------:R-:W-:Y:S01]  /*6b30*/  @!P6 IMAD.MOV R14, RZ, RZ, -R14 ;  /* 0x000000ffff0ee224 */ /* 0x000fe200078e0a0e */
[----:B------:R-:W-:Y:S01]  /*6b40*/  ISETP.GT.U32.AND P6, PT, R6, R21, PT ;  /* 0x000000150600720c */ /* 0x000fe20003fc4070 */
[----:B------:R-:W-:Y:S01]  /*6b50*/  @!P1 IMAD.IADD R20, R20, 0x1, -R6 ;  /* 0x0000000114149824 */ /* 0x000fe200078e0a06 */
[C---:B------:R-:W-:Y:S01]  /*6b60*/  ISETP.GT.U32.AND P1, PT, R6.reuse, R3, PT ;  /* 0x000000030600720c */ /* 0x040fe20003f24070 */
[----:B------:R-:W-:Y:S01]  /*6b70*/  IMAD R4, R6, R28, R4 ;  /* 0x0000001c06047224 */ /* 0x000fe200078e0204 */
[----:B------:R-:W-:Y:S01]  /*6b80*/  SGXT.U32 R8, R8, 0x1 ;  /* 0x000000010808781a */ /* 0x000fe20000000000 */
[----:B------:R-:W-:Y:S01]  /*6b90*/  @!P4 IMAD.MOV R13, RZ, RZ, -R13 ;  /* 0x000000ffff0dc224 */ /* 0x000fe200078e0a0d */
[----:B------:R-:W-:Y:S01]  /*6ba0*/  ISETP.GT.U32.AND P4, PT, R6, R25, PT ;  /* 0x000000190600720c */ /* 0x000fe20003f84070 */
[--C-:B------:R-:W-:Y:S01]  /*6bb0*/  @!P2 IMAD.IADD R22, R22, 0x1, -R6.reuse ;  /* 0x000000011616a824 */ /* 0x100fe200078e0a06 */
[----:B------:R-:W-:Y:S01]  /*6bc0*/  ISETP.GT.U32.AND P2, PT, R6, R4, PT ;  /* 0x000000040600720c */ /* 0x000fe20003f44070 */
[--C-:B------:R-:W-:Y:S01]  /*6bd0*/  @!P5 IMAD.IADD R2, R2, 0x1, -R6.reuse ;  /* 0x000000010202d824 */ /* 0x100fe200078e0a06 */
[----:B------:R-:W-:Y:S01]  /*6be0*/  ISETP.GE.AND P5, PT, R27, RZ, PT ;  /* 0x000000ff1b00720c */ /* 0x000fe20003fa6270 */
[----:B------:R-:W-:Y:S01]  /*6bf0*/  IMAD.HI.U32 R24, R23, R5, RZ ;  /* 0x0000000517187227 */ /* 0x000fe200078e00ff */
[----:B------:R-:W-:Y:S01]  /*6c00*/  LOP3.LUT R8, R8, 0x7e, RZ, 0xfc, !PT ;  /* 0x0000007e08087812 */ /* 0x000fe200078efcff */
[----:B------:R-:W-:Y:S02]  /*6c10*/  STL [R1+0xa6c], R13 ;  /* 0x000a6c0d01007387 */ /* 0x000fe40000100800 */
[--C-:B------:R-:W-:Y:S01]  /*6c20*/  @!P6 IMAD.IADD R21, R21, 0x1, -R6.reuse ;  /* 0x000000011515e824 */ /* 0x100fe200078e0a06 */
[----:B------:R-:W-:Y:S01]  /*6c30*/  ISETP.GE.AND P6, PT, R10, RZ, PT ;  /* 0x000000ff0a00720c */ /* 0x000fe20003fc6270 */
[--C-:B------:R-:W-:Y:S01]  /*6c40*/  @!P1 IMAD.IADD R3, R3, 0x1, -R6.reuse ;  /* 0x0000000103039824 */ /* 0x100fe200078e0a06 */
[----:B------:R-:W-:Y:S01]  /*6c50*/  ISETP.GE.AND P1, PT, R18, RZ, PT ;  /* 0x000000ff1200720c */ /* 0x000fe20003f26270 */
[----:B------:R-:W-:Y:S01]  /*6c60*/  @!P4 IMAD.IADD R25, R25, 0x1, -R6 ;  /* 0x000000011919c824 */ /* 0x000fe200078e0a06 */
[----:B------:R-:W-:Y:S01]  /*6c70*/  ISETP.GT.U32.AND P4, PT, R6, R17, PT ;  /* 0x000000110600720c */ /* 0x000fe20003f84070 */
[----:B------:R-:W-:Y:S01]  /*6c80*/  IMAD R8, R8, c[0x0][0x188], RZ ;  /* 0x0000620008087a24 */ /* 0x000fe200078e02ff */
[----:B------:R-:W-:Y:S01]  /*6c90*/  STL [R1+0xa70], R14 ;  /* 0x000a700e01007387 */ /* 0x000fe20000100800 */
[----:B------:R-:W-:-:S02]  /*6ca0*/  IMAD.MOV R10, RZ, RZ, -c[0x0][0x188] ;  /* 0x80006200ff0a7624 */ /* 0x000fc400078e02ff */
[----:B------:R-:W-:Y:S01]  /*6cb0*/  @!P2 IMAD.IADD R4, R4, 0x1, -R6 ;  /* 0x000000010404a824 */ /* 0x000fe200078e0a06 */
[----:B------:R-:W-:Y:S01]  /*6cc0*/  STL [R1+0xa74], R15 ;  /* 0x000a740f01007387 */ /* 0x000fe20000100800 */
[----:B------:R-:W-:Y:S02]  /*6cd0*/  IMAD.MOV R24, RZ, RZ, -R24 ;  /* 0x000000ffff187224 */ /* 0x000fe400078e0a18 */
[----:B------:R-:W-:Y:S01]  /*6ce0*/  IMAD R8, R10, 0x2, R8 ;  /* 0x000000020a087824 */ /* 0x000fe200078e0208 */
[----:B------:R-:W-:Y:S01]  /*6cf0*/  STL [R1+0xa78], R16 ;  /* 0x000a781001007387 */ /* 0x000fe20000100800 */
[----:B------:R-:W-:Y:S02]  /*6d00*/  @!P3 IMAD.MOV R25, RZ, RZ, -R25 ;  /* 0x000000ffff19b224 */ /* 0x000fe400078e0a19 */
[----:B------:R-:W-:Y:S01]  /*6d10*/  @!P5 IMAD.MOV R21, RZ, RZ, -R21 ;  /* 0x000000ffff15d224 */ /* 0x000fe200078e0a15 */
[----:B------:R-:W-:Y:S01]  /*6d20*/  ISETP.GT.U32.AND P5, PT, R6, R4, PT ;  /* 0x000000040600720c */ /* 0x000fe20003fa4070 */
[----:B------:R-:W-:-:S02]  /*6d30*/  @!P0 IMAD.MOV R26, RZ, RZ, -R26 ;  /* 0x000000ffff1a8224 */ /* 0x000fc400078e0a1a */
[----:B------:R-:W-:Y:S01]  /*6d40*/  IMAD R5, R6, R24, R5 ;  /* 0x0000001806057224 */ /* 0x000fe200078e0205 */
[----:B------:R-:W-:Y:S01]  /*6d50*/  IADD3 R24, R7, 0x1, RZ ;  /* 0x0000000107187810 */ /* 0x000fe20007ffe0ff */
[----:B------:R-:W-:Y:S01]  /*6d60*/  @!P6 IMAD.MOV R20, RZ, RZ, -R20 ;  /* 0x000000ffff14e224 */ /* 0x000fe200078e0a14 */
[----:B------:R-:W2:Y:S01]  /*6d70*/  LDL.LU R7, [R1+0xab0] ;  /* 0x000ab00001077983 */ /* 0x000ea20000300800 */
[----:B------:R-:W-:Y:S01]  /*6d80*/  IMAD R8, R10, 0x2, R8 ;  /* 0x000000020a087824 */ /* 0x000fe200078e0208 */
[----:B------:R-:W-:Y:S01]  /*6d90*/  ISETP.GE.AND P6, PT, R0, RZ, PT ;  /* 0x000000ff0000720c */ /* 0x000fe20003fc6270 */
[----:B------:R-:W-:Y:S01]  /*6da0*/  @!P1 IMAD.MOV R22, RZ, RZ, -R22 ;  /* 0x000000ffff169224 */ /* 0x000fe200078e0a16 */
[----:B------:R-:W-:Y:S01]  /*6db0*/  STL [R1+0xa7c], R25 ;  /* 0x000a7c1901007387 */ /* 0x000fe20000100800 */
[----:B------:R-:W-:Y:S01]  /*6dc0*/  IMAD R8, R10, 0x2, R8 ;  /* 0x000000020a087824 */ /* 0x000fe200078e0208 */
[----:B------:R-:W-:Y:S01]  /*6dd0*/  IABS R28, R24 ;  /* 0x00000018001c7213 */ /* 0x000fe20000000000 */
[--C-:B------:R-:W-:Y:S01]  /*6de0*/  @!P4 IMAD.IADD R17, R17, 0x1, -R6.reuse ;  /* 0x000000011111c824 */ /* 0x100fe200078e0a06 */
[----:B------:R-:W-:Y:S01]  /*6df0*/  STL [R1+0xa80], R26 ;  /* 0x000a801a01007387 */ /* 0x000fe20000100800 */
[----:B------:R-:W-:Y:S01]  /*6e00*/  @!P5 IMAD.IADD R4, R4, 0x1, -R6 ;  /* 0x000000010404d824 */ /* 0x000fe200078e0a06 */
[C---:B------:R-:W-:Y:S01]  /*6e10*/  ISETP.GT.U32.AND P4, PT, R6.reuse, R5, PT ;  /* 0x000000050600720c */ /* 0x040fe20003f84070 */
[----:B------:R-:W-:Y:S01]  /*6e20*/  IMAD.HI.U32 R18, R23, R28, RZ ;  /* 0x0000001c17127227 */ /* 0x000fe200078e00ff */
[----:B------:R-:W-:Y:S01]  /*6e30*/  STL [R1+0xa84], R20 ;  /* 0x000a841401007387 */ /* 0x000fe20000100800 */
[----:B------:R-:W-:-:S02]  /*6e40*/  ISETP.GT.U32.AND P3, PT, R6, R17, PT ;  /* 0x000000110600720c */ /* 0x000fc40003f64070 */
[----:B------:R-:W-:Y:S01]  /*6e50*/  ISETP.GE.AND P5, PT, R9, RZ, PT ;  /* 0x000000ff0900720c */ /* 0x000fe20003fa6270 */
[----:B------:R-:W-:Y:S01]  /*6e60*/  STL [R1+0xa88], R21 ;  /* 0x000a881501007387 */ /* 0x000fe20000100800 */
[----:B------:R-:W-:Y:S01]  /*6e70*/  IMAD.MOV R18, RZ, RZ, -R18 ;  /* 0x000000ffff127224 */ /* 0x000fe200078e0a12 */
[C---:B------:R-:W-:Y:S02]  /*6e80*/  ISETP.GT.U32.AND P0, PT, R6.reuse, R2, PT ;  /* 0x000000020600720c */ /* 0x040fe40003f04070 */
[----:B------:R-:W-:Y:S01]  /*6e90*/  STL [R1+0xa8c], R22 ;  /* 0x000a8c1601007387 */ /* 0x000fe20000100800 */
[----:B------:R-:W-:Y:S02]  /*6ea0*/  ISETP.GE.AND P2, PT, R19, RZ, PT ;  /* 0x000000ff1300720c */ /* 0x000fe40003f46270 */
[----:B------:R-:W-:Y:S01]  /*6eb0*/  @!P4 IMAD.IADD R5, R5, 0x1, -R6 ;  /* 0x000000010505c824 */ /* 0x000fe200078e0a06 */
[----:B------:R-:W3:Y:S01]  /*6ec0*/  LDL.LU R0, [R1+0xaac] ;  /* 0x000aac0001007983 */ /* 0x000ee20000300800 */
[----:B------:R-:W-:-:S03]  /*6ed0*/  ISETP.GT.U32.AND P4, PT, R6, R3, PT ;  /* 0x000000030600720c */ /* 0x000fc60003f84070 */
[----:B------:R0:W-:Y:S02]  /*6ee0*/  STL [R1+0x258], R8 ;  /* 0x0002580801007387 */ /* 0x0001e40000100800 */
[----:B0-----:R-:W-:-:S04]  /*6ef0*/  IMAD R8, R10, 0x2, R8 ;  /* 0x000000020a087824 */ /* 0x001fc800078e0208 */
[----:B------:R-:W-:Y:S01]  /*6f00*/  IMAD R9, R10, 0x2, R8 ;  /* 0x000000020a097824 */ /* 0x000fe200078e0208 */
[----:B------:R-:W-:Y:S04]  /*6f10*/  STL [R1+0x260], R8 ;  /* 0x0002600801007387 */ /* 0x000fe80000100800 */
[----:B------:R0:W-:Y:S01]  /*6f20*/  STL [R1+0x214], R9 ;  /* 0x0002140901007387 */ /* 0x0001e20000100800 */
[----:B------:R-:W-:Y:S01]  /*6f30*/  @!P3 IMAD.IADD R17, R17, 0x1, -R6 ;  /* 0x000000011111b824 */ /* 0x000fe200078e0a06 */
[----:B------:R-:W-:Y:S01]  /*6f40*/  ISETP.GE.AND P3, PT, R12, RZ, PT ;  /* 0x000000ff0c00720c */ /* 0x000fe20003f66270 */
[----:B0-----:R-:W-:-:S04]  /*6f50*/  IMAD R9, R10, 0x2, R9 ;  /* 0x000000020a097824 */ /* 0x001fc800078e0209 */
[----:B------:R-:W-:Y:S01]  /*6f60*/  IMAD R12, R10, 0x2, R9 ;  /* 0x000000020a0c7824 */ /* 0x000fe200078e0209 */
[----:B------:R0:W-:Y:S04]  /*6f70*/  STL [R1+0x218], R9 ;  /* 0x0002180901007387 */ /* 0x0001e80000100800 */
[----:B0-----:R-:W4:Y:S01]  /*6f80*/  LDL R9, [R1+0x878] ;  /* 0x0008780001097983 */ /* 0x001f220000100800 */
[----:B------:R-:W-:Y:S01]  /*6f90*/  @!P4 IMAD.IADD R3, R3, 0x1, -R6 ;  /* 0x000000010303c824 */ /* 0x000fe200078e0a06 */
[----:B------:R-:W-:Y:S01]  /*6fa0*/  ISETP.GE.AND P4, PT, R11, RZ, PT ;  /* 0x000000ff0b00720c */ /* 0x000fe20003f86270 */
[----:B------:R-:W-:Y:S02]  /*6fb0*/  IMAD.MOV.U32 R11, RZ, RZ, c[0x0][0x180] ;  /* 0x00006000ff0b7624 */ /* 0x000fe400078e00ff */
[----:B------:R-:W-:-:S03]  /*6fc0*/  IMAD R28, R6, R18, R28 ;  /* 0x00000012061c7224 */ /* 0x000fc600078e021c */
[----:B------:R-:W-:Y:S01]  /*6fd0*/  IADD3 R11, R11, 0x7f, RZ ;  /* 0x0000007f0b0b7810 */ /* 0x000fe20007ffe0ff */
[----:B------:R-:W0:Y:S03]  /*6fe0*/  S2R R8, SR_TID.X ;  /* 0x0000000000087919 */ /* 0x000e260000002100 */
[----:B------:R-:W-:-:S04]  /*6ff0*/  SHF.R.S32.HI R18, RZ, 0x1f, R11 ;  /* 0x0000001fff127819 */ /* 0x000fc8000001140b */
[----:B------:R-:W-:-:S06]  /*7000*/  LEA.HI R11, R18, R11, RZ, 0x7 ;  /* 0x0000000b120b7211 */ /* 0x000fcc00078f38ff */
[----:B------:R-:W1:Y:S01]  /*7010*/  S2R R11, SR_TID.X ;  /* 0x00000000000b7919 */ /* 0x000e620000002100 */
[----:B------:R-:W-:Y:S01]  /*7020*/  @!P0 IMAD.IADD R2, R2, 0x1, -R6 ;  /* 0x0000000102028824 */ /* 0x000fe200078e0a06 */
[C---:B------:R-:W-:Y:S02]  /*7030*/  ISETP.GT.U32.AND P0, PT, R6.reuse, R28, PT ;  /* 0x0000001c0600720c */ /* 0x040fe40003f04070 */
[----:B------:R-:W-:Y:S01]  /*7040*/  ISETP.GT.U32.AND P1, PT, R6, R5, PT ;  /* 0x000000050600720c */ /* 0x000fe20003f24070 */
[----:B------:R0:W-:Y:S02]  /*7050*/  STL [R1+0x21c], R12 ;  /* 0x00021c0c01007387 */ /* 0x0001e40000100800 */
[C---:B0-----:R-:W-:Y:S01]  /*7060*/  IMAD.SHL.U32 R29, R8.reuse, 0x40, RZ ;  /* 0x00000040081d7824 */ /* 0x041fe200078e00ff */
[----:B------:R-:W-:Y:S01]  /*7070*/  LOP3.LUT R18, R8, 0x7, RZ, 0xc0, !PT ;  /* 0x0000000708127812 */ /* 0x000fe200078ec0ff */
[----:B------:R-:W-:-:S03]  /*7080*/  IMAD R12, R10, 0x2, R12 ;  /* 0x000000020a0c7824 */ /* 0x000fc600078e020c */
[----:B------:R-:W-:-:S03]  /*7090*/  LOP3.LUT R19, R29, 0x1800, RZ, 0xc0, !PT ;  /* 0x000018001d137812 */ /* 0x000fc600078ec0ff */
[----:B------:R-:W-:Y:S01]  /*70a0*/  @!P0 IMAD.IADD R28, R28, 0x1, -R6 ;  /* 0x000000011c1c8824 */ /* 0x000fe200078e0a06 */
[----:B------:R-:W-:Y:S01]  /*70b0*/  LOP3.LUT P0, RZ, R8, 0x40, RZ, 0xc0, !PT ;  /* 0x0000004008ff7812 */ /* 0x000fe2000780c0ff */
[C---:B------:R-:W-:Y:S01]  /*70c0*/  IMAD R23, R18.reuse, 0x90, RZ ;  /* 0x0000009012177824 */ /* 0x040fe200078e02ff */
[----:B------:R0:W-:Y:S01]  /*70d0*/  STL [R1+0x220], R12 ;  /* 0x0002200c01007387 */ /* 0x0001e20000100800 */
[----:B------:R-:W-:Y:S01]  /*70e0*/  IMAD R19, R18, 0x100, R19 ;  /* 0x0000010012137824 */ /* 0x000fe200078e0213 */
[----:B-1----:R-:W-:Y:S01]  /*70f0*/  LOP3.LUT R11, R11, 0x3f, RZ, 0xc0, !PT ;  /* 0x0000003f0b0b7812 */ /* 0x002fe200078ec0ff */
[----:B------:R-:W-:Y:S02]  /*7100*/  IMAD.SHL.U32 R27, R8, 0x2, RZ ;  /* 0x00000002081b7824 */ /* 0x000fe400078e00ff */
[----:B------:R-:W-:Y:S02]  /*7110*/  IMAD.SHL.U32 R18, R18, 0x10, RZ ;  /* 0x0000001012127824 */ /* 0x000fe400078e00ff */
[----:B0-----:R-:W-:-:S02]  /*7120*/  IMAD R12, R10, 0x2, R12 ;  /* 0x000000020a0c7824 */ /* 0x001fc400078e020c */
[----:B------:R-:W-:Y:S01]  /*7130*/  @!P1 IMAD.IADD R5, R5, 0x1, -R6 ;  /* 0x0000000105059824 */ /* 0x000fe200078e0a06 */
[----:B------:R-:W-:Y:S01]  /*7140*/  ISETP.GE.AND P1, PT, R24, RZ, PT ;  /* 0x000000ff1800720c */ /* 0x000fe20003f26270 */
[----:B------:R-:W-:Y:S01]  /*7150*/  IMAD.SHL.U32 R11, R11, 0x2, RZ ;  /* 0x000000020b0b7824 */ /* 0x000fe200078e00ff */
[----:B------:R-:W-:Y:S01]  /*7160*/  SEL R24, RZ, 0x90, !P0 ;  /* 0x00000090ff187807 */ /* 0x000fe20004000000 */
[----:B------:R-:W-:Y:S01]  /*7170*/  IMAD R10, R10, 0x2, R12 ;  /* 0x000000020a0a7824 */ /* 0x000fe200078e020c */
[--C-:B------:R-:W-:Y:S02]  /*7180*/  LOP3.LUT R23, R23, 0x10, R27.reuse, 0x78, !PT ;  /* 0x0000001017177812 */ /* 0x100fe400078e781b */
[----:B------:R-:W-:Y:S01]  /*7190*/  LOP3.LUT R18, R18, 0x30, R27, 0x78, !PT ;  /* 0x0000003012127812 */ /* 0x000fe200078e781b */
[----:B------:R-:W-:Y:S01]  /*71a0*/  IMAD.MOV R27, RZ, RZ, -c[0x0][0x188] ;  /* 0x80006200ff1b7624 */ /* 0x000fe200078e02ff */
[----:B------:R-:W-:Y:S01]  /*71b0*/  ISETP.GT.U32.AND P0, PT, R6, R28, PT ;  /* 0x0000001c0600720c */ /* 0x000fe20003f04070 */
[----:B------:R0:W-:Y:S04]  /*71c0*/  STL [R1+0x224], R12 ;  /* 0x0002240c01007387 */ /* 0x0001e80000100800 */
[----:B------:R1:W-:Y:S01]  /*71d0*/  STL [R1+0x22c], R10 ;  /* 0x00022c0a01007387 */ /* 0x0003e20000100800 */
[----:B0-----:R-:W-:-:S02]  /*71e0*/  LOP3.LUT R12, R24, R11, RZ, 0x3c, !PT ;  /* 0x0000000b180c7212 */ /* 0x001fc400078e3cff */
[----:B------:R-:W-:Y:S01]  /*71f0*/  LOP3.LUT R11, R23, 0x400, R29, 0xf8, !PT ;  /* 0x00000400170b7812 */ /* 0x000fe200078ef81d */
[----:B-1----:R-:W-:Y:S02]  /*7200*/  IMAD R10, R27, 0x2, R10 ;  /* 0x000000021b0a7824 */ /* 0x002fe400078e020a */
[----:B------:R-:W-:Y:S01]  /*7210*/  STL [R1+0x1c0], R12 ;  /* 0x0001c00c01007387 */ /* 0x000fe20000100800 */
[----:B------:R-:W-:-:S03]  /*7220*/  @!P2 IMAD.MOV R17, RZ, RZ, -R17 ;  /* 0x000000ffff11a224 */ /* 0x000fc600078e0a11 */
[----:B------:R0:W-:Y:S04]  /*7230*/  STL [R1+0x1c8], R11 ;  /* 0x0001c80b01007387 */ /* 0x0001e80000100800 */
[----:B------:R1:W-:Y:S01]  /*7240*/  STL [R1+0x238], R10 ;  /* 0x0002380a01007387 */ /* 0x0003e20000100800 */
[----:B------:R-:W-:Y:S02]  /*7250*/  @!P0 IMAD.IADD R28, R28, 0x1, -R6 ;  /* 0x000000011c1c8824 */ /* 0x000fe400078e0a06 */
[----:B------:R-:W-:Y:S02]  /*7260*/  @!P6 IMAD.MOV R2, RZ, RZ, -R2 ;  /* 0x000000ffff02e224 */ /* 0x000fe400078e0a02 */
[----:B0-----:R-:W-:Y:S02]  /*7270*/  IMAD.IADD R11, R19, 0x1, R18 ;  /* 0x00000001130b7824 */ /* 0x001fe400078e0212 */
[----:B-1----:R-:W-:-:S03]  /*7280*/  IMAD R10, R27, 0x2, R10 ;  /* 0x000000021b0a7824 */ /* 0x002fc600078e020a */
[----:B------:R-:W-:Y:S01]  /*7290*/  STL [R1+0x1e8], R11 ;  /* 0x0001e80b01007387 */ /* 0x000fe20000100800 */
[----:B------:R-:W-:-:S03]  /*72a0*/  IMAD R6, R27, 0x2, R10 ;  /* 0x000000021b067824 */ /* 0x000fc600078e020a */
[----:B------:R-:W-:Y:S04]  /*72b0*/  STL [R1+0xa90], R17 ;  /* 0x000a901101007387 */ /* 0x000fe80000100800 */
[----:B------:R-:W-:Y:S04]  /*72c0*/  STL [R1+0x228], R10 ;  /* 0x0002280a01007387 */ /* 0x000fe80000100800 */
[----:B------:R0:W-:Y:S04]  /*72d0*/  STL [R1+0xa94], R2 ;  /* 0x000a940201007387 */ /* 0x0001e80000100800 */
[----:B------:R-:W-:Y:S04]  /*72e0*/  STL [R1+0x230], R6 ;  /* 0x0002300601007387 */ /* 0x000fe80000100800 */
[----:B------:R-:W3:Y:S01]  /*72f0*/  LDL.LU R22, [R1+0x34] ;  /* 0x0000340001167983 */ /* 0x000ee20000300800 */
[----:B0-----:R-:W-:-:S03]  /*7300*/  IMAD R2, R27, 0x2, R6 ;  /* 0x000000021b027824 */ /* 0x001fc600078e0206 */
[----:B------:R-:W3:Y:S04]  /*7310*/  LDL.LU R21, [R1+0x30] ;  /* 0x0000300001157983 */ /* 0x000ee80000300800 */
[----:B------:R-:W3:Y:S04]  /*7320*/  LDL.LU R20, [R1+0x24] ;  /* 0x0000240001147983 */ /* 0x000ee80000300800 */
[----:B------:R0:W-:Y:S04]  /*7330*/  STL [R1+0x294], R2 ;  /* 0x0002940201007387 */ /* 0x0001e80000100800 */
[----:B------:R-:W3:Y:S04]  /*7340*/  LDL.LU R26, [R1+0x20] ;  /* 0x00002000011a7983 */ /* 0x000ee80000300800 */
[----:B------:R-:W3:Y:S04]  /*7350*/  LDL.LU R25, [R1+0x4] ;  /* 0x0000040001197983 */ /* 0x000ee80000300800 */
[----:B------:R-:W3:Y:S04]  /*7360*/  LDL.LU R16, [R1] ;  /* 0x0000000001107983 */ /* 0x000ee80000300800 */
[----:B------:R-:W3:Y:S04]  /*7370*/  LDL.LU R13, [R1+0x104] ;  /* 0x00010400010d7983 */ /* 0x000ee80000300800 */
[----:B------:R-:W3:Y:S04]  /*7380*/  LDL.LU R12, [R1+0x118] ;  /* 0x00011800010c7983 */ /* 0x000ee80000300800 */
[----:B------:R-:W3:Y:S01]  /*7390*/  LDL.LU R11, [R1+0x190] ;  /* 0x00019000010b7983 */ /* 0x000ee20000300800 */
[----:B------:R-:W-:-:S03]  /*73a0*/  LOP3.LUT R8, R8, 0x7f, RZ, 0xc0, !PT ;  /* 0x0000007f08087812 */ /* 0x000fc600078ec0ff */
[----:B------:R-:W3:Y:S02]  /*73b0*/  LDL.LU R10, [R1+0x194] ;  /* 0x00019400010a7983 */ /* 0x000ee40000300800 */
[----:B------:R-:W-:Y:S01]  /*73c0*/  IMAD R19, R8, c[0x0][0x18c], RZ ;  /* 0x0000630008137a24 */ /* 0x000fe200078e02ff */
[----:B----4-:R-:W-:Y:S02]  /*73d0*/  ISETP.GE.AND P2, PT, R9, RZ, PT ;  /* 0x000000ff0900720c */ /* 0x010fe40003f46270 */
[----:B------:R-:W4:Y:S04]  /*73e0*/  LDL.LU R9, [R1+0x19c] ;  /* 0x00019c0001097983 */ /* 0x000f280000300800 */
[----:B------:R-:W4:Y:S01]  /*73f0*/  LDL.LU R8, [R1+0x1a0] ;  /* 0x0001a00001087983 */ /* 0x000f220000300800 */
[----:B------:R-:W-:Y:S01]  /*7400*/  @!P3 IMAD.MOV R3, RZ, RZ, -R3 ;  /* 0x000000ffff03b224 */ /* 0x000fe200078e0a03 */
[----:B------:R-:W-:Y:S01]  /*7410*/  LEA R18, P6, R19, c[0x0][0x168], 0x1 ;  /* 0x00005a0013127a11 */ /* 0x000fe200078c08ff */
[----:B0-----:R-:W-:-:S03]  /*7420*/  IMAD R2, R27, 0x2, R2 ;  /* 0x000000021b027824 */ /* 0x001fc600078e0202 */
[----:B------:R-:W-:Y:S01]  /*7430*/  STL [R1+0xa98], R3 ;  /* 0x000a980301007387 */ /* 0x000fe20000100800 */
[----:B------:R-:W-:-:S03]  /*7440*/  @!P4 IMAD.MOV R4, RZ, RZ, -R4 ;  /* 0x000000ffff04c224 */ /* 0x000fc600078e0a04 */
[----:B------:R-:W-:Y:S04]  /*7450*/  STL [R1+0x9d0], R18 ;  /* 0x0009d01201007387 */ /* 0x000fe80000100800 */
[----:B------:R-:W4:Y:S04]  /*7460*/  LDL.LU R15, [R1+0x11c] ;  /* 0x00011c00010f7983 */ /* 0x000f280000300800 */
[----:B------:R0:W-:Y:S01]  /*7470*/  STL [R1+0x2a0], R2 ;  /* 0x0002a00201007387 */ /* 0x0001e20000100800 */
[----:B------:R-:W-:Y:S01]  /*7480*/  ISETP.NE.AND P0, PT, RZ, c[0x0][0x17c], PT ;  /* 0x00005f00ff007a0c */ /* 0x000fe20003f05270 */
[----:B------:R-:W-:Y:S01]  /*7490*/  @!P5 IMAD.MOV R5, RZ, RZ, -R5 ;  /* 0x000000ffff05d224 */ /* 0x000fe200078e0a05 */
[----:B------:R-:W-:Y:S01]  /*74a0*/  LOP3.LUT R6, RZ, c[0x0][0x17c], RZ, 0x33, !PT ;  /* 0x00005f00ff067a12 */ /* 0x000fe200078e33ff */
[----:B------:R-:W4:Y:S01]  /*74b0*/  LDL.LU R14, [R1+0x120] ;  /* 0x00012000010e7983 */ /* 0x000f220000300800 */
[----:B0-----:R-:W-:-:S03]  /*74c0*/  IMAD R2, R27, 0x2, R2 ;  /* 0x000000021b027824 */ /* 0x001fc600078e0202 */
[----:B------:R-:W-:Y:S01]  /*74d0*/  STL [R1+0xaa4], R4 ;  /* 0x000aa40401007387 */ /* 0x000fe20000100800 */
[----:B--2---:R-:W-:-:S03]  /*74e0*/  SEL R3, R6, R7, !P0 ;  /* 0x0000000706037207 */ /* 0x004fc60004000000 */
[----:B------:R0:W-:Y:S04]  /*74f0*/  STL [R1+0x298], R2 ;  /* 0x0002980201007387 */ /* 0x0001e80000100800 */
[----:B------:R-:W-:Y:S01]  /*7500*/  STL [R1+0xaa8], R5 ;  /* 0x000aa80501007387 */ /* 0x000fe20000100800 */
[----:B0-----:R-:W-:-:S05]  /*7510*/  IMAD R2, R27, 0x2, R2 ;  /* 0x000000021b027824 */ /* 0x001fca00078e0202 */
[----:B------:R0:W-:Y:S04]  /*7520*/  STL [R1+0x29c], R2 ;  /* 0x00029c0201007387 */ /* 0x0001e80000100800 */
[----:B------:R1:W-:Y:S01]  /*7530*/  STL [R1+0x1fc], R3 ;  /* 0x0001fc0301007387 */ /* 0x0003e20000100800 */
[C---:B---3--:R-:W-:Y:S02]  /*7540*/  SEL R4, R6.reuse, R22, !P0 ;  /* 0x0000001606047207 */ /* 0x048fe40004000000 */
[----:B0-----:R-:W-:-:S03]  /*7550*/  SEL R2, R6, R21, !P0 ;  /* 0x0000001506027207 */ /* 0x001fc60004000000 */
[----:B------:R0:W-:Y:S01]  /*7560*/  STL [R1+0x200], R4 ;  /* 0x0002000401007387 */ /* 0x0001e20000100800 */
[----:B-1----:R-:W-:-:S03]  /*7570*/  SEL R3, R6, R20, !P0 ;  /* 0x0000001406037207 */ /* 0x002fc60004000000 */
[----:B------:R1:W-:Y:S04]  /*7580*/  STL [R1+0x1f8], R2 ;  /* 0x0001f80201007387 */ /* 0x0003e80000100800 */
[----:B------:R2:W-:Y:S01]  /*7590*/  STL [R1+0x1f0], R3 ;  /* 0x0001f00301007387 */ /* 0x0005e20000100800 */
[C---:B0-----:R-:W-:Y:S02]  /*75a0*/  SEL R4, R6.reuse, R26, !P0 ;  /* 0x0000001a06047207 */ /* 0x041fe40004000000 */
[----:B-1----:R-:W-:-:S03]  /*75b0*/  SEL R2, R6, R25, !P0 ;  /* 0x0000001906027207 */ /* 0x002fc60004000000 */
[----:B------:R0:W-:Y:S01]  /*75c0*/  STL [R1+0x1ec], R4 ;  /* 0x0001ec0401007387 */ /* 0x0001e20000100800 */
[----:B--2---:R-:W-:-:S03]  /*75d0*/  SEL R3, R6, R16, !P0 ;  /* 0x0000001006037207 */ /* 0x004fc60004000000 */
[----:B------:R1:W-:Y:S01]  /*75e0*/  STL [R1+0x1e0], R2 ;  /* 0x0001e00201007387 */ /* 0x0003e20000100800 */
[----:B0-----:R-:W-:-:S03]  /*75f0*/  SEL R4, R6, R13, !P0 ;  /* 0x0000000d06047207 */ /* 0x001fc60004000000 */
[----:B------:R0:W-:Y:S01]  /*7600*/  STL [R1+0x1d8], R3 ;  /* 0x0001d80301007387 */ /* 0x0001e20000100800 */
[----:B-1----:R-:W-:-:S03]  /*7610*/  SEL R2, R6, R12, !P0 ;  /* 0x0000000c06027207 */ /* 0x002fc60004000000 */
[----:B------:R-:W-:Y:S04]  /*7620*/  STL [R1+0x1d4], R4 ;  /* 0x0001d40401007387 */ /* 0x000fe80000100800 */
[----:B------:R-:W2:Y:S01]  /*7630*/  LDL.LU R13, [R1+0x130] ;  /* 0x00013000010d7983 */ /* 0x000ea20000300800 */
[----:B0-----:R-:W-:-:S03]  /*7640*/  SEL R3, R6, R11, !P0 ;  /* 0x0000000b06037207 */ /* 0x001fc60004000000 */
[----:B------:R0:W-:Y:S04]  /*7650*/  STL [R1+0x1d0], R2 ;  /* 0x0001d00201007387 */ /* 0x0001e80000100800 */
[----:B------:R4:W-:Y:S04]  /*7660*/  STL [R1+0x1c4], R3 ;  /* 0x0001c40301007387 */ /* 0x0009e80000100800 */
[----:B------:R-:W3:Y:S01]  /*7670*/  LDL.LU R12, [R1+0x180] ;  /* 0x00018000010c7983 */ /* 0x000ee20000300800 */
[----:B0-----:R-:W-:-:S05]  /*7680*/  SEL R2, R6, R10, !P0 ;  /* 0x0000000a06027207 */ /* 0x001fca0004000000 */
[----:B------:R0:W-:Y:S04]  /*7690*/  STL [R1+0x1bc], R2 ;  /* 0x0001bc0201007387 */ /* 0x0001e80000100800 */
[----:B------:R-:W3:Y:S01]  /*76a0*/  LDL.LU R11, [R1+0x184] ;  /* 0x00018400010b7983 */ /* 0x000ee20000300800 */
[C---:B----4-:R-:W-:Y:S02]  /*76b0*/  SEL R3, R6.reuse, R9, !P0 ;  /* 0x0000000906037207 */ /* 0x050fe40004000000 */
[----:B0-----:R-:W-:-:S03]  /*76c0*/  SEL R2, R6, R8, !P0 ;  /* 0x0000000806027207 */ /* 0x001fc60004000000 */
[----:B------:R-:W-:Y:S04]  /*76d0*/  STL [R1+0x1b8], R3 ;  /* 0x0001b80301007387 */ /* 0x000fe80000100800 */
[----:B------:R-:W4:Y:S04]  /*76e0*/  LDL.LU R5, [R1+0x18c] ;  /* 0x00018c0001057983 */ /* 0x000f280000300800 */
[----:B------:R-:W4:Y:S04]  /*76f0*/  LDL.LU R4, [R1+0x188] ;  /* 0x0001880001047983 */ /* 0x000f280000300800 */
[----:B------:R0:W-:Y:S04]  /*7700*/  STL [R1+0x1b4], R2 ;  /* 0x0001b40201007387 */ /* 0x0001e80000100800 */
[----:B------:R-:W4:Y:S04]  /*7710*/  LDL.LU R9, [R1+0x164] ;  /* 0x0001640001097983 */ /* 0x000f280000300800 */
[----:B------:R-:W4:Y:S04]  /*7720*/  LDL.LU R8, [R1+0x168] ;  /* 0x0001680001087983 */ /* 0x000f280000300800 */
[----:B------:R-:W4:Y:S04]  /*7730*/  LDL.LU R10, [R1+0x17c] ;  /* 0x00017c00010a7983 */ /* 0x000f280000300800 */
[----:B------:R-:W4:Y:S01]  /*7740*/  LDL.LU R7, [R1+0x178] ;  /* 0x0001780001077983 */ /* 0x000f220000300800 */
[----:B0-----:R-:W-:-:S03]  /*7750*/  SEL R2, R6, R15, !P0 ;  /* 0x0000000f06027207 */ /* 0x001fc60004000000 */
[----:B------:R-:W4:Y:S04]  /*7760*/  LDL.LU R18, [R1+0x170] ;  /* 0x0001700001127983 */ /* 0x000f280000300800 */
[----:B------:R0:W-:Y:S04]  /*7770*/  STL [R1+0x1b0], R2 ;  /* 0x0001b00201007387 */ /* 0x0001e80000100800 */
[----:B------:R-:W4:Y:S04]  /*7780*/  LDL.LU R19, [R1+0x174] ;  /* 0x0001740001137983 */ /* 0x000f280000300800 */
[----:B------:R-:W4:Y:S04]  /*7790*/  LDL.LU R3, [R1+0x16c] ;  /* 0x00016c0001037983 */ /* 0x000f280000300800 */
[----:B0-----:R-:W4:Y:S04]  /*77a0*/  LDL.LU R2, [R1+0x160] ;  /* 0x0001600001027983 */ /* 0x001f280000300800 */
[----:B------:R-:W4:Y:S01]  /*77b0*/  LDL.LU R17, [R1+0x15c] ;  /* 0x00015c0001117983 */ /* 0x000f220000300800 */
[----:B------:R-:W-:-:S03]  /*77c0*/  SEL R14, R6, R14, !P0 ;  /* 0x0000000e060e7207 */ /* 0x000fc60004000000 */
[----:B------:R-:W4:Y:S04]  /*77d0*/  LDL.LU R25, [R1+0x158] ;  /* 0x0001580001197983 */ /* 0x000f280000300800 */
[----:B------:R-:W4:Y:S04]  /*77e0*/  LDL.LU R23, [R1+0x154] ;  /* 0x0001540001177983 */ /* 0x000f280000300800 */
[----:B------:R-:W4:Y:S04]  /*77f0*/  LDL.LU R29, [R1+0x134] ;  /* 0x00013400011d7983 */ /* 0x000f280000300800 */
[----:B------:R0:W-:Y:S04]  /*7800*/  STL [R1+0x1ac], R14 ;  /* 0x0001ac0e01007387 */ /* 0x0001e80000100800 */
[----:B------:R-:W4:Y:S04]  /*7810*/  LDL.LU R24, [R1+0x144] ;  /* 0x0001440001187983 */ /* 0x000f280000300800 */
[----:B------:R-:W4:Y:S04]  /*7820*/  LDL.LU R27, [R1+0x148] ;  /* 0x00014800011b7983 */ /* 0x000f280000300800 */
[----:B------:R-:W4:Y:S04]  /*7830*/  LDL.LU R22, [R1+0x13c] ;  /* 0x00013c0001167983 */ /* 0x000f280000300800 */
[----:B------:R-:W4:Y:S04]  /*7840*/  LDL.LU R21, [R1+0x140] ;  /* 0x0001400001157983 */ /* 0x000f280000300800 */
[----:B------:R-:W4:Y:S04]  /*7850*/  LDL.LU R20, [R1+0x12c] ;  /* 0x00012c0001147983 */ /* 0x000f280000300800 */
[----:B------:R-:W4:Y:S04]  /*7860*/  LDL.LU R26, [R1+0x128] ;  /* 0x00012800011a7983 */ /* 0x000f280000300800 */
[----:B------:R-:W4:Y:S04]  /*7870*/  LDL.LU R16, [R1+0x124] ;  /* 0x0001240001107983 */ /* 0x000f280000300800 */
[----:B------:R-:W4:Y:S04]  /*7880*/  LDL.LU R15, [R1+0x114] ;  /* 0x00011400010f7983 */ /* 0x000f280000300800 */
[----:B0-----:R-:W4:Y:S01]  /*7890*/  LDL.LU R14, [R1+0x110] ;  /* 0x00011000010e7983 */ /* 0x001f220000300800 */
[----:B--2---:R-:W-:-:S05]  /*78a0*/  SEL R13, R6, R13, !P0 ;  /* 0x0000000d060d7207 */ /* 0x004fca0004000000 */
[----:B------:R0:W-:Y:S01]  /*78b0*/  STL [R1+0x1a0], R13 ;  /* 0x0001a00d01007387 */ /* 0x0001e20000100800 */
[----:B---3--:R-:W-:-:S03]  /*78c0*/  SEL R12, R6, R12, !P0 ;  /* 0x0000000c060c7207 */ /* 0x008fc60004000000 */
[----:B0-----:R-:W2:Y:S04]  /*78d0*/  LDL.LU R13, [R1+0x10c] ;  /* 0x00010c00010d7983 */ /* 0x001ea80000300800 */
[----:B------:R0:W-:Y:S01]  /*78e0*/  STL [R1+0x19c], R12 ;  /* 0x00019c0c01007387 */ /* 0x0001e20000100800 */
[----:B------:R-:W-:-:S03]  /*78f0*/  SEL R11, R6, R11, !P0 ;  /* 0x0000000b060b7207 */ /* 0x000fc60004000000 */
[----:B0-----:R-:W3:Y:S04]  /*7900*/  LDL.LU R12, [R1+0x108] ;  /* 0x00010800010c7983 */ /* 0x001ee80000300800 */
[----:B------:R0:W-:Y:S04]  /*7910*/  STL [R1+0x194], R11 ;  /* 0x0001940b01007387 */ /* 0x0001e80000100800 */
[----:B0-----:R-:W3:Y:S01]  /*7920*/  LDL.LU R11, [R1+0x9c] ;  /* 0x00009c00010b7983 */ /* 0x001ee20000300800 */
[C---:B----4-:R-:W-:Y:S02]  /*7930*/  SEL R5, R6.reuse, R5, !P0 ;  /* 0x0000000506057207 */ /* 0x050fe40004000000 */
[----:B------:R-:W-:-:S03]  /*7940*/  SEL R4, R6, R4, !P0 ;  /* 0x0000000406047207 */ /* 0x000fc60004000000 */
[----:B------:R0:W-:Y:S01]  /*7950*/  STL [R1+0x190], R5 ;  /* 0x0001900501007387 */ /* 0x0001e20000100800 */
[----:B------:R-:W-:-:S03]  /*7960*/  SEL R9, R6, R9, !P0 ;  /* 0x0000000906097207 */ /* 0x000fc60004000000 */
[----:B0-----:R-:W4:Y:S01]  /*7970*/  LDL.LU R5, [R1+0xaa8] ;  /* 0x000aa80001057983 */ /* 0x001f220000300800 */
[----:B------:R-:W-:-:S03]  /*7980*/  SEL R8, R6, R8, !P0 ;  /* 0x0000000806087207 */ /* 0x000fc60004000000 */
[----:B------:R0:W-:Y:S04]  /*7990*/  STL [R1+0x18c], R4 ;  /* 0x00018c0401007387 */ /* 0x0001e80000100800 */
[----:B0-----:R-:W4:Y:S04]  /*79a0*/  LDL.LU R4, [R1+0xaa4] ;  /* 0x000aa40001047983 */ /* 0x001f280000300800 */
[----:B------:R0:W-:Y:S01]  /*79b0*/  STL [R1+0x188], R9 ;  /* 0x0001880901007387 */ /* 0x0001e20000100800 */
[----:B------:R-:W-:-:S03]  /*79c0*/  SEL R10, R6, R10, !P0 ;  /* 0x0000000a060a7207 */ /* 0x000fc60004000000 */
[----:B0-----:R-:W4:Y:S04]  /*79d0*/  LDL.LU R9, [R1+0xaa0] ;  /* 0x000aa00001097983 */ /* 0x001f280000300800 */
[----:B------:R0:W-:Y:S04]  /*79e0*/  STL [R1+0x184], R8 ;  /* 0x0001840801007387 */ /* 0x0001e80000100800 */
[----:B0-----:R-:W4:Y:S04]  /*79f0*/  LDL.LU R8, [R1+0xa9c] ;  /* 0x000a9c0001087983 */ /* 0x001f280000300800 */
[----:B------:R0:W-:Y:S04]  /*7a00*/  STL [R1+0x180], R10 ;  /* 0x0001800a01007387 */ /* 0x0001e80000100800 */
[----:B0-----:R-:W4:Y:S01]  /*7a10*/  LDL.LU R10, [R1+0xb8] ;  /* 0x0000b800010a7983 */ /* 0x001f220000300800 */
[----:B------:R-:W-:-:S05]  /*7a20*/  SEL R7, R6, R7, !P0 ;  /* 0x0000000706077207 */ /* 0x000fca0004000000 */
[----:B------:R0:W-:Y:S01]  /*7a30*/  STL [R1+0x17c], R7 ;  /* 0x00017c0701007387 */ /* 0x0001e20000100800 */
[C---:B------:R-:W-:Y:S02]  /*7a40*/  SEL R19, R6.reuse, R19, !P0 ;  /* 0x0000001306137207 */ /* 0x040fe40004000000 */
[C---:B0-----:R-:W-:Y:S02]  /*7a50*/  SEL R7, R6.reuse, R18, !P0 ;  /* 0x0000001206077207 */ /* 0x041fe40004000000 */
[----:B------:R-:W-:-:S03]  /*7a60*/  SEL R18, R6, R3, !P0 ;  /* 0x0000000306127207 */ /* 0x000fc60004000000 */
[----:B------:R0:W-:Y:S01]  /*7a70*/  STL [R1+0x178], R7 ;  /* 0x0001780701007387 */ /* 0x0001e20000100800 */
[----:B------:R-:W-:-:S03]  /*7a80*/  SEL R3, R6, R17, !P0 ;  /* 0x0000001106037207 */ /* 0x000fc60004000000 */
[----:B------:R-:W-:Y:S01]  /*7a90*/  STL [R1+0x174], R19 ;  /* 0x0001741301007387 */ /* 0x000fe20000100800 */
[----:B0-----:R-:W-:-:S03]  /*7aa0*/  SEL R7, R6, R2, !P0 ;  /* 0x0000000206077207 */ /* 0x001fc60004000000 */
[----:B------:R-:W-:Y:S01]  /*7ab0*/  STL [R1+0x170], R18 ;  /* 0x0001701201007387 */ /* 0x000fe20000100800 */
[----:B------:R-:W-:-:S03]  /*7ac0*/  SEL R2, R6, R25, !P0 ;  /* 0x0000001906027207 */ /* 0x000fc60004000000 */
[----:B------:R0:W-:Y:S04]  /*7ad0*/  STL [R1+0x16c], R7 ;  /* 0x00016c0701007387 */ /* 0x0001e80000100800 */
[----:B------:R-:W4:Y:S04]  /*7ae0*/  LDL.LU R25, [R1+0x100] ;  /* 0x0001000001197983 */ /* 0x000f280000300800 */
[----:B------:R1:W-:Y:S01]  /*7af0*/  STL [R1+0x168], R3 ;  /* 0x0001680301007387 */ /* 0x0003e20000100800 */
[----:B0-----:R-:W-:-:S03]  /*7b00*/  SEL R7, R6, R24, !P0 ;  /* 0x0000001806077207 */ /* 0x001fc60004000000 */
[----:B------:R0:W-:Y:S01]  /*7b10*/  STL [R1+0x164], R2 ;  /* 0x0001640201007387 */ /* 0x0001e20000100800 */
[C---:B-1----:R-:W-:Y:S02]  /*7b20*/  SEL R3, R6.reuse, R23, !P0 ;  /* 0x0000001706037207 */ /* 0x042fe40004000000 */
[----:B0-----:R-:W-:-:S03]  /*7b30*/  SEL R2, R6, R29, !P0 ;  /* 0x0000001d06027207 */ /* 0x001fc60004000000 */
[----:B------:R0:W-:Y:S04]  /*7b40*/  STL [R1+0x160], R3 ;  /* 0x0001600301007387 */ /* 0x0001e80000100800 */
[----:B------:R1:W-:Y:S01]  /*7b50*/  STL [R1+0x15c], R2 ;  /* 0x00015c0201007387 */ /* 0x0003e20000100800 */
[----:B0-----:R-:W-:-:S03]  /*7b60*/  SEL R3, R6, R27, !P0 ;  /* 0x0000001b06037207 */ /* 0x001fc60004000000 */
[----:B------:R0:W-:Y:S01]  /*7b70*/  STL [R1+0x158], R7 ;  /* 0x0001580701007387 */ /* 0x0001e20000100800 */
[----:B-1----:R-:W-:-:S03]  /*7b80*/  SEL R2, R6, R22, !P0 ;  /* 0x0000001606027207 */ /* 0x002fc60004000000 */
[----:B------:R1:W-:Y:S01]  /*7b90*/  STL [R1+0x154], R3 ;  /* 0x0001540301007387 */ /* 0x0003e20000100800 */
        /* <DEDUP_REMOVED lines=9> */
[----:B------:R-:W-:Y:S04]  /*7c30*/  STL [R1+0x134], R7 ;  /* 0x0001340701007387 */ /* 0x000fe80000100800 */
[----:B------:R-:W2:Y:S01]  /*7c40*/  LDL.LU R16, [R1+0xfc] ;  /* 0x0000fc0001107983 */ /* 0x000ea20000300800 */
[----:B0-----:R-:W-:-:S03]  /*7c50*/  SEL R2, R6, R14, !P0 ;  /* 0x0000000e06027207 */ /* 0x001fc60004000000 */
[----:B------:R0:W-:Y:S04]  /*7c60*/  STL [R1+0x130], R3 ;  /* 0x0001300301007387 */ /* 0x0001e80000100800 */
[----:B------:R3:W-:Y:S04]  /*7c70*/  STL [R1+0x12c], R2 ;  /* 0x00012c0201007387 */ /* 0x0007e80000100800 */
[----:B------:R-:W2:Y:S01]  /*7c80*/  LDL.LU R15, [R1+0xf8] ;  /* 0x0000f800010f7983 */ /* 0x000ea20000300800 */
[C---:B0-----:R-:W-:Y:S02]  /*7c90*/  SEL R3, R6.reuse, R13, !P0 ;  /* 0x0000000d06037207 */ /* 0x041fe40004000000 */
[----:B---3--:R-:W-:-:S03]  /*7ca0*/  SEL R2, R6, R12, !P0 ;  /* 0x0000000c06027207 */ /* 0x008fc60004000000 */
[----:B------:R0:W-:Y:S04]  /*7cb0*/  STL [R1+0x128], R3 ;  /* 0x0001280301007387 */ /* 0x0001e80000100800 */
[----:B------:R-:W3:Y:S01]  /*7cc0*/  LDL.LU R14, [R1+0xdc] ;  /* 0x0000dc00010e7983 */ /* 0x000ee20000300800 */
[----:B0-----:R-:W-:-:S03]  /*7cd0*/  SEL R3, R6, R11, !P0 ;  /* 0x0000000b06037207 */ /* 0x001fc60004000000 */
[----:B------:R-:W-:Y:S04]  /*7ce0*/  STL [R1+0x124], R2 ;  /* 0x0001240201007387 */ /* 0x000fe80000100800 */
[----:B------:R-:W3:Y:S04]  /*7cf0*/  LDL.LU R13, [R1+0xe8] ;  /* 0x0000e800010d7983 */ /* 0x000ee80000300800 */
[----:B------:R4:W-:Y:S04]  /*7d00*/  STL [R1+0x120], R3 ;  /* 0x0001200301007387 */ /* 0x0009e80000100800 */
[----:B------:R-:W3:Y:S01]  /*7d10*/  LDL.LU R12, [R1+0xec] ;  /* 0x0000ec00010c7983 */ /* 0x000ee20000300800 */
[----:B----4-:R-:W-:-:S02]  /*7d20*/  SEL R3, R6, R9, !P0 ;  /* 0x0000000906037207 */ /* 0x010fc40004000000 */
[----:B------:R-:W-:-:S05]  /*7d30*/  SEL R2, R6, R8, !P0 ;  /* 0x0000000806027207 */ /* 0x000fca0004000000 */
[----:B------:R0:W-:Y:S04]  /*7d40*/  STL [R1+0x11c], R2 ;  /* 0x00011c0201007387 */ /* 0x0001e80000100800 */
[----:B------:R-:W4:Y:S04]  /*7d50*/  LDL.LU R11, [R1+0xf4] ;  /* 0x0000f400010b7983 */ /* 0x000f280000300800 */
[----:B------:R1:W-:Y:S01]  /*7d60*/  STL [R1+0x118], R3 ;  /* 0x0001180301007387 */ /* 0x0003e20000100800 */
[----:B0-----:R-:W-:-:S03]  /*7d70*/  SEL R2, R6, R10, !P0 ;  /* 0x0000000a06027207 */ /* 0x001fc60004000000 */
[----:B------:R-:W4:Y:S04]  /*7d80*/  LDL.LU R9, [R1+0xe4] ;  /* 0x0000e40001097983 */ /* 0x000f280000300800 */
[----:B------:R-:W4:Y:S04]  /*7d90*/  LDL.LU R8, [R1+0xcc] ;  /* 0x0000cc0001087983 */ /* 0x000f280000300800 */
[----:B------:R0:W-:Y:S04]  /*7da0*/  STL [R1+0x114], R2 ;  /* 0x0001140201007387 */ /* 0x0001e80000100800 */
[----:B------:R-:W4:Y:S04]  /*7db0*/  LDL.LU R7, [R1+0xd0] ;  /* 0x0000d00001077983 */ /* 0x000f280000300800 */
[----:B------:R-:W4:Y:S04]  /*7dc0*/  LDL.LU R18, [R1+0xd4] ;  /* 0x0000d40001127983 */ /* 0x000f280000300800 */
[----:B------:R-:W4:Y:S04]  /*7dd0*/  LDL.LU R19, [R1+0xc8] ;  /* 0x0000c80001137983 */ /* 0x000f280000300800 */
[----:B-1----:R-:W4:Y:S04]  /*7de0*/  LDL.LU R3, [R1+0xc4] ;  /* 0x0000c40001037983 */ /* 0x002f280000300800 */
[----:B------:R-:W4:Y:S04]  /*7df0*/  LDL.LU R10, [R1+0xc0] ;  /* 0x0000c000010a7983 */ /* 0x000f280000300800 */
[----:B0-----:R-:W4:Y:S04]  /*7e00*/  LDL.LU R2, [R1+0xbc] ;  /* 0x0000bc0001027983 */ /* 0x001f280000300800 */
[----:B------:R-:W4:Y:S01]  /*7e10*/  LDL.LU R17, [R1+0xb4] ;  /* 0x0000b40001117983 */ /* 0x000f220000300800 */
[----:B------:R-:W-:-:S05]  /*7e20*/  SEL R20, R6, R25, !P0 ;  /* 0x0000001906147207 */ /* 0x000fca0004000000 */
[----:B------:R0:W-:Y:S04]  /*7e30*/  STL [R1+0x110], R20 ;  /* 0x0001101401007387 */ /* 0x0001e80000100800 */
[----:B------:R-:W4:Y:S04]  /*7e40*/  LDL.LU R23, [R1+0xac] ;  /* 0x0000ac0001177983 */ /* 0x000f280000300800 */
[----:B------:R-:W4:Y:S04]  /*7e50*/  LDL.LU R29, [R1+0xa0] ;  /* 0x0000a000011d7983 */ /* 0x000f280000300800 */
[----:B------:R-:W4:Y:S04]  /*7e60*/  LDL.LU R24, [R1+0xa4] ;  /* 0x0000a40001187983 */ /* 0x000f280000300800 */
[----:B------:R-:W4:Y:S04]  /*7e70*/  LDL.LU R27, [R1+0x54] ;  /* 0x00005400011b7983 */ /* 0x000f280000300800 */
[----:B------:R-:W4:Y:S04]  /*7e80*/  LDL.LU R22, [R1+0x68] ;  /* 0x0000680001167983 */ /* 0x000f280000300800 */
[----:B------:R-:W4:Y:S04]  /*7e90*/  LDL.LU R21, [R1+0x8c] ;  /* 0x00008c0001157983 */ /* 0x000f280000300800 */
[----:B0-----:R-:W4:Y:S04]  /*7ea0*/  LDL.LU R20, [R1+0x70] ;  /* 0x0000700001147983 */ /* 0x001f280000300800 */
[----:B------:R-:W4:Y:S04]  /*7eb0*/  LDL.LU R26, [R1+0x74] ;  /* 0x00007400011a7983 */ /* 0x000f280000300800 */
[----:B------:R-:W4:Y:S01]  /*7ec0*/  LDL.LU R25, [R1+0x7c] ;  /* 0x00007c0001197983 */ /* 0x000f220000300800 */
[----:B--2---:R-:W-:-:S05]  /*7ed0*/  SEL R16, R6, R16, !P0 ;  /* 0x0000001006107207 */ /* 0x004fca0004000000 */
[----:B------:R0:W-:Y:S01]  /*7ee0*/  STL [R1+0x10c], R16 ;  /* 0x00010c1001007387 */ /* 0x0001e20000100800 */
[----:B------:R-:W-:-:S03]  /*7ef0*/  SEL R15, R6, R15, !P0 ;  /* 0x0000000f060f7207 */ /* 0x000fc60004000000 */
[----:B0-----:R-:W2:Y:S04]  /*7f00*/  LDL.LU R16, [R1+0x84] ;  /* 0x0000840001107983 */ /* 0x001ea80000300800 */
[----:B------:R0:W-:Y:S01]  /*7f10*/  STL [R1+0x108], R15 ;  /* 0x0001080f01007387 */ /* 0x0001e20000100800 */
[----:B---3--:R-:W-:-:S03]  /*7f20*/  SEL R14, R6, R14, !P0 ;  /* 0x0000000e060e7207 */ /* 0x008fc60004000000 */
[----:B0-----:R-:W3:Y:S04]  /*7f30*/  LDL.LU R15, [R1+0x88] ;  /* 0x00008800010f7983 */ /* 0x001ee80000300800 */
[----:B------:R0:W-:Y:S01]  /*7f40*/  STL [R1+0x104], R14 ;  /* 0x0001040e01007387 */ /* 0x0001e20000100800 */
[C---:B------:R-:W-:Y:S02]  /*7f50*/  SEL R13, R6.reuse, R13, !P0 ;  /* 0x0000000d060d7207 */ /* 0x040fe40004000000 */
[C---:B------:R-:W-:Y:S01]  /*7f60*/  SEL R12, R6.reuse, R12, !P0 ;  /* 0x0000000c060c7207 */ /* 0x040fe20004000000 */
[----:B0-----:R-:W3:Y:S04]  /*7f70*/  LDL.LU R14, [R1+0x20c] ;  /* 0x00020c00010e7983 */ /* 0x001ee80000300800 */
[----:B------:R0:W-:Y:S04]  /*7f80*/  STL [R1+0x100], R13 ;  /* 0x0001000d01007387 */ /* 0x0001e80000100800 */
[----:B0-----:R-:W3:Y:S04]  /*7f90*/  LDL.LU R13, [R1+0x204] ;  /* 0x00020400010d7983 */ /* 0x001ee80000300800 */
[----:B------:R0:W-:Y:S04]  /*7fa0*/  STL [R1+0xfc], R12 ;  /* 0x0000fc0c01007387 */ /* 0x0001e80000100800 */
[----:B0-----:R-:W3:Y:S01]  /*7fb0*/  LDL.LU R12, [R1+0x208] ;  /* 0x00020800010c7983 */ /* 0x001ee20000300800 */
[----:B----4-:R-:W-:-:S05]  /*7fc0*/  SEL R11, R6, R11, !P0 ;  /* 0x0000000b060b7207 */ /* 0x010fca0004000000 */
[----:B------:R0:W-:Y:S01]  /*7fd0*/  STL [R1+0xf8], R11 ;  /* 0x0000f80b01007387 */ /* 0x0001e20000100800 */
[C---:B------:R-:W-:Y:S02]  /*7fe0*/  SEL R9, R6.reuse, R9, !P0 ;  /* 0x0000000906097207 */ /* 0x040fe40004000000 */
[C---:B------:R-:W-:Y:S01]  /*7ff0*/  SEL R8, R6.reuse, R8, !P0 ;  /* 0x0000000806087207 */ /* 0x040fe20004000000 */
[----:B0-----:R-:W4:Y:S04]  /*8000*/  LDL.LU R11, [R1+0x6c] ;  /* 0x00006c00010b7983 */ /* 0x001f280000300800 */
[----:B------:R0:W-:Y:S01]  /*8010*/  STL [R1+0xf4], R9 ;  /* 0x0000f40901007387 */ /* 0x0001e20000100800 */
[----:B------:R-:W-:-:S03]  /*8020*/  SEL R7, R6, R7, !P0 ;  /* 0x0000000706077207 */ /* 0x000fc60004000000 */
[----:B------:R1:W-:Y:S01]  /*8030*/  STL [R1+0xec], R8 ;  /* 0x0000ec0801007387 */ /* 0x0003e20000100800 */
[----:B0-----:R-:W-:-:S03]  /*8040*/  SEL R9, R6, R18, !P0 ;  /* 0x0000001206097207 */ /* 0x001fc60004000000 */
[----:B------:R0:W-:Y:S01]  /*8050*/  STL [R1+0xe8], R7 ;  /* 0x0000e80701007387 */ /* 0x0001e20000100800 */
[----:B-1----:R-:W-:-:S03]  /*8060*/  SEL R8, R6, R19, !P0 ;  /* 0x0000001306087207 */ /* 0x002fc60004000000 */
[----:B------:R-:W-:Y:S04]  /*8070*/  STL [R1+0xe4], R9 ;  /* 0x0000e40901007387 */ /* 0x000fe80000100800 */
[----:B------:R-:W-:Y:S01]  /*8080*/  STL [R1+0xdc], R8 ;  /* 0x0000dc0801007387 */ /* 0x000fe20000100800 */
[C---:B0-----:R-:W-:Y:S02]  /*8090*/  SEL R7, R6.reuse, R3, !P0 ;  /* 0x0000000306077207 */ /* 0x041fe40004000000 */
[C---:B------:R-:W-:Y:S02]  /*80a0*/  SEL R3, R6.reuse, R10, !P0 ;  /* 0x0000000a06037207 */ /* 0x040fe40004000000 */
[----:B------:R-:W4:Y:S01]  /*80b0*/  LDL.LU R10, [R1+0x64] ;  /* 0x00006400010a7983 */ /* 0x000f220000300800 */
[----:B------:R-:W-:-:S03]  /*80c0*/  SEL R2, R6, R2, !P0 ;  /* 0x0000000206027207 */ /* 0x000fc60004000000 */
[----:B------:R0:W-:Y:S04]  /*80d0*/  STL [R1+0xd4], R7 ;  /* 0x0000d40701007387 */ /* 0x0001e80000100800 */
[----:B------:R1:W-:Y:S04]  /*80e0*/  STL [R1+0xd0], R3 ;  /* 0x0000d00301007387 */ /* 0x0003e80000100800 */
[----:B------:R1:W-:Y:S01]  /*80f0*/  STL [R1+0xcc], R2 ;  /* 0x0000cc0201007387 */ /* 0x0003e20000100800 */
[C---:B0-----:R-:W-:Y:S02]  /*8100*/  SEL R7, R6.reuse, R23, !P0 ;  /* 0x0000001706077207 */ /* 0x041fe40004000000 */
[----:B-1----:R-:W-:-:S02]  /*8110*/  SEL R3, R6, R17, !P0 ;  /* 0x0000001106037207 */ /* 0x002fc40004000000 */
[----:B------:R-:W-:-:S03]  /*8120*/  SEL R2, R6, R29, !P0 ;  /* 0x0000001d06027207 */ /* 0x000fc60004000000 */
[----:B------:R0:W-:Y:S04]  /*8130*/  STL [R1+0xc8], R3 ;  /* 0x0000c80301007387 */ /* 0x0001e80000100800 */
[----:B------:R1:W-:Y:S04]  /*8140*/  STL [R1+0xc4], R7 ;  /* 0x0000c40701007387 */ /* 0x0003e80000100800 */
[----:B------:R1:W-:Y:S01]  /*8150*/  STL [R1+0xc0], R2 ;  /* 0x0000c00201007387 */ /* 0x0003e20000100800 */
[C---:B0-----:R-:W-:Y:S02]  /*8160*/  SEL R3, R6.reuse, R24, !P0 ;  /* 0x0000001806037207 */ /* 0x041fe40004000000 */
[----:B-1----:R-:W-:-:S03]  /*8170*/  SEL R7, R6, R27, !P0 ;  /* 0x0000001b06077207 */ /* 0x002fc60004000000 */
[----:B------:R0:W-:Y:S01]  /*8180*/  STL [R1+0xbc], R3 ;  /* 0x0000bc0301007387 */ /* 0x0001e20000100800 */
[----:B------:R-:W-:-:S03]  /*8190*/  SEL R2, R6, R22, !P0 ;  /* 0x0000001606027207 */ /* 0x000fc60004000000 */
[----:B------:R1:W-:Y:S04]  /*81a0*/  STL [R1+0xb8], R7 ;  /* 0x0000b80701007387 */ /* 0x0003e80000100800 */
[----:B------:R1:W-:Y:S01]  /*81b0*/  STL [R1+0xb4], R2 ;  /* 0x0000b40201007387 */ /* 0x0003e20000100800 */
[C---:B0-----:R-:W-:Y:S02]  /*81c0*/  SEL R3, R6.reuse, R21, !P0 ;  /* 0x0000001506037207 */ /* 0x041fe40004000000 */
[----:B-1----:R-:W-:-:S03]  /*81d0*/  SEL R7, R6, R20, !P0 ;  /* 0x0000001406077207 */ /* 0x002fc60004000000 */
[----:B------:R0:W-:Y:S01]  /*81e0*/  STL [R1+0xac], R3 ;  /* 0x0000ac0301007387 */ /* 0x0001e20000100800 */
[----:B------:R-:W-:-:S03]  /*81f0*/  SEL R2, R6, R26, !P0 ;  /* 0x0000001a06027207 */ /* 0x000fc60004000000 */
[----:B------:R-:W-:Y:S04]  /*8200*/  STL [R1+0xa4], R7 ;  /* 0x0000a40701007387 */ /* 0x000fe80000100800 */
[----:B------:R-:W4:Y:S01]  /*8210*/  LDL.LU R29, [R1+0x60] ;  /* 0x00006000011d7983 */ /* 0x000f220000300800 */
[----:B0-----:R-:W-:-:S03]  /*8220*/  SEL R3, R6, R25, !P0 ;  /* 0x0000001906037207 */ /* 0x001fc60004000000 */
[----:B------:R2:W-:Y:S04]  /*8230*/  STL [R1+0xa0], R2 ;  /* 0x0000a00201007387 */ /* 0x0005e80000100800 */
[----:B------:R3:W-:Y:S04]  /*8240*/  STL [R1+0x9c], R3 ;  /* 0x00009c0301007387 */ /* 0x0007e80000100800 */
[----:B------:R-:W4:Y:S01]  /*8250*/  LDL.LU R27, [R1+0x5c] ;  /* 0x00005c00011b7983 */ /* 0x000f220000300800 */
[----:B--2---:R-:W-:-:S05]  /*8260*/  SEL R2, R6, R16, !P0 ;  /* 0x0000001006027207 */ /* 0x004fca0004000000 */
[----:B------:R0:W-:Y:S04]  /*8270*/  STL [R1+0x8c], R2 ;  /* 0x00008c0201007387 */ /* 0x0001e80000100800 */
[----:B------:R-:W2:Y:S01]  /*8280*/  LDL.LU R24, [R1+0x3c] ;  /* 0x00003c0001187983 */ /* 0x000ea20000300800 */
[----:B---3--:R-:W-:-:S05]  /*8290*/  SEL R3, R6, R15, !P0 ;  /* 0x0000000f06037207 */ /* 0x008fca0004000000 */
[----:B------:R1:W-:Y:S04]  /*82a0*/  STL [R1+0x88], R3 ;  /* 0x0000880301007387 */ /* 0x0003e80000100800 */
[----:B------:R-:W3:Y:S01]  /*82b0*/  LDL.LU R23, [R1+0x40] ;  /* 0x0000400001177983 */ /* 0x000ee20000300800 */
[----:B0-----:R-:W-:-:S05]  /*82c0*/  SEL R2, R6, R14, !P0 ;  /* 0x0000000e06027207 */ /* 0x001fca0004000000 */
[----:B------:R0:W-:Y:S04]  /*82d0*/  STL [R1+0x84], R2 ;  /* 0x0000840201007387 */ /* 0x0001e80000100800 */
[----:B------:R-:W3:Y:S01]  /*82e0*/  LDL.LU R7, [R1+0x50] ;  /* 0x0000500001077983 */ /* 0x000ee20000300800 */
[----:B-1----:R-:W-:-:S05]  /*82f0*/  SEL R3, R6, R13, !P0 ;  /* 0x0000000d06037207 */ /* 0x002fca0004000000 */
[----:B------:R1:W-:Y:S04]  /*8300*/  STL [R1+0x7c], R3 ;  /* 0x00007c0301007387 */ /* 0x0003e80000100800 */
[----:B------:R-:W3:Y:S01]  /*8310*/  LDL.LU R8, [R1+0x44] ;  /* 0x0000440001087983 */ /* 0x000ee20000300800 */
[----:B0-----:R-:W-:-:S05]  /*8320*/  SEL R2, R6, R12, !P0 ;  /* 0x0000000c06027207 */ /* 0x001fca0004000000 */
[----:B------:R0:W-:Y:S04]  /*8330*/  STL [R1+0x74], R2 ;  /* 0x0000740201007387 */ /* 0x0001e80000100800 */
[----:B-1----:R-:W3:Y:S04]  /*8340*/  LDL.LU R3, [R1+0x4c] ;  /* 0x00004c0001037983 */ /* 0x002ee80000300800 */
[----:B0-----:R-:W3:Y:S01]  /*8350*/  LDL.LU R2, [R1+0x48] ;  /* 0x0000480001027983 */ /* 0x001ee20000300800 */
[----:B----4-:R-:W-:-:S05]  /*8360*/  SEL R9, R6, R11, !P0 ;  /* 0x0000000b06097207 */ /* 0x010fca0004000000 */
[----:B------:R0:W-:Y:S04]  /*8370*/  STL [R1+0x70], R9 ;  /* 0x0000700901007387 */ /* 0x0001e80000100800 */
[----:B------:R-:W4:Y:S04]  /*8380*/  LDL.LU R17, [R1+0x1f4] ;  /* 0x0001f40001117983 */ /* 0x000f280000300800 */
[----:B------:R-:W4:Y:S04]  /*8390*/  LDL.LU R22, [R1+0x1e4] ;  /* 0x0001e40001167983 */ /* 0x000f280000300800 */
[----:B------:R-:W4:Y:S04]  /*83a0*/  LDL.LU R21, [R1+0x1dc] ;  /* 0x0001dc0001157983 */ /* 0x000f280000300800 */
[----:B------:R-:W4:Y:S04]  /*83b0*/  LDL.LU R20, [R1+0x38] ;  /* 0x0000380001147983 */ /* 0x000f280000300800 */
[----:B0-----:R-:W4:Y:S01]  /*83c0*/  LDL.LU R9, [R1+0x1a8] ;  /* 0x0001a80001097983 */ /* 0x001f220000300800 */
[----:B------:R-:W-:-:S03]  /*83d0*/  SEL R10, R6, R10, !P0 ;  /* 0x0000000a060a7207 */ /* 0x000fc60004000000 */
        /* <DEDUP_REMOVED lines=12> */
[----:B------:R-:W-:-:S05]  /*84a0*/  SEL R29, R6, R29, !P0 ;  /* 0x0000001d061d7207 */ /* 0x000fca0004000000 */
[----:B------:R0:W-:Y:S01]  /*84b0*/  STL [R1+0x68], R29 ;  /* 0x0000681d01007387 */ /* 0x0001e20000100800 */
[----:B------:R-:W-:-:S03]  /*84c0*/  SEL R27, R6, R27, !P0 ;  /* 0x0000001b061b7207 */ /* 0x000fc60004000000 */
[----:B0-----:R-:W4:Y:S04]  /*84d0*/  LDL.LU R29, [R1+0xd8] ;  /* 0x0000d800011d7983 */ /* 0x001f280000300800 */
[----:B------:R0:W-:Y:S01]  /*84e0*/  STL [R1+0x64], R27 ;  /* 0x0000641b01007387 */ /* 0x0001e20000100800 */
[----:B--2---:R-:W-:-:S03]  /*84f0*/  SEL R24, R6, R24, !P0 ;  /* 0x0000001806187207 */ /* 0x004fc60004000000 */
[----:B0-----:R-:W2:Y:S04]  /*8500*/  LDL.LU R27, [R1+0xe0] ;  /* 0x0000e000011b7983 */ /* 0x001ea80000300800 */
[----:B------:R0:W-:Y:S01]  /*8510*/  STL [R1+0x60], R24 ;  /* 0x0000601801007387 */ /* 0x0001e20000100800 */
[----:B---3--:R-:W-:-:S03]  /*8520*/  SEL R23, R6, R23, !P0 ;  /* 0x0000001706177207 */ /* 0x008fc60004000000 */
[----:B0-----:R-:W3:Y:S04]  /*8530*/  LDL.LU R24, [R1+0xa8] ;  /* 0x0000a80001187983 */ /* 0x001ee80000300800 */
[----:B------:R0:W-:Y:S01]  /*8540*/  STL [R1+0x5c], R23 ;  /* 0x00005c1701007387 */ /* 0x0001e20000100800 */
[----:B------:R-:W-:-:S03]  /*8550*/  SEL R7, R6, R7, !P0 ;  /* 0x0000000706077207 */ /* 0x000fc60004000000 */
[----:B0-----:R-:W2:Y:S04]  /*8560*/  LDL.LU R23, [R1+0xb0] ;  /* 0x0000b00001177983 */ /* 0x001ea80000300800 */
[----:B------:R0:W-:Y:S01]  /*8570*/  STL [R1+0x54], R7 ;  /* 0x0000540701007387 */ /* 0x0001e20000100800 */
[----:B------:R-:W-:-:S03]  /*8580*/  SEL R8, R6, R8, !P0 ;  /* 0x0000000806087207 */ /* 0x000fc60004000000 */
[----:B0-----:R-:W2:Y:S04]  /*8590*/  LDL.LU R7, [R1+0x94] ;  /* 0x0000940001077983 */ /* 0x001ea80000300800 */
[----:B------:R0:W-:Y:S01]  /*85a0*/  STL [R1+0x50], R8 ;  /* 0x0000500801007387 */ /* 0x0001e20000100800 */
[----:B------:R-:W-:-:S03]  /*85b0*/  SEL R3, R6, R3, !P0 ;  /* 0x0000000306037207 */ /* 0x000fc60004000000 */
[----:B0-----:R-:W2:Y:S01]  /*85c0*/  LDL.LU R8, [R1+0x58] ;  /* 0x0000580001087983 */ /* 0x001ea20000300800 */
[----:B------:R-:W-:-:S03]  /*85d0*/  SEL R2, R6, R2, !P0 ;  /* 0x0000000206027207 */ /* 0x000fc60004000000 */
[----:B------:R0:W-:Y:S04]  /*85e0*/  STL [R1+0x4c], R3 ;  /* 0x00004c0301007387 */ /* 0x0001e80000100800 */
[----:B0-----:R-:W2:Y:S04]  /*85f0*/  LDL.LU R3, [R1+0xa98] ;  /* 0x000a980001037983 */ /* 0x001ea80000300800 */
[----:B------:R0:W-:Y:S04]  /*8600*/  STL [R1+0x48], R2 ;  /* 0x0000480201007387 */ /* 0x0001e80000100800 */
[----:B0-----:R-:W2:Y:S01]  /*8610*/  LDL.LU R2, [R1+0xa94] ;  /* 0x000a940001027983 */ /* 0x001ea20000300800 */
[----:B----4-:R-:W-:-:S02]  /*8620*/  SEL R17, R6, R17, !P0 ;  /* 0x0000001106117207 */ /* 0x010fc40004000000 */
[----:B------:R-:W-:-:S03]  /*8630*/  SEL R22, R6, R22, !P0 ;  /* 0x0000001606167207 */ /* 0x000fc60004000000 */
[----:B------:R0:W-:Y:S01]  /*8640*/  STL [R1+0x44], R17 ;  /* 0x0000441101007387 */ /* 0x0001e20000100800 */
[C---:B------:R-:W-:Y:S02]  /*8650*/  SEL R21, R6.reuse, R21, !P0 ;  /* 0x0000001506157207 */ /* 0x040fe40004000000 */
[C---:B------:R-:W-:Y:S01]  /*8660*/  SEL R20, R6.reuse, R20, !P0 ;  /* 0x0000001406147207 */ /* 0x040fe20004000000 */
[----:B0-----:R-:W4:Y:S01]  /*8670*/  LDL.LU R17, [R1+0xa90] ;  /* 0x000a900001117983 */ /* 0x001f220000300800 */
[----:B------:R-:W-:-:S03]  /*8680*/  SEL R9, R6, R9, !P0 ;  /* 0x0000000906097207 */ /* 0x000fc60004000000 */
[----:B------:R0:W-:Y:S01]  /*8690*/  STL [R1+0x40], R22 ;  /* 0x0000401601007387 */ /* 0x0001e20000100800 */
[C---:B------:R-:W-:Y:S02]  /*86a0*/  SEL R26, R6.reuse, R26, !P0 ;  /* 0x0000001a061a7207 */ /* 0x040fe40004000000 */
[C---:B------:R-:W-:Y:S01]  /*86b0*/  SEL R25, R6.reuse, R25, !P0 ;  /* 0x0000001906197207 */ /* 0x040fe20004000000 */
[----:B0-----:R-:W4:Y:S04]  /*86c0*/  LDL.LU R22, [R1+0xa8c] ;  /* 0x000a8c0001167983 */ /* 0x001f280000300800 */
[----:B------:R0:W-:Y:S01]  /*86d0*/  STL [R1+0x3c], R21 ;  /* 0x00003c1501007387 */ /* 0x0001e20000100800 */
[C---:B------:R-:W-:Y:S02]  /*86e0*/  SEL R16, R6.reuse, R16, !P0 ;  /* 0x0000001006107207 */ /* 0x040fe40004000000 */
[C---:B------:R-:W-:Y:S01]  /*86f0*/  SEL R15, R6.reuse, R15, !P0 ;  /* 0x0000000f060f7207 */ /* 0x040fe20004000000 */
[----:B0-----:R-:W4:Y:S04]  /*8700*/  LDL.LU R21, [R1+0xa88] ;  /* 0x000a880001157983 */ /* 0x001f280000300800 */
[----:B------:R0:W-:Y:S01]  /*8710*/  STL [R1+0x38], R20 ;  /* 0x0000381401007387 */ /* 0x0001e20000100800 */
[----:B------:R-:W-:-:S03]  /*8720*/  SEL R14, R6, R14, !P0 ;  /* 0x0000000e060e7207 */ /* 0x000fc60004000000 */
        /* <DEDUP_REMOVED lines=13> */
[----:B------:R0:W-:Y:S04]  /*8800*/  STL [R1+0x20], R15 ;  /* 0x0000200f01007387 */ /* 0x0001e80000100800 */
        /* <DEDUP_REMOVED lines=10> */
[----:B0-----:R-:W4:Y:S01]  /*88b0*/  LDL.LU R10, [R1+0xa60] ;  /* 0x000a6000010a7983 */ /* 0x001f220000300800 */
[----:B------:R-:W-:-:S02]  /*88c0*/  SEL R19, R6, R19, !P0 ;  /* 0x0000001306137207 */ /* 0x000fc40004000000 */
[C---:B------:R-:W-:Y:S02]  /*88d0*/  SEL R18, R6.reuse, R18, !P0 ;  /* 0x0000001206127207 */ /* 0x040fe40004000000 */
[C---:B------:R-:W-:Y:S02]  /*88e0*/  SEL R29, R6.reuse, R29, !P0 ;  /* 0x0000001d061d7207 */ /* 0x040fe40004000000 */
[C---:B--2---:R-:W-:Y:S01]  /*88f0*/  SEL R27, R6.reuse, R27, !P0 ;  /* 0x0000001b061b7207 */ /* 0x044fe20004000000 */
[----:B------:R-:W-:Y:S01]  /*8900*/  STL [R1+0x4], R19 ;  /* 0x0000041301007387 */ /* 0x000fe20000100800 */
[C---:B---3--:R-:W-:Y:S02]  /*8910*/  SEL R24, R6.reuse, R24, !P0 ;  /* 0x0000001806187207 */ /* 0x048fe40004000000 */
[C---:B------:R-:W-:Y:S01]  /*8920*/  SEL R23, R6.reuse, R23, !P0 ;  /* 0x0000001706177207 */ /* 0x040fe20004000000 */
[----:B------:R-:W-:Y:S01]  /*8930*/  STL [R1+0x9d4], R18 ;  /* 0x0009d41201007387 */ /* 0x000fe20000100800 */
[----:B------:R-:W-:-:S02]  /*8940*/  SEL R7, R6, R7, !P0 ;  /* 0x0000000706077207 */ /* 0x000fc40004000000 */
[C---:B------:R-:W-:Y:S01]  /*8950*/  SEL R8, R6.reuse, R8, !P0 ;  /* 0x0000000806087207 */ /* 0x040fe20004000000 */
[----:B------:R-:W-:Y:S04]  /*8960*/  STL [R1+0x9d8], R29 ;  /* 0x0009d81d01007387 */ /* 0x000fe80000100800 */
[----:B------:R-:W-:Y:S04]  /*8970*/  STL [R1+0x9dc], R27 ;  /* 0x0009dc1b01007387 */ /* 0x000fe80000100800 */
[----:B------:R-:W-:Y:S04]  /*8980*/  STL [R1+0x9e0], R24 ;  /* 0x0009e01801007387 */ /* 0x000fe80000100800 */
[----:B------:R-:W-:Y:S04]  /*8990*/  STL [R1+0x9e4], R23 ;  /* 0x0009e41701007387 */ /* 0x000fe80000100800 */
[----:B------:R-:W-:Y:S04]  /*89a0*/  STL [R1+0x9e8], R7 ;  /* 0x0009e80701007387 */ /* 0x000fe80000100800 */
[----:B------:R-:W-:Y:S01]  /*89b0*/  STL [R1+0x9ec], R8 ;  /* 0x0009ec0801007387 */ /* 0x000fe20000100800 */
[----:B----4-:R-:W-:-:S02]  /*89c0*/  SEL R9, R6, R9, !P0 ;  /* 0x0000000906097207 */ /* 0x010fc40004000000 */
[C---:B------:R-:W-:Y:S02]  /*89d0*/  SEL R12, R6.reuse, R12, !P0 ;  /* 0x0000000c060c7207 */ /* 0x040fe40004000000 */
[C---:B------:R-:W-:Y:S02]  /*89e0*/  SEL R11, R6.reuse, R11, !P0 ;  /* 0x0000000b060b7207 */ /* 0x040fe40004000000 */
[----:B------:R-:W-:-:S05]  /*89f0*/  SEL R10, R6, R10, !P0 ;  /* 0x0000000a060a7207 */ /* 0x000fca0004000000 */
[----:B------:R-:W-:Y:S04]  /*8a00*/  STL [R1+0x9f0], R10 ;  /* 0x0009f00a01007387 */ /* 0x000fe80000100800 */
[----:B------:R0:W-:Y:S04]  /*8a10*/  STL [R1+0x9f4], R11 ;  /* 0x0009f40b01007387 */ /* 0x0001e80000100800 */
[----:B------:R-:W-:Y:S04]  /*8a20*/  STL [R1+0x9f8], R12 ;  /* 0x0009f80c01007387 */ /* 0x000fe80000100800 */
[----:B0-----:R-:W2:Y:S04]  /*8a30*/  LDL.LU R11, [R1+0x1fc] ;  /* 0x0001fc00010b7983 */ /* 0x001ea80000300800 */
[----:B------:R-:W3:Y:S04]  /*8a40*/  LDL.LU R10, [R1+0x200] ;  /* 0x00020000010a7983 */ /* 0x000ee80000300800 */
[----:B------:R-:W4:Y:S04]  /*8a50*/  LDL.LU R8, [R1+0x1f8] ;  /* 0x0001f80001087983 */ /* 0x000f280000300800 */
[----:B------:R-:W4:Y:S04]  /*8a60*/  LDL.LU R7, [R1+0x1f0] ;  /* 0x0001f00001077983 */ /* 0x000f280000300800 */
[----:B------:R-:W4:Y:S04]  /*8a70*/  LDL.LU R23, [R1+0x1ec] ;  /* 0x0001ec0001177983 */ /* 0x000f280000300800 */
[----:B------:R-:W4:Y:S04]  /*8a80*/  LDL.LU R24, [R1+0x1e0] ;  /* 0x0001e00001187983 */ /* 0x000f280000300800 */
[----:B------:R-:W4:Y:S04]  /*8a90*/  LDL.LU R27, [R1+0x1d8] ;  /* 0x0001d800011b7983 */ /* 0x000f280000300800 */
[----:B------:R-:W4:Y:S04]  /*8aa0*/  LDL.LU R29, [R1+0x1d4] ;  /* 0x0001d400011d7983 */ /* 0x000f280000300800 */
[----:B------:R-:W4:Y:S04]  /*8ab0*/  LDL.LU R18, [R1+0x1d0] ;  /* 0x0001d00001127983 */ /* 0x000f280000300800 */
[----:B------:R0:W-:Y:S04]  /*8ac0*/  STL [R1+0x9fc], R9 ;  /* 0x0009fc0901007387 */ /* 0x0001e80000100800 */
[----:B0-----:R-:W4:Y:S04]  /*8ad0*/  LDL R9, [R1+0x29c] ;  /* 0x00029c0001097983 */ /* 0x001f280000100800 */
[----:B------:R-:W0:Y:S01]  /*8ae0*/  S2R R19, SR_TID.X ;  /* 0x0000000000137919 */ /* 0x000e220000002100 */
[----:B------:R-:W-:-:S02]  /*8af0*/  SEL R13, R6, R13, !P0 ;  /* 0x0000000d060d7207 */ /* 0x000fc40004000000 */
[C---:B------:R-:W-:Y:S02]  /*8b00*/  SEL R14, R6.reuse, R14, !P0 ;  /* 0x0000000e060e7207 */ /* 0x040fe40004000000 */
[C---:B------:R-:W-:Y:S02]  /*8b10*/  SEL R15, R6.reuse, R15, !P0 ;  /* 0x0000000f060f7207 */ /* 0x040fe40004000000 */
[----:B------:R-:W-:Y:S02]  /*8b20*/  ISETP.NE.AND P3, PT, RZ, c[0x0][0x178], PT ;  /* 0x00005e00ff007a0c */ /* 0x000fe40003f65270 */
[C---:B------:R-:W-:Y:S01]  /*8b30*/  SEL R16, R6.reuse, R16, !P0 ;  /* 0x0000001006107207 */ /* 0x040fe20004000000 */
[----:B------:R-:W-:Y:S01]  /*8b40*/  STL [R1+0xa00], R13 ;  /* 0x000a000d01007387 */ /* 0x000fe20000100800 */
[C---:B------:R-:W-:Y:S02]  /*8b50*/  SEL R25, R6.reuse, R25, !P0 ;  /* 0x0000001906197207 */ /* 0x040fe40004000000 */
[C---:B------:R-:W-:Y:S01]  /*8b60*/  SEL R26, R6.reuse, R26, !P0 ;  /* 0x0000001a061a7207 */ /* 0x040fe20004000000 */
[----:B------:R-:W-:Y:S01]  /*8b70*/  STL [R1+0xa04], R14 ;  /* 0x000a040e01007387 */ /* 0x000fe20000100800 */
[----:B------:R-:W-:-:S02]  /*8b80*/  SEL R20, R6, R20, !P0 ;  /* 0x0000001406147207 */ /* 0x000fc40004000000 */
[C---:B------:R-:W-:Y:S01]  /*8b90*/  SEL R21, R6.reuse, R21, !P0 ;  /* 0x0000001506157207 */ /* 0x040fe20004000000 */
[----:B------:R-:W-:Y:S01]  /*8ba0*/  STL [R1+0xa08], R15 ;  /* 0x000a080f01007387 */ /* 0x000fe20000100800 */
[C---:B------:R-:W-:Y:S01]  /*8bb0*/  SEL R22, R6.reuse, R22, !P0 ;  /* 0x0000001606167207 */ /* 0x040fe20004000000 */
[----:B------:R-:W-:Y:S01]  /*8bc0*/  @!P1 IMAD.MOV R28, RZ, RZ, -R28 ;  /* 0x000000ffff1c9224 */ /* 0x000fe200078e0a1c */
[----:B0-----:R-:W-:Y:S01]  /*8bd0*/  LOP3.LUT R19, R19, 0x7f, RZ, 0xc0, !PT ;  /* 0x0000007f13137812 */ /* 0x001fe200078ec0ff */
[----:B------:R-:W-:Y:S01]  /*8be0*/  STL [R1+0xa0c], R16 ;  /* 0x000a0c1001007387 */ /* 0x000fe20000100800 */
[C---:B------:R-:W-:Y:S02]  /*8bf0*/  SEL R17, R6.reuse, R17, !P0 ;  /* 0x0000001106117207 */ /* 0x040fe40004000000 */
[C---:B------:R-:W-:Y:S01]  /*8c00*/  SEL R2, R6.reuse, R2, !P0 ;  /* 0x0000000206027207 */ /* 0x040fe20004000000 */
[----:B------:R-:W-:Y:S01]  /*8c10*/  STL [R1+0xa10], R25 ;  /* 0x000a101901007387 */ /* 0x000fe20000100800 */
[----:B------:R-:W-:Y:S01]  /*8c20*/  IMAD R19, R19, c[0x0][0x18c], RZ ;  /* 0x0000630013137a24 */ /* 0x000fe200078e02ff */
[----:B------:R-:W-:-:S02]  /*8c30*/  SEL R3, R6, R3, !P0 ;  /* 0x0000000306037207 */ /* 0x000fc40004000000 */
[----:B------:R-:W-:Y:S01]  /*8c40*/  STL [R1+0xa14], R26 ;  /* 0x000a141a01007387 */ /* 0x000fe20000100800 */
[----:B------:R-:W-:-:S03]  /*8c50*/  SEL R4, R6, R4, !P0 ;  /* 0x0000000406047207 */ /* 0x000fc60004000000 */
[----:B------:R-:W-:Y:S01]  /*8c60*/  STL [R1+0xa18], R20 ;  /* 0x000a181401007387 */ /* 0x000fe20000100800 */
[----:B------:R-:W-:-:S03]  /*8c70*/  SEL R5, R6, R5, !P0 ;  /* 0x0000000506057207 */ /* 0x000fc60004000000 */
[----:B------:R-:W-:Y:S01]  /*8c80*/  STL [R1+0xa1c], R21 ;  /* 0x000a1c1501007387 */ /* 0x000fe20000100800 */
[----:B------:R-:W-:Y:S01]  /*8c90*/  SEL R6, R6, R28, !P0 ;  /* 0x0000001c06067207 */ /* 0x000fe20004000000 */
[----:B------:R-:W-:Y:S02]  /*8ca0*/  @!P2 IMAD.MOV R0, RZ, RZ, -R0 ;  /* 0x000000ffff00a224 */ /* 0x000fe400078e0a00 */
[----:B------:R-:W-:Y:S01]  /*8cb0*/  STL [R1+0xa20], R22 ;  /* 0x000a201601007387 */ /* 0x000fe20000100800 */
[----:B------:R-:W-:-:S03]  /*8cc0*/  LEA.HI.X.SX32 R19, R19, c[0x0][0x16c], 0x1, P6 ;  /* 0x00005b0013137a11 */ /* 0x000fc600030f0eff */
[----:B------:R-:W-:Y:S01]  /*8cd0*/  STL [R1+0xa24], R17 ;  /* 0x000a241101007387 */ /* 0x000fe20000100800 */
[----:B------:R-:W-:-:S03]  /*8ce0*/  @!P3 LOP3.LUT R0, RZ, c[0x0][0x178], RZ, 0x33, !PT ;  /* 0x00005e00ff00ba12 */ /* 0x000fc600078e33ff */
[----:B------:R3:W-:Y:S01]  /*8cf0*/  STL [R1+0xa28], R2 ;  /* 0x000a280201007387 */ /* 0x0007e20000100800 */
[----:B------:R-:W-:-:S03]  /*8d00*/  IMAD.MOV R12, RZ, RZ, -c[0x0][0x188] ;  /* 0x80006200ff0c7624 */ /* 0x000fc600078e02ff */
[----:B------:R4:W-:Y:S04]  /*8d10*/  STL [R1+0xa2c], R3 ;  /* 0x000a2c0301007387 */ /* 0x0009e80000100800 */
[----:B------:R-:W-:Y:S04]  /*8d20*/  STL [R1+0xa30], R4 ;  /* 0x000a300401007387 */ /* 0x000fe80000100800 */
[----:B------:R-:W-:Y:S04]  /*8d30*/  STL [R1+0xa34], R5 ;  /* 0x000a340501007387 */ /* 0x000fe80000100800 */
[----:B------:R-:W-:Y:S04]  /*8d40*/  STL [R1+0xa38], R6 ;  /* 0x000a380601007387 */ /* 0x000fe80000100800 */
[----:B------:R-:W-:Y:S04]  /*8d50*/  STL [R1+0xa3c], R19 ;  /* 0x000a3c1301007387 */ /* 0x000fe80000100800 */
[----:B------:R0:W-:Y:S01]  /*8d60*/  STL [R1+0xa40], R0 ;  /* 0x000a400001007387 */ /* 0x0001e20000100800 */
[----:B--2---:R-:W-:-:S02]  /*8d70*/  IMAD R28, R11, c[0x0][0x190], RZ ;  /* 0x000064000b1c7a24 */ /* 0x004fc400078e02ff */
[----:B---3--:R-:W-:-:S03]  /*8d80*/  IMAD R2, R10, c[0x0][0x190], RZ ;  /* 0x000064000a027a24 */ /* 0x008fc600078e02ff */
[----:B------:R-:W-:Y:S01]  /*8d90*/  STL [R1+0xa44], R28 ;  /* 0x000a441c01007387 */ /* 0x000fe20000100800 */
[----:B----4-:R-:W-:Y:S02]  /*8da0*/  IMAD R3, R7, c[0x0][0x190], RZ ;  /* 0x0000640007037a24 */ /* 0x010fe400078e02ff */
[----:B0-----:R-:W-:-:S05]  /*8db0*/  IMAD R0, R12, 0x2, R9 ;  /* 0x000000020c007824 */ /* 0x001fca00078e0209 */
[----:B------:R0:W-:Y:S04]  /*8dc0*/  STL [R1+0x198], R0 ;  /* 0x0001980001007387 */ /* 0x0001e80000100800 */
[----:B------:R1:W-:Y:S01]  /*8dd0*/  STL [R1+0x1c], R2 ;  /* 0x00001c0201007387 */ /* 0x0003e20000100800 */
[----:B0-----:R-:W-:Y:S02]  /*8de0*/  IMAD R0, R8, c[0x0][0x190], RZ ;  /* 0x0000640008007a24 */ /* 0x001fe400078e02ff */
[----:B-1----:R-:W-:-:S03]  /*8df0*/  IMAD R2, R23, c[0x0][0x190], RZ ;  /* 0x0000640017027a24 */ /* 0x002fc600078e02ff */
[----:B------:R0:W-:Y:S04]  /*8e00*/  STL [R1+0x28], R0 ;  /* 0x0000280001007387 */ /* 0x0001e80000100800 */
[----:B------:R1:W-:Y:S01]  /*8e10*/  STL [R1+0x58], R3 ;  /* 0x0000580301007387 */ /* 0x0003e20000100800 */
[----:B0-----:R-:W-:-:S03]  /*8e20*/  IMAD R0, R24, c[0x0][0x190], RZ ;  /* 0x0000640018007a24 */ /* 0x001fc600078e02ff */
[----:B------:R0:W-:Y:S01]  /*8e30*/  STL [R1+0x78], R2 ;  /* 0x0000780201007387 */ /* 0x0001e20000100800 */
[----:B-1----:R-:W-:-:S03]  /*8e40*/  IMAD R3, R27, c[0x0][0x190], RZ ;  /* 0x000064001b037a24 */ /* 0x002fc600078e02ff */
[----:B------:R1:W-:Y:S04]  /*8e50*/  STL [R1+0x80], R0 ;  /* 0x0000800001007387 */ /* 0x0003e80000100800 */
[----:B------:R-:W-:Y:S04]  /*8e60*/  STL [R1+0x90], R3 ;  /* 0x0000900301007387 */ /* 0x000fe80000100800 */
[----:B------:R-:W2:Y:S01]  /*8e70*/  LDL.LU R28, [R1+0x1b8] ;  /* 0x0001b800011c7983 */ /* 0x000ea20000300800 */
[----:B0-----:R-:W-:Y:S02]  /*8e80*/  IMAD R2, R29, c[0x0][0x190], RZ ;  /* 0x000064001d027a24 */ /* 0x001fe400078e02ff */
[----:B-1----:R-:W-:-:S03]  /*8e90*/  IMAD R0, R18, c[0x0][0x190], RZ ;  /* 0x0000640012007a24 */ /* 0x002fc600078e02ff */
[----:B------:R-:W-:Y:S04]  /*8ea0*/  STL [R1+0x94], R2 ;  /* 0x0000940201007387 */ /* 0x000fe80000100800 */
[----:B--2---:R0:W-:Y:S04]  /*8eb0*/  STL [R1+0xa58], R28 ;  /* 0x000a581c01007387 */ /* 0x0041e80000100800 */
[----:B------:R-:W-:Y:S04]  /*8ec0*/  STL [R1+0x98], R0 ;  /* 0x0000980001007387 */ /* 0x000fe80000100800 */
[----:B0-----:R-:W2:Y:S04]  /*8ed0*/  LDL.LU R28, [R1+0x1bc] ;  /* 0x0001bc00011c7983 */ /* 0x001ea80000300800 */
[----:B--2---:R0:W-:Y:S04]  /*8ee0*/  STL [R1+0xa5c], R28 ;  /* 0x000a5c1c01007387 */ /* 0x0041e80000100800 */
[----:B0-----:R-:W2:Y:S04]  /*8ef0*/  LDL.LU R28, [R1+0x1c4] ;  /* 0x0001c400011c7983 */ /* 0x001ea80000300800 */
[----:B------:R-:W3:Y:S04]  /*8f00*/  LDL.LU R0, [R1+0x1b4] ;  /* 0x0001b40001007983 */ /* 0x000ee80000300800 */
[----:B------:R-:W4:Y:S04]  /*8f10*/  LDL.LU R19, [R1+0x1b0] ;  /* 0x0001b00001137983 */ /* 0x000f280000300800 */
[----:B------:R-:W3:Y:S04]  /*8f20*/  LDL.LU R6, [R1+0x1ac] ;  /* 0x0001ac0001067983 */ /* 0x000ee80000300800 */
        /* <DEDUP_REMOVED lines=24> */
[----:B------:R-:W3:Y:S01]  /*90b0*/  LDL.LU R18, [R1+0x130] ;  /* 0x0001300001127983 */ /* 0x000ee20000300800 */
[----:B--2---:R-:W-:-:S05]  /*90c0*/  IMAD R28, R28, c[0x0][0x190], RZ ;  /* 0x000064001c1c7a24 */ /* 0x004fca00078e02ff */
[----:B------:R0:W-:Y:S04]  /*90d0*/  STL [R1+0xa8], R28 ;  /* 0x0000a81c01007387 */ /* 0x0001e80000100800 */
[----:B0-----:R-:W2:Y:S02]  /*90e0*/  LDL.LU R28, [R1+0xa5c] ;  /* 0x000a5c00011c7983 */ /* 0x001ea40000300800 */
[----:B--2---:R-:W-:-:S05]  /*90f0*/  IMAD R28, R28, c[0x0][0x190], RZ ;  /* 0x000064001c1c7a24 */ /* 0x004fca00078e02ff */
[----:B------:R0:W-:Y:S04]  /*9100*/  STL [R1+0xb0], R28 ;  /* 0x0000b01c01007387 */ /* 0x0001e80000100800 */
[----:B0-----:R-:W2:Y:S01]  /*9110*/  LDL.LU R28, [R1+0xa58] ;  /* 0x000a5800011c7983 */ /* 0x001ea20000300800 */
[----:B---3--:R-:W-:Y:S02]  /*9120*/  IMAD R0, R0, c[0x0][0x190], RZ ;  /* 0x0000640000007a24 */ /* 0x008fe400078e02ff */
[----:B----4-:R-:W-:Y:S02]  /*9130*/  IMAD R19, R19, c[0x0][0x190], RZ ;  /* 0x0000640013137a24 */ /* 0x010fe400078e02ff */
[----:B------:R-:W-:Y:S02]  /*9140*/  IMAD R6, R6, c[0x0][0x190], RZ ;  /* 0x0000640006067a24 */ /* 0x000fe400078e02ff */
[----:B--2---:R-:W-:-:S05]  /*9150*/  IMAD R28, R28, c[0x0][0x190], RZ ;  /* 0x000064001c1c7a24 */ /* 0x004fca00078e02ff */
[----:B------:R-:W-:Y:S04]  /*9160*/  STL [R1+0xd8], R28 ;  /* 0x0000d81c01007387 */ /* 0x000fe80000100800 */
[----:B------:R0:W-:Y:S04]  /*9170*/  STL [R1+0xe0], R0 ;  /* 0x0000e00001007387 */ /* 0x0001e80000100800 */
[----:B------:R-:W-:Y:S01]  /*9180*/  STL [R1+0xf0], R19 ;  /* 0x0000f01301007387 */ /* 0x000fe20000100800 */
[----:B0-----:R-:W-:-:S03]  /*9190*/  IMAD R0, R5, c[0x0][0x190], RZ ;  /* 0x0000640005007a24 */ /* 0x001fc600078e02ff */
[----:B------:R-:W-:Y:S01]  /*91a0*/  STL [R1+0x138], R6 ;  /* 0x0001380601007387 */ /* 0x000fe20000100800 */
[----:B------:R-:W-:Y:S02]  /*91b0*/  IMAD R5, R4, c[0x0][0x190], RZ ;  /* 0x0000640004057a24 */ /* 0x000fe400078e02ff */
[----:B------:R-:W-:Y:S01]  /*91c0*/  IMAD R4, R3, c[0x0][0x190], RZ ;  /* 0x0000640003047a24 */ /* 0x000fe200078e02ff */
[----:B------:R0:W-:Y:S01]  /*91d0*/  STL [R1+0x14c], R0 ;  /* 0x00014c0001007387 */ /* 0x0001e20000100800 */
[----:B------:R-:W-:-:S03]  /*91e0*/  IMAD R3, R17, c[0x0][0x190], RZ ;  /* 0x0000640011037a24 */ /* 0x000fc600078e02ff */
[----:B------:R-:W-:Y:S01]  /*91f0*/  STL [R1+0x150], R5 ;  /* 0x0001500501007387 */ /* 0x000fe20000100800 */
[----:B0-----:R-:W-:-:S03]  /*9200*/  IMAD R0, R2, c[0x0][0x190], RZ ;  /* 0x0000640002007a24 */ /* 0x001fc600078e02ff */
[----:B------:R-:W-:Y:S01]  /*9210*/  STL [R1+0x194], R4 ;  /* 0x0001940401007387 */ /* 0x000fe20000100800 */
[----:B------:R-:W-:-:S03]  /*9220*/  IMAD R2, R22, c[0x0][0x190], RZ ;  /* 0x0000640016027a24 */ /* 0x000fc600078e02ff */
[----:B------:R0:W-:Y:S04]  /*9230*/  STL [R1+0x190], R0 ;  /* 0x0001900001007387 */ /* 0x0001e80000100800 */
[----:B------:R1:W-:Y:S01]  /*9240*/  STL [R1+0x18c], R3 ;  /* 0x00018c0301007387 */ /* 0x0003e20000100800 */
[----:B0-----:R-:W-:-:S03]  /*9250*/  IMAD R0, R21, c[0x0][0x190], RZ ;  /* 0x0000640015007a24 */ /* 0x001fc600078e02ff */
[----:B------:R0:W-:Y:S01]  /*9260*/  STL [R1+0x188], R2 ;  /* 0x0001880201007387 */ /* 0x0001e20000100800 */
[----:B-1----:R-:W-:-:S03]  /*9270*/  IMAD R3, R20, c[0x0][0x190], RZ ;  /* 0x0000640014037a24 */ /* 0x002fc600078e02ff */
[----:B------:R1:W-:Y:S04]  /*9280*/  STL [R1+0x184], R0 ;  /* 0x0001840001007387 */ /* 0x0003e80000100800 */
[----:B------:R2:W-:Y:S01]  /*9290*/  STL [R1+0x180], R3 ;  /* 0x0001800301007387 */ /* 0x0005e20000100800 */
[----:B0-----:R-:W-:Y:S02]  /*92a0*/  IMAD R2, R26, c[0x0][0x190], RZ ;  /* 0x000064001a027a24 */ /* 0x001fe400078e02ff */
[----:B-1----:R-:W-:-:S03]  /*92b0*/  IMAD R0, R25, c[0x0][0x190], RZ ;  /* 0x0000640019007a24 */ /* 0x002fc600078e02ff */
[----:B------:R0:W-:Y:S01]  /*92c0*/  STL [R1+0x17c], R2 ;  /* 0x00017c0201007387 */ /* 0x0001e20000100800 */
[----:B--2---:R-:W-:-:S03]  /*92d0*/  IMAD R3, R16, c[0x0][0x190], RZ ;  /* 0x0000640010037a24 */ /* 0x004fc600078e02ff */
        /* <DEDUP_REMOVED lines=169> */
[----:B------:R-:W-:-:S02]  /*9d70*/  IMAD R5, R5, c[0x0][0x190], RZ ;  /* 0x0000640005057a24 */ /* 0x000fc400078e02ff */
[----:B------:R-:W-:Y:S02]  /*9d80*/  IMAD R4, R4, c[0x0][0x190], RZ ;  /* 0x0000640004047a24 */ /* 0x000fe400078e02ff */
[----:B------:R-:W-:Y:S02]  /*9d90*/  IMAD R3, R3, c[0x0][0x190], RZ ;  /* 0x0000640003037a24 */ /* 0x000fe400078e02ff */
[----:B------:R-:W-:Y:S02]  /*9da0*/  IMAD R2, R2, c[0x0][0x190], RZ ;  /* 0x0000640002027a24 */ /* 0x000fe400078e02ff */
[----:B------:R-:W-:Y:S02]  /*9db0*/  IMAD R17, R17, c[0x0][0x190], RZ ;  /* 0x0000640011117a24 */ /* 0x000fe400078e02ff */
        /* <DEDUP_REMOVED lines=20> */
[----:B--2---:R-:W-:-:S05]  /*9f00*/  IMAD R28, R28, c[0x0][0x190], RZ ;  /* 0x000064001c1c7a24 */ /* 0x004fca00078e02ff */
[----:B------:R0:W-:Y:S04]  /*9f10*/  STL [R1+0x88], R28 ;  /* 0x0000881c01007387 */ /* 0x0001e80000100800 */
[----:B0-----:R-:W2:Y:S04]  /*9f20*/  LDL.LU R28, [R1+0xa44] ;  /* 0x000a4400011c7983 */ /* 0x001ea80000300800 */
[----:B------:R0:W-:Y:S04]  /*9f30*/  STL [R1+0x84], R0 ;  /* 0x0000840001007387 */ /* 0x0001e80000100800 */
[----:B0-----:R-:W3:Y:S04]  /*9f40*/  LDL.LU R0, [R1+0xa40] ;  /* 0x000a400001007983 */ /* 0x001ee80000300800 */
[----:B------:R0:W-:Y:S04]  /*9f50*/  STL [R1+0x7c], R19 ;  /* 0x00007c1301007387 */ /* 0x0001e80000100800 */
[----:B0-----:R-:W4:Y:S04]  /*9f60*/  LDL.LU R19, [R1+0xa3c] ;  /* 0x000a3c0001137983 */ /* 0x001f280000300800 */
[----:B------:R0:W-:Y:S04]  /*9f70*/  STL [R1+0x74], R6 ;  /* 0x0000740601007387 */ /* 0x0001e80000100800 */
[----:B0-----:R-:W2:Y:S04]  /*9f80*/  LDL.LU R6, [R1+0xa38] ;  /* 0x000a380001067983 */ /* 0x001ea80000300800 */
        /* <DEDUP_REMOVED lines=31> */
[----:B0-----:R-:W3:Y:S04]  /*a180*/  LDL.LU R12, [R1+0x9f8] ;  /* 0x0009f800010c7983 */ /* 0x001ee80000300800 */
[----:B------:R0:W-:Y:S04]  /*a190*/  STL [R1+0x2c], R11 ;  /* 0x00002c0b01007387 */ /* 0x0001e80000100800 */
[----:B0-----:R-:W3:Y:S04]  /*a1a0*/  LDL.LU R11, [R1+0x9f4] ;  /* 0x0009f400010b7983 */ /* 0x001ee80000300800 */
        /* <DEDUP_REMOVED lines=16> */
[----:B--2---:R-:W-:-:S02]  /*a2b0*/  IMAD R9, R9, c[0x0][0x190], RZ ;  /* 0x0000640009097a24 */ /* 0x004fc400078e02ff */
[----:B---3--:R-:W-:Y:S02]  /*a2c0*/  IMAD R11, R11, c[0x0][0x190], RZ ;  /* 0x000064000b0b7a24 */ /* 0x008fe400078e02ff */
[----:B----4-:R-:W-:Y:S02]  /*a2d0*/  IMAD R10, R10, c[0x0][0x190], RZ ;  /* 0x000064000a0a7a24 */ /* 0x010fe400078e02ff */
[----:B------:R-:W-:Y:S02]  /*a2e0*/  IMAD R8, R8, c[0x0][0x190], RZ ;  /* 0x0000640008087a24 */ /* 0x000fe400078e02ff */
[----:B------:R-:W-:Y:S02]  /*a2f0*/  IMAD R7, R7, c[0x0][0x190], RZ ;  /* 0x0000640007077a24 */ /* 0x000fe400078e02ff */
[----:B------:R-:W-:Y:S02]  /*a300*/  IMAD R23, R23, c[0x0][0x190], RZ ;  /* 0x0000640017177a24 */ /* 0x000fe400078e02ff */
[----:B------:R-:W-:-:S02]  /*a310*/  IMAD R24, R24, c[0x0][0x190], RZ ;  /* 0x0000640018187a24 */ /* 0x000fc400078e02ff */
[----:B------:R-:W-:Y:S02]  /*a320*/  IMAD R27, R27, c[0x0][0x190], RZ ;  /* 0x000064001b1b7a24 */ /* 0x000fe400078e02ff */
[----:B------:R-:W-:Y:S02]  /*a330*/  IMAD R29, R29, c[0x0][0x190], RZ ;  /* 0x000064001d1d7a24 */ /* 0x000fe400078e02ff */
[----:B------:R-:W-:-:S05]  /*a340*/  IMAD R18, R18, c[0x0][0x190], RZ ;  /* 0x0000640012127a24 */ /* 0x000fca00078e02ff */
[----:B------:R0:W-:Y:S04]  /*a350*/  STL [R1], R18 ;  /* 0x0000001201007387 */ /* 0x0001e80000100800 */
[----:B0-----:R-:W2:Y:S04]  /*a360*/  LDL.LU R18, [R1+0x9d0] ;  /* 0x0009d00001127983 */ /* 0x001ea80000300800 */
[----:B------:R0:W-:Y:S04]  /*a370*/  STL [R1+0x990], R29 ;  /* 0x0009901d01007387 */ /* 0x0001e80000100800 */
[----:B0-----:R-:W3:Y:S04]  /*a380*/  LDL.LU R29, [R1+0x90] ;  /* 0x00009000011d7983 */ /* 0x001ee80000300800 */
[----:B------:R0:W-:Y:S04]  /*a390*/  STL [R1+0x98c], R27 ;  /* 0x00098c1b01007387 */ /* 0x0001e80000100800 */
[----:B0-----:R-:W4:Y:S04]  /*a3a0*/  LDL.LU R27, [R1+0x94] ;  /* 0x00009400011b7983 */ /* 0x001f280000300800 */
[----:B------:R0:W-:Y:S04]  /*a3b0*/  STL [R1+0x988], R24 ;  /* 0x0009881801007387 */ /* 0x0001e80000100800 */
[----:B0-----:R-:W3:Y:S04]  /*a3c0*/  LDL.LU R24, [R1+0x80] ;  /* 0x0000800001187983 */ /* 0x001ee80000300800 */
[----:B------:R-:W-:Y:S04]  /*a3d0*/  STL [R1+0x984], R23 ;  /* 0x0009841701007387 */ /* 0x000fe80000100800 */
[----:B------:R0:W-:Y:S04]  /*a3e0*/  STL [R1+0x994], R7 ;  /* 0x0009940701007387 */ /* 0x0001e80000100800 */
[----:B0-----:R-:W3:Y:S04]  /*a3f0*/  LDL.LU R7, [R1+0x78] ;  /* 0x0000780001077983 */ /* 0x001ee80000300800 */
[----:B------:R0:W-:Y:S04]  /*a400*/  STL [R1+0x980], R8 ;  /* 0x0009800801007387 */ /* 0x0001e80000100800 */
[----:B0-----:R-:W3:Y:S04]  /*a410*/  LDL.LU R8, [R1+0x58] ;  /* 0x0000580001087983 */ /* 0x001ee80000300800 */
[----:B------:R0:W-:Y:S04]  /*a420*/  STL [R1+0x97c], R10 ;  /* 0x00097c0a01007387 */ /* 0x0001e80000100800 */
[----:B0-----:R-:W3:Y:S04]  /*a430*/  LDL.LU R10, [R1+0x28] ;  /* 0x00002800010a7983 */ /* 0x001ee80000300800 */
[----:B------:R0:W-:Y:S04]  /*a440*/  STL [R1+0x998], R11 ;  /* 0x0009980b01007387 */ /* 0x0001e80000100800 */
[----:B0-----:R-:W4:Y:S01]  /*a450*/  LDL.LU R11, [R1+0x1c] ;  /* 0x00001c00010b7983 */ /* 0x001f220000300800 */
[----:B------:R-:W-:-:S05]  /*a460*/  IMAD R12, R12, c[0x0][0x190], RZ ;  /* 0x000064000c0c7a24 */ /* 0x000fca00078e02ff */
[----:B------:R-:W-:Y:S04]  /*a470*/  STL [R1+0x99c], R12 ;  /* 0x00099c0c01007387 */ /* 0x000fe80000100800 */
[----:B------:R0:W-:Y:S04]  /*a480*/  STL [R1+0x9a0], R9 ;  /* 0x0009a00901007387 */ /* 0x0001e80000100800 */
[----:B0-----:R-:W4:Y:S01]  /*a490*/  LDL R9, [R1+0x198] ;  /* 0x0001980001097983 */ /* 0x001f220000100800 */
[----:B------:R-:W-:Y:S02]  /*a4a0*/  IMAD R13, R13, c[0x0][0x190], RZ ;  /* 0x000064000d0d7a24 */ /* 0x000fe400078e02ff */
[----:B------:R-:W-:-:S02]  /*a4b0*/  IMAD R14, R14, c[0x0][0x190], RZ ;  /* 0x000064000e0e7a24 */ /* 0x000fc400078e02ff */
[----:B------:R-:W-:Y:S02]  /*a4c0*/  IMAD R15, R15, c[0x0][0x190], RZ ;  /* 0x000064000f0f7a24 */ /* 0x000fe400078e02ff */
[----:B------:R-:W-:Y:S01]  /*a4d0*/  IMAD R16, R16, c[0x0][0x190], RZ ;  /* 0x0000640010107a24 */ /* 0x000fe200078e02ff */
[----:B------:R0:W-:Y:S01]  /*a4e0*/  STL [R1+0x9a4], R13 ;  /* 0x0009a40d01007387 */ /* 0x0001e20000100800 */
[----:B------:R-:W-:Y:S02]  /*a4f0*/  IMAD R25, R25, c[0x0][0x190], RZ ;  /* 0x0000640019197a24 */ /* 0x000fe400078e02ff */
[----:B------:R-:W-:Y:S01]  /*a500*/  IMAD R26, R26, c[0x0][0x190], RZ ;  /* 0x000064001a1a7a24 */ /* 0x000fe200078e02ff */
[----:B------:R-:W-:Y:S01]  /*a510*/  STL [R1+0x9a8], R14 ;  /* 0x0009a80e01007387 */ /* 0x000fe20000100800 */
[----:B------:R-:W-:Y:S02]  /*a520*/  IMAD R20, R20, c[0x0][0x190], RZ ;  /* 0x0000640014147a24 */ /* 0x000fe400078e02ff */
[----:B------:R-:W-:Y:S01]  /*a530*/  IMAD R21, R21, c[0x0][0x190], RZ ;  /* 0x0000640015157a24 */ /* 0x000fe200078e02ff */
[----:B------:R-:W-:Y:S04]  /*a540*/  STL [R1+0x9ac], R15 ;  /* 0x0009ac0f01007387 */ /* 0x000fe80000100800 */
[----:B------:R-:W-:Y:S04]  /*a550*/  STL [R1+0x9b0], R16 ;  /* 0x0009b01001007387 */ /* 0x000fe80000100800 */
[----:B------:R-:W-:Y:S04]  /*a560*/  STL [R1+0x9b4], R25 ;  /* 0x0009b41901007387 */ /* 0x000fe80000100800 */
[----:B------:R-:W-:Y:S04]  /*a570*/  STL [R1+0x9b8], R26 ;  /* 0x0009b81a01007387 */ /* 0x000fe80000100800 */
[----:B------:R1:W-:Y:S04]  /*a580*/  STL [R1+0x9bc], R20 ;  /* 0x0009bc1401007387 */ /* 0x0003e80000100800 */
[----:B------:R-:W-:Y:S01]  /*a590*/  STL [R1+0x9c0], R21 ;  /* 0x0009c01501007387 */ /* 0x000fe20000100800 */
[----:B0-----:R-:W-:-:S03]  /*a5a0*/  IMAD R13, R22, c[0x0][0x190], RZ ;  /* 0x00006400160d7a24 */ /* 0x001fc600078e02ff */
[----:B-1----:R-:W4:Y:S01]  /*a5b0*/  LDL.LU R20, [R1+0x98] ;  /* 0x0000980001147983 */ /* 0x002f220000300800 */
[----:B------:R-:W-:-:S03]  /*a5c0*/  IMAD R12, R17, c[0x0][0x190], RZ ;  /* 0x00006400110c7a24 */ /* 0x000fc600078e02ff */
[----:B------:R-:W-:Y:S04]  /*a5d0*/  STL [R1+0x1a0], R13 ;  /* 0x0001a00d01007387 */ /* 0x000fe80000100800 */
[----:B------:R-:W4:Y:S04]  /*a5e0*/  LDL.LU R23, [R1+0xa8] ;  /* 0x0000a80001177983 */ /* 0x000f280000300800 */
[----:B------:R0:W-:Y:S04]  /*a5f0*/  STL [R1+0x19c], R12 ;  /* 0x00019c0c01007387 */ /* 0x0001e80000100800 */
[----:B------:R-:W4:Y:S04]  /*a600*/  LDL.LU R26, [R1+0xb0] ;  /* 0x0000b000011a7983 */ /* 0x000f280000300800 */
[----:B------:R-:W4:Y:S04]  /*a610*/  LDL.LU R25, [R1+0xd8] ;  /* 0x0000d80001197983 */ /* 0x000f280000300800 */
[----:B------:R-:W4:Y:S01]  /*a620*/  LDL.LU R16, [R1+0xe0] ;  /* 0x0000e00001107983 */ /* 0x000f220000300800 */
[----:B------:R-:W-:-:S02]  /*a630*/  IMAD R22, R2, c[0x0][0x190], RZ ;  /* 0x0000640002167a24 */ /* 0x000fc400078e02ff */
[----:B------:R-:W-:Y:S02]  /*a640*/  IMAD R17, R3, c[0x0][0x190], RZ ;  /* 0x0000640003117a24 */ /* 0x000fe400078e02ff */
[----:B------:R-:W-:Y:S01]  /*a650*/  IMAD R2, R4, c[0x0][0x190], RZ ;  /* 0x0000640004027a24 */ /* 0x000fe200078e02ff */
[----:B------:R-:W-:Y:S04]  /*a660*/  STL [R1+0x9c4], R22 ;  /* 0x0009c41601007387 */ /* 0x000fe80000100800 */
[----:B------:R-:W-:Y:S04]  /*a670*/  STL [R1+0x9c8], R17 ;  /* 0x0009c81101007387 */ /* 0x000fe80000100800 */
[----:B------:R2:W-:Y:S04]  /*a680*/  STL [R1+0x9cc], R2 ;  /* 0x0009cc0201007387 */ /* 0x0005e80000100800 */
[----:B------:R-:W4:Y:S04]  /*a690*/  LDL.LU R15, [R1+0xf0] ;  /* 0x0000f000010f7983 */ /* 0x000f280000300800 */
[----:B------:R-:W4:Y:S01]  /*a6a0*/  LDL.LU R14, [R1+0x138] ;  /* 0x00013800010e7983 */ /* 0x000f220000300800 */
[----:B0-----:R-:W-:Y:S01]  /*a6b0*/  IMAD.MOV R12, RZ, RZ, -c[0x0][0x188] ;  /* 0x80006200ff0c7624 */ /* 0x001fe200078e02ff */
[----:B--2---:R-:W-:-:S05]  /*a6c0*/  LEA R2, P2, R28, R18, 0x1 ;  /* 0x000000121c027211 */ /* 0x004fca00078408ff */
[----:B------:R3:W-:Y:S02]  /*a6d0*/  STL [R1+0x838], R2 ;  /* 0x0008380201007387 */ /* 0x0007e40000100800 */
[-C--:B---3--:R-:W-:Y:S02]  /*a6e0*/  LEA R2, P4, R10, R18.reuse, 0x1 ;  /* 0x000000120a027211 */ /* 0x088fe400078808ff */
[----:B----4-:R-:W-:-:S05]  /*a6f0*/  LEA R3, P3, R11, R18, 0x1 ;  /* 0x000000120b037211 */ /* 0x010fca00078608ff */
[----:B------:R0:W-:Y:S04]  /*a700*/  STL [R1+0x460], R3 ;  /* 0x0004600301007387 */ /* 0x0001e80000100800 */
[----:B------:R-:W2:Y:S01]  /*a710*/  LDL.LU R13, [R1+0x14c] ;  /* 0x00014c00010d7983 */ /* 0x000ea20000300800 */
[----:B0-----:R-:W-:-:S03]  /*a720*/  LEA R3, P5, R8, R18, 0x1 ;  /* 0x0000001208037211 */ /* 0x001fc600078a08ff */
[----:B------:R0:W-:Y:S01]  /*a730*/  STL [R1+0x468], R2 ;  /* 0x0004680201007387 */ /* 0x0001e20000100800 */
[----:B------:R-:W-:-:S03]  /*a740*/  IMAD R4, R12, 0x2, R9 ;  /* 0x000000020c047824 */ /* 0x000fc600078e0209 */
[----:B------:R1:W-:Y:S04]  /*a750*/  STL [R1+0x470], R3 ;  /* 0x0004700301007387 */ /* 0x0003e80000100800 */
[----:B------:R-:W3:Y:S01]  /*a760*/  LDL.LU R9, [R1+0x150] ;  /* 0x0001500001097983 */ /* 0x000ee20000300800 */
[-C--:B0-----:R-:W-:Y:S02]  /*a770*/  LEA R2, P6, R7, R18.reuse, 0x1 ;  /* 0x0000001207027211 */ /* 0x081fe400078c08ff */
[----:B-1----:R-:W-:-:S03]  /*a780*/  LEA R3, P0, R24, R18, 0x1 ;  /* 0x0000001218037211 */ /* 0x002fc600078008ff */
[----:B------:R0:W-:Y:S04]  /*a790*/  STL [R1+0x478], R2 ;  /* 0x0004780201007387 */ /* 0x0001e80000100800 */
[----:B------:R1:W-:Y:S04]  /*a7a0*/  STL [R1+0x480], R3 ;  /* 0x0004800301007387 */ /* 0x0003e80000100800 */
[----:B------:R-:W4:Y:S01]  /*a7b0*/  LDL.LU R12, [R1+0x194] ;  /* 0x00019400010c7983 */ /* 0x000f220000300800 */
[----:B0-----:R-:W-:Y:S02]  /*a7c0*/  LEA R2, P1, R29, R18, 0x1 ;  /* 0x000000121d027211 */ /* 0x001fe400078208ff */
[----:B-1----:R-:W-:-:S03]  /*a7d0*/  LEA.HI.X.SX32 R3, R28, R19, 0x1, P2 ;  /* 0x000000131c037211 */ /* 0x002fc600010f0eff */
[----:B------:R0:W-:Y:S04]  /*a7e0*/  STL [R1+0x488], R2 ;  /* 0x0004880201007387 */ /* 0x0001e80000100800 */
[----:B------:R1:W-:Y:S01]  /*a7f0*/  STL [R1+0x834], R3 ;  /* 0x0008340301007387 */ /* 0x0003e20000100800 */
[----:B0-----:R-:W-:Y:S02]  /*a800*/  LEA R2, P2, R27, R18, 0x1 ;  /* 0x000000121b027211 */ /* 0x001fe400078408ff */
[-C--:B-1----:R-:W-:Y:S02]  /*a810*/  LEA.HI.X.SX32 R3, R11, R19.reuse, 0x1, P3 ;  /* 0x000000130b037211 */ /* 0x082fe400018f0eff */
[----:B------:R-:W4:Y:S04]  /*a820*/  LDL.LU R11, [R1+0x190] ;  /* 0x00019000010b7983 */ /* 0x000f280000300800 */
[----:B------:R-:W-:Y:S04]  /*a830*/  STL [R1+0x490], R2 ;  /* 0x0004900201007387 */ /* 0x000fe80000100800 */
[----:B------:R0:W-:Y:S02]  /*a840*/  STL [R1+0x45c], R3 ;  /* 0x00045c0301007387 */ /* 0x0001e40000100800 */
[----:B0-----:R-:W-:-:S02]  /*a850*/  LEA.HI.X.SX32 R3, R10, R19, 0x1, P4 ;  /* 0x000000130a037211 */ /* 0x001fc400020f0eff */
[----:B------:R-:W4:Y:S01]  /*a860*/  LDL.LU R10, [R1+0x18c] ;  /* 0x00018c00010a7983 */ /* 0x000f220000300800 */
[----:B------:R-:W-:-:S05]  /*a870*/  LEA R2, P3, R20, R18, 0x1 ;  /* 0x0000001214027211 */ /* 0x000fca00078608ff */
[----:B------:R0:W-:Y:S04]  /*a880*/  STL [R1+0x498], R2 ;  /* 0x0004980201007387 */ /* 0x0001e80000100800 */
[----:B------:R1:W-:Y:S01]  /*a890*/  STL [R1+0x464], R3 ;  /* 0x0004640301007387 */ /* 0x0003e20000100800 */
[-C--:B0-----:R-:W-:Y:S02]  /*a8a0*/  LEA R2, P4, R23, R18.reuse, 0x1 ;  /* 0x0000001217027211 */ /* 0x081fe400078808ff */
[----:B-1----:R-:W-:Y:S02]  /*a8b0*/  LEA.HI.X.SX32 R3, R8, R19, 0x1, P5 ;  /* 0x0000001308037211 */ /* 0x002fe400028f0eff */
[----:B------:R-:W4:Y:S04]  /*a8c0*/  LDL.LU R8, [R1+0x188] ;  /* 0x0001880001087983 */ /* 0x000f280000300800 */
[----:B------:R0:W-:Y:S04]  /*a8d0*/  STL [R1+0x4a0], R2 ;  /* 0x0004a00201007387 */ /* 0x0001e80000100800 */
[----:B------:R1:W-:Y:S01]  /*a8e0*/  STL [R1+0x46c], R3 ;  /* 0x00046c0301007387 */ /* 0x0003e20000100800 */
[----:B0-----:R-:W-:-:S02]  /*a8f0*/  LEA R2, P5, R26, R18, 0x1 ;  /* 0x000000121a027211 */ /* 0x001fc400078a08ff */
[-C--:B-1----:R-:W-:Y:S02]  /*a900*/  LEA.HI.X.SX32 R3, R7, R19.reuse, 0x1, P6 ;  /* 0x0000001307037211 */ /* 0x082fe400030f0eff */
[----:B------:R-:W4:Y:S04]  /*a910*/  LDL.LU R7, [R1+0x184] ;  /* 0x0001840001077983 */ /* 0x000f280000300800 */
[----:B------:R-:W-:Y:S04]  /*a920*/  STL [R1+0x4a8], R2 ;  /* 0x0004a80201007387 */ /* 0x000fe80000100800 */
[----:B------:R0:W-:Y:S02]  /*a930*/  STL [R1+0x474], R3 ;  /* 0x0004740301007387 */ /* 0x0001e40000100800 */
[----:B0-----:R-:W-:-:S02]  /*a940*/  LEA.HI.X.SX32 R3, R24, R19, 0x1, P0 ;  /* 0x0000001318037211 */ /* 0x001fc400000f0eff */
[----:B------:R-:W4:Y:S01]  /*a950*/  LDL.LU R24, [R1+0x180] ;  /* 0x0001800001187983 */ /* 0x000f220000300800 */
[----:B------:R-:W-:-:S05]  /*a960*/  LEA R2, P6, R25, R18, 0x1 ;  /* 0x0000001219027211 */ /* 0x000fca00078c08ff */
[----:B------:R-:W-:Y:S04]  /*a970*/  STL [R1+0x4b0], R2 ;  /* 0x0004b00201007387 */ /* 0x000fe80000100800 */
[----:B------:R0:W-:Y:S02]  /*a980*/  STL [R1+0x47c], R3 ;  /* 0x00047c0301007387 */ /* 0x0001e40000100800 */
[----:B0-----:R-:W-:Y:S02]  /*a990*/  LEA.HI.X.SX32 R3, R29, R19, 0x1, P1 ;  /* 0x000000131d037211 */ /* 0x001fe400008f0eff */
        /* <DEDUP_REMOVED lines=16> */
[----:B--2---:R-:W-:-:S05]  /*aaa0*/  LEA R2, P3, R13, R18, 0x1 ;  /* 0x000000120d027211 */ /* 0x004fca00078608ff */
[----:B------:R-:W-:Y:S04]  /*aab0*/  STL [R1+0x4d0], R2 ;  /* 0x0004d00201007387 */ /* 0x000fe80000100800 */
[----:B------:R0:W-:Y:S02]  /*aac0*/  STL [R1+0x49c], R3 ;  /* 0x00049c0301007387 */ /* 0x0001e40000100800 */
[----:B0-----:R-:W-:Y:S02]  /*aad0*/  LEA.HI.X.SX32 R3, R26, R19, 0x1, P5 ;  /* 0x000000131a037211 */ /* 0x001fe400028f0eff */
[----:B------:R-:W2:Y:S01]  /*aae0*/  LDL.LU R26, [R1+0x16c] ;  /* 0x00016c00011a7983 */ /* 0x000ea20000300800 */
[----:B---3--:R-:W-:-:S05]  /*aaf0*/  LEA R2, P4, R9, R18, 0x1 ;  /* 0x0000001209027211 */ /* 0x008fca00078808ff */
[----:B------:R-:W-:Y:S04]  /*ab00*/  STL [R1+0x4d8], R2 ;  /* 0x0004d80201007387 */ /* 0x000fe80000100800 */
[----:B------:R0:W-:Y:S02]  /*ab10*/  STL [R1+0x4a4], R3 ;  /* 0x0004a40301007387 */ /* 0x0001e40000100800 */
[----:B0-----:R-:W-:Y:S02]  /*ab20*/  LEA.HI.X.SX32 R3, R25, R19, 0x1, P6 ;  /* 0x0000001319037211 */ /* 0x001fe400030f0eff */
[----:B------:R-:W3:Y:S01]  /*ab30*/  LDL.LU R25, [R1+0x168] ;  /* 0x0001680001197983 */ /* 0x000ee20000300800 */
[----:B----4-:R-:W-:-:S05]  /*ab40*/  LEA R2, P5, R12, R18, 0x1 ;  /* 0x000000120c027211 */ /* 0x010fca00078a08ff */
        /* <DEDUP_REMOVED lines=60> */
[----:B------:R-:W-:Y:S04]  /*af10*/  STL [R1+0x540], R2 ;  /* 0x0005400201007387 */ /* 0x000fe80000100800 */
[----:B------:R0:W-:Y:S02]  /*af20*/  STL [R1+0x50c], R3 ;  /* 0x00050c0301007387 */ /* 0x0001e40000100800 */
[----:B0-----:R-:W-:Y:S02]  /*af30*/  LEA.HI.X.SX32 R3, R27, R19, 0x1, P5 ;  /* 0x000000131b037211 */ /* 0x001fe400028f0eff */
[-C--:B------:R-:W-:Y:S01]  /*af40*/  LEA R2, P4, R15, R18.reuse, 0x1 ;  /* 0x000000120f027211 */ /* 0x080fe200078808ff */
[----:B------:R-:W4:Y:S04]  /*af50*/  LDL.LU R27, [R1+0x128] ;  /* 0x00012800011b7983 */ /* 0x000f280000300800 */
[----:B------:R0:W-:Y:S04]  /*af60*/  STL [R1+0x548], R2 ;  /* 0x0005480201007387 */ /* 0x0001e80000100800 */
[----:B------:R1:W-:Y:S04]  /*af70*/  STL [R1+0x514], R3 ;  /* 0x0005140301007387 */ /* 0x0003e80000100800 */
[----:B------:R-:W4:Y:S01]  /*af80*/  LDL.LU R21, [R1+0x124] ;  /* 0x0001240001157983 */ /* 0x000f220000300800 */
[----:B0-----:R-:W-:-:S02]  /*af90*/  LEA R2, P5, R14, R18, 0x1 ;  /* 0x000000120e027211 */ /* 0x001fc400078a08ff */
[----:B-1----:R-:W-:-:S03]  /*afa0*/  LEA.HI.X.SX32 R3, R20, R19, 0x1, P6 ;  /* 0x0000001314037211 */ /* 0x002fc600030f0eff */
[----:B------:R-:W-:Y:S04]  /*afb0*/  STL [R1+0x550], R2 ;  /* 0x0005500201007387 */ /* 0x000fe80000100800 */
[----:B------:R0:W-:Y:S02]  /*afc0*/  STL [R1+0x51c], R3 ;  /* 0x00051c0301007387 */ /* 0x0001e40000100800 */
[----:B0-----:R-:W-:Y:S02]  /*afd0*/  LEA.HI.X.SX32 R3, R23, R19, 0x1, P0 ;  /* 0x0000001317037211 */ /* 0x001fe400000f0eff */
[----:B------:R-:W4:Y:S01]  /*afe0*/  LDL.LU R23, [R1+0x120] ;  /* 0x0001200001177983 */ /* 0x000f220000300800 */
[----:B------:R-:W-:-:S05]  /*aff0*/  LEA R2, P6, R13, R18, 0x1 ;  /* 0x000000120d027211 */ /* 0x000fca00078c08ff */
[----:B------:R-:W-:Y:S04]  /*b000*/  STL [R1+0x558], R2 ;  /* 0x0005580201007387 */ /* 0x000fe80000100800 */
[----:B------:R0:W-:Y:S04]  /*b010*/  STL [R1+0x524], R3 ;  /* 0x0005240301007387 */ /* 0x0001e80000100800 */
[----:B------:R-:W4:Y:S01]  /*b020*/  LDL.LU R20, [R1+0x11c] ;  /* 0x00011c0001147983 */ /* 0x000f220000300800 */
[----:B0-----:R-:W-:Y:S02]  /*b030*/  LEA.HI.X.SX32 R3, R26, R19, 0x1, P1 ;  /* 0x000000131a037211 */ /* 0x001fe400008f0eff */
[----:B------:R-:W-:-:S05]  /*b040*/  LEA R2, P0, R9, R18, 0x1 ;  /* 0x0000001209027211 */ /* 0x000fca00078008ff */
[----:B------:R0:W-:Y:S04]  /*b050*/  STL [R1+0x560], R2 ;  /* 0x0005600201007387 */ /* 0x0001e80000100800 */
[----:B------:R1:W-:Y:S04]  /*b060*/  STL [R1+0x52c], R3 ;  /* 0x00052c0301007387 */ /* 0x0003e80000100800 */
[----:B------:R-:W4:Y:S01]  /*b070*/  LDL.LU R26, [R1+0x118] ;  /* 0x00011800011a7983 */ /* 0x000f220000300800 */
[----:B0-----:R-:W-:Y:S02]  /*b080*/  LEA R2, P1, R12, R18, 0x1 ;  /* 0x000000120c027211 */ /* 0x001fe400078208ff */
[----:B-1----:R-:W-:-:S03]  /*b090*/  LEA.HI.X.SX32 R3, R25, R19, 0x1, P2 ;  /* 0x0000001319037211 */ /* 0x002fc600010f0eff */
[----:B------:R-:W-:Y:S04]  /*b0a0*/  STL [R1+0x568], R2 ;  /* 0x0005680201007387 */ /* 0x000fe80000100800 */
[----:B------:R0:W-:Y:S04]  /*b0b0*/  STL [R1+0x534], R3 ;  /* 0x0005340301007387 */ /* 0x0001e80000100800 */
[----:B------:R-:W4:Y:S01]  /*b0c0*/  LDL.LU R25, [R1+0x114] ;  /* 0x0001140001197983 */ /* 0x000f220000300800 */
[----:B0-----:R-:W-:Y:S02]  /*b0d0*/  LEA.HI.X.SX32 R3, R16, R19, 0x1, P3 ;  /* 0x0000001310037211 */ /* 0x001fe400018f0eff */
[----:B------:R-:W-:-:S05]  /*b0e0*/  LEA R2, P2, R11, R18, 0x1 ;  /* 0x000000120b027211 */ /* 0x000fca00078408ff */
        /* <DEDUP_REMOVED lines=19> */
[----:B--2---:R-:W-:-:S05]  /*b220*/  LEA R2, P6, R24, R18, 0x1 ;  /* 0x0000001218027211 */ /* 0x004fca00078c08ff */
[----:B------:R-:W-:Y:S04]  /*b230*/  STL [R1+0x590], R2 ;  /* 0x0005900201007387 */ /* 0x000fe80000100800 */
[----:B------:R0:W-:Y:S04]  /*b240*/  STL [R1+0x55c], R3 ;  /* 0x00055c0301007387 */ /* 0x0001e80000100800 */
[----:B------:R-:W2:Y:S01]  /*b250*/  LDL.LU R9, [R1+0x100] ;  /* 0x0001000001097983 */ /* 0x000ea20000300800 */
[----:B0-----:R-:W-:Y:S02]  /*b260*/  LEA.HI.X.SX32 R3, R12, R19, 0x1, P1 ;  /* 0x000000130c037211 */ /* 0x001fe400008f0eff */
[----:B---3--:R-:W-:-:S05]  /*b270*/  LEA R2, P0, R29, R18, 0x1 ;  /* 0x000000121d027211 */ /* 0x008fca00078008ff */
[----:B------:R-:W-:Y:S04]  /*b280*/  STL [R1+0x598], R2 ;  /* 0x0005980201007387 */ /* 0x000fe80000100800 */
[----:B------:R0:W-:Y:S04]  /*b290*/  STL [R1+0x564], R3 ;  /* 0x0005640301007387 */ /* 0x0001e80000100800 */
[----:B------:R-:W3:Y:S01]  /*b2a0*/  LDL.LU R12, [R1+0xfc] ;  /* 0x0000fc00010c7983 */ /* 0x000ee20000300800 */
[----:B0-----:R-:W-:Y:S02]  /*b2b0*/  LEA.HI.X.SX32 R3, R11, R19, 0x1, P2 ;  /* 0x000000130b037211 */ /* 0x001fe400010f0eff */
[----:B----4-:R-:W-:-:S05]  /*b2c0*/  LEA R2, P1, R27, R18, 0x1 ;  /* 0x000000121b027211 */ /* 0x010fca00078208ff */
        /* <DEDUP_REMOVED lines=15> */
[----:B------:R0:W-:Y:S04]  /*b3c0*/  STL [R1+0x5b8], R2 ;  /* 0x0005b80201007387 */ /* 0x0001e80000100800 */
[----:B------:R-:W4:Y:S04]  /*b3d0*/  LDL.LU R7, [R1+0xe8] ;  /* 0x0000e80001077983 */ /* 0x000f280000300800 */
[----:B------:R1:W-:Y:S01]  /*b3e0*/  STL [R1+0x584], R3 ;  /* 0x0005840301007387 */ /* 0x0003e20000100800 */
        /* <DEDUP_REMOVED lines=13> */
[----:B------:R-:W4:Y:S01]  /*b4c0*/  LDL.LU R27, [R1+0xd4] ;  /* 0x0000d400011b7983 */ /* 0x000f220000300800 */
[----:B------:R-:W-:-:S03]  /*b4d0*/  LEA.HI.X.SX32 R17, R21, R19, 0x1, P2 ;  /* 0x0000001315117211 */ /* 0x000fc600010f0eff */
[----:B------:R-:W-:Y:S01]  /*b4e0*/  STL [R1+0x59c], R3 ;  /* 0x00059c0301007387 */ /* 0x000fe20000100800 */
[----:B0-----:R-:W-:-:S05]  /*b4f0*/  LEA R2, P1, R15, R18, 0x1 ;  /* 0x000000120f027211 */ /* 0x001fca00078208ff */
[----:B------:R0:W-:Y:S04]  /*b500*/  STL [R1+0x5d8], R2 ;  /* 0x0005d80201007387 */ /* 0x0001e80000100800 */
[----:B------:R-:W-:Y:S01]  /*b510*/  STL [R1+0x5a4], R17 ;  /* 0x0005a41101007387 */ /* 0x000fe20000100800 */
[----:B0-----:R-:W-:-:S03]  /*b520*/  LEA.HI.X.SX32 R2, R23, R19, 0x1, P3 ;  /* 0x0000001317027211 */ /* 0x001fc600018f0eff */
[----:B------:R-:W4:Y:S01]  /*b530*/  LDL.LU R23, [R1+0xd0] ;  /* 0x0000d00001177983 */ /* 0x000f220000300800 */
        /* <DEDUP_REMOVED lines=22> */
[----:B------:R1:W-:Y:S01]  /*b6a0*/  STL [R1+0x5cc], R2 ;  /* 0x0005cc0201007387 */ /* 0x0003e20000100800 */
[----:B------:R-:W-:Y:S02]  /*b6b0*/  LEA R16, P0, R10, R18, 0x1 ;  /* 0x000000120a107211 */ /* 0x000fe400078008ff */
[----:B0-----:R-:W-:-:S03]  /*b6c0*/  LEA.HI.X.SX32 R3, R15, R19, 0x1, P1 ;  /* 0x000000130f037211 */ /* 0x001fc600008f0eff */
[----:B------:R0:W-:Y:S04]  /*b6d0*/  STL [R1+0x608], R16 ;  /* 0x0006081001007387 */ /* 0x0001e80000100800 */
[----:B------:R-:W4:Y:S04]  /*b6e0*/  LDL.LU R25, [R1+0xbc] ;  /* 0x0000bc0001197983 */ /* 0x000f280000300800 */
[----:B------:R0:W-:Y:S01]  /*b6f0*/  STL [R1+0x5d4], R3 ;  /* 0x0005d40301007387 */ /* 0x0001e20000100800 */
[----:B-1----:R-:W-:-:S05]  /*b700*/  LEA R2, P1, R8, R18, 0x1 ;  /* 0x0000001208027211 */ /* 0x002fca00078208ff */
[----:B------:R1:W-:Y:S04]  /*b710*/  STL [R1+0x610], R2 ;  /* 0x0006100201007387 */ /* 0x0003e80000100800 */
[----:B0-----:R-:W4:Y:S01]  /*b720*/  LDL.LU R16, [R1+0xb8] ;  /* 0x0000b80001107983 */ /* 0x001f220000300800 */
[----:B------:R-:W-:Y:S02]  /*b730*/  LEA.HI.X.SX32 R3, R14, R19, 0x1, P2 ;  /* 0x000000130e037211 */ /* 0x000fe400010f0eff */
[----:B-1----:R-:W-:-:S03]  /*b740*/  LEA R2, P2, R7, R18, 0x1 ;  /* 0x0000001207027211 */ /* 0x002fc600078408ff */
[----:B------:R0:W-:Y:S04]  /*b750*/  STL [R1+0x5dc], R3 ;  /* 0x0005dc0301007387 */ /* 0x0001e80000100800 */
[----:B------:R1:W-:Y:S04]  /*b760*/  STL [R1+0x618], R2 ;  /* 0x0006180201007387 */ /* 0x0003e80000100800 */
[----:B------:R-:W4:Y:S01]  /*b770*/  LDL.LU R15, [R1+0xb4] ;  /* 0x0000b400010f7983 */ /* 0x000f220000300800 */
[----:B0-----:R-:W-:Y:S02]  /*b780*/  LEA.HI.X.SX32 R3, R13, R19, 0x1, P3 ;  /* 0x000000130d037211 */ /* 0x001fe400018f0eff */
        /* <DEDUP_REMOVED lines=9> */
[----:B0-----:R-:W-:-:S05]  /*b820*/  LEA.HI.X.SX32 R3, R12, R19, 0x1, P5 ;  /* 0x000000130c037211 */ /* 0x001fca00028f0eff */
[----:B------:R0:W-:Y:S01]  /*b830*/  STL [R1+0x5f4], R3 ;  /* 0x0005f40301007387 */ /* 0x0001e20000100800 */
[----:B-1----:R-:W-:-:S05]  /*b840*/  LEA R2, P5, R27, R18, 0x1 ;  /* 0x000000121b027211 */ /* 0x002fca00078a08ff */
[----:B------:R-:W-:Y:S04]  /*b850*/  STL [R1+0x630], R2 ;  /* 0x0006300201007387 */ /* 0x000fe80000100800 */
[----:B------:R-:W4:Y:S01]  /*b860*/  LDL.LU R9, [R1+0xa0] ;  /* 0x0000a00001097983 */ /* 0x000f220000300800 */
[----:B0-----:R-:W-:-:S05]  /*b870*/  LEA.HI.X.SX32 R3, R11, R19, 0x1, P6 ;  /* 0x000000130b037211 */ /* 0x001fca00030f0eff */
        /* <DEDUP_REMOVED lines=10> */
[----:B------:R1:W-:Y:S04]  /*b920*/  STL [R1+0x60c], R3 ;  /* 0x00060c0301007387 */ /* 0x0003e80000100800 */
[----:B------:R-:W4:Y:S01]  /*b930*/  LDL.LU R10, [R1+0x88] ;  /* 0x00008800010a7983 */ /* 0x000f220000300800 */
[----:B0-----:R-:W-:Y:S02]  /*b940*/  LEA R2, P1, R21, R18, 0x1 ;  /* 0x0000001215027211 */ /* 0x001fe400078208ff */
[----:B-1----:R-:W-:-:S03]  /*b950*/  LEA.HI.X.SX32 R3, R7, R19, 0x1, P2 ;  /* 0x0000001307037211 */ /* 0x002fc600010f0eff */
[----:B------:R-:W-:Y:S04]  /*b960*/  STL [R1+0x648], R2 ;  /* 0x0006480201007387 */ /* 0x000fe80000100800 */
[----:B------:R-:W4:Y:S04]  /*b970*/  LDL.LU R7, [R1+0x84] ;  /* 0x0000840001077983 */ /* 0x000f280000300800 */
[----:B------:R0:W-:Y:S02]  /*b980*/  STL [R1+0x614], R3 ;  /* 0x0006140301007387 */ /* 0x0001e40000100800 */
[----:B0-----:R-:W-:-:S02]  /*b990*/  LEA.HI.X.SX32 R3, R24, R19, 0x1, P3 ;  /* 0x0000001318037211 */ /* 0x001fc400018f0eff */
[----:B--2---:R-:W-:-:S05]  /*b9a0*/  LEA R2, P2, R20, R18, 0x1 ;  /* 0x0000001214027211 */ /* 0x004fca00078408ff */
[----:B------:R3:W-:Y:S04]  /*b9b0*/  STL [R1+0x650], R2 ;  /* 0x0006500201007387 */ /* 0x0007e80000100800 */
[----:B------:R-:W2:Y:S04]  /*b9c0*/  LDL.LU R24, [R1+0x7c] ;  /* 0x00007c0001187983 */ /* 0x000ea80000300800 */
[----:B------:R0:W-:Y:S01]  /*b9d0*/  STL [R1+0x61c], R3 ;  /* 0x00061c0301007387 */ /* 0x0001e20000100800 */
[----:B---3--:R-:W-:Y:S02]  /*b9e0*/  LEA R2, P3, R26, R18, 0x1 ;  /* 0x000000121a027211 */ /* 0x008fe400078608ff */
[----:B0-----:R-:W-:-:S03]  /*b9f0*/  LEA.HI.X.SX32 R3, R29, R19, 0x1, P4 ;  /* 0x000000131d037211 */ /* 0x001fc600020f0eff */
[----:B------:R-:W-:Y:S04]  /*ba00*/  STL [R1+0x658], R2 ;  /* 0x0006580201007387 */ /* 0x000fe80000100800 */
[----:B------:R-:W3:Y:S04]  /*ba10*/  LDL.LU R29, [R1+0x74] ;  /* 0x00007400011d7983 */ /* 0x000ee80000300800 */
[----:B------:R0:W-:Y:S02]  /*ba20*/  STL [R1+0x624], R3 ;  /* 0x0006240301007387 */ /* 0x0001e40000100800 */
[----:B0-----:R-:W-:-:S02]  /*ba30*/  LEA.HI.X.SX32 R3, R27, R19, 0x1, P5 ;  /* 0x000000131b037211 */ /* 0x001fc400028f0eff */
[----:B------:R-:W3:Y:S01]  /*ba40*/  LDL.LU R27, [R1+0x70] ;  /* 0x00007000011b7983 */ /* 0x000ee20000300800 */
[----:B----4-:R-:W-:-:S05]  /*ba50*/  LEA R2, P4, R25, R18, 0x1 ;  /* 0x0000001219027211 */ /* 0x010fca00078808ff */
[----:B------:R-:W-:Y:S04]  /*ba60*/  STL [R1+0x660], R2 ;  /* 0x0006600201007387 */ /* 0x000fe80000100800 */
[----:B------:R0:W-:Y:S02]  /*ba70*/  STL [R1+0x62c], R3 ;  /* 0x00062c0301007387 */ /* 0x0001e40000100800 */
[----:B0-----:R-:W-:Y:S02]  /*ba80*/  LEA.HI.X.SX32 R3, R23, R19, 0x1, P6 ;  /* 0x0000001317037211 */ /* 0x001fe400030f0eff */
[----:B------:R-:W4:Y:S01]  /*ba90*/  LDL.LU R23, [R1+0x6c] ;  /* 0x00006c0001177983 */ /* 0x000f220000300800 */
        /* <DEDUP_REMOVED lines=8> */
[----:B0-----:R-:W4:Y:S01]  /*bb20*/  LDL.LU R3, [R1+0x64] ;  /* 0x0000640001037983 */ /* 0x001f220000300800 */
[----:B------:R-:W-:Y:S02]  /*bb30*/  LEA R17, P0, R14, R18, 0x1 ;  /* 0x000000120e117211 */ /* 0x000fe400078008ff */
[----:B------:R-:W-:-:S03]  /*bb40*/  LEA.HI.X.SX32 R2, R21, R19, 0x1, P1 ;  /* 0x0000001315027211 */ /* 0x000fc600008f0eff */
[----:B------:R0:W-:Y:S04]  /*bb50*/  STL [R1+0x678], R17 ;  /* 0x0006781101007387 */ /* 0x0001e80000100800 */
[----:B------:R-:W-:Y:S01]  /*bb60*/  STL [R1+0x644], R2 ;  /* 0x0006440201007387 */ /* 0x000fe20000100800 */
[----:B0-----:R-:W-:-:S05]  /*bb70*/  LEA R17, P1, R13, R18, 0x1 ;  /* 0x000000120d117211 */ /* 0x001fca00078208ff */
[----:B------:R0:W-:Y:S01]  /*bb80*/  STL [R1+0x680], R17 ;  /* 0x0006801101007387 */ /* 0x0001e20000100800 */
[----:B------:R-:W-:-:S03]  /*bb90*/  LEA.HI.X.SX32 R20, R20, R19, 0x1, P2 ;  /* 0x0000001314147211 */ /* 0x000fc600010f0eff */
[----:B0-----:R-:W4:Y:S01]  /*bba0*/  LDL.LU R17, [R1+0x60] ;  /* 0x0000600001117983 */ /* 0x001f220000300800 */
[----:B------:R-:W-:Y:S02]  /*bbb0*/  LEA.HI.X.SX32 R21, R26, R19, 0x1, P3 ;  /* 0x000000131a157211 */ /* 0x000fe400018f0eff */
[-C--:B------:R-:W-:Y:S01]  /*bbc0*/  LEA R2, P2, R9, R18.reuse, 0x1 ;  /* 0x0000001209027211 */ /* 0x080fe200078408ff */
[----:B------:R0:W-:Y:S04]  /*bbd0*/  STL [R1+0x64c], R20 ;  /* 0x00064c1401007387 */ /* 0x0001e80000100800 */
[----:B------:R1:W-:Y:S04]  /*bbe0*/  STL [R1+0x688], R2 ;  /* 0x0006880201007387 */ /* 0x0003e80000100800 */
[----:B------:R-:W-:Y:S04]  /*bbf0*/  STL [R1+0x654], R21 ;  /* 0x0006541501007387 */ /* 0x000fe80000100800 */
[----:B------:R-:W4:Y:S01]  /*bc00*/  LDL.LU R22, [R1+0x5c] ;  /* 0x00005c0001167983 */ /* 0x000f220000300800 */
[----:B0-----:R-:W-:-:S02]  /*bc10*/  LEA R20, P3, R12, R18, 0x1 ;  /* 0x000000120c147211 */ /* 0x001fc400078608ff */
[----:B-1----:R-:W-:-:S03]  /*bc20*/  LEA.HI.X.SX32 R2, R25, R19, 0x1, P4 ;  /* 0x0000001319027211 */ /* 0x002fc600020f0eff */
[----:B------:R0:W-:Y:S04]  /*bc30*/  STL [R1+0x690], R20 ;  /* 0x0006901401007387 */ /* 0x0001e80000100800 */
[----:B------:R1:W-:Y:S01]  /*bc40*/  STL [R1+0x65c], R2 ;  /* 0x00065c0201007387 */ /* 0x0003e20000100800 */
[----:B------:R-:W-:Y:S02]  /*bc50*/  LEA.HI.X.SX32 R16, R16, R19, 0x1, P5 ;  /* 0x0000001310107211 */ /* 0x000fe400028f0eff */
[----:B0-----:R-:W-:-:S05]  /*bc60*/  LEA R20, P4, R11, R18, 0x1 ;  /* 0x000000120b147211 */ /* 0x001fca00078808ff */
[----:B------:R-:W-:Y:S04]  /*bc70*/  STL [R1+0x698], R20 ;  /* 0x0006981401007387 */ /* 0x000fe80000100800 */
[----:B------:R-:W4:Y:S04]  /*bc80*/  LDL.LU R21, [R1+0x54] ;  /* 0x0000540001157983 */ /* 0x000f280000300800 */
[----:B------:R0:W-:Y:S01]  /*bc90*/  STL [R1+0x664], R16 ;  /* 0x0006641001007387 */ /* 0x0001e20000100800 */
[----:B-1----:R-:W-:Y:S02]  /*bca0*/  LEA R2, P5, R10, R18, 0x1 ;  /* 0x000000120a027211 */ /* 0x002fe400078a08ff */
[----:B0-----:R-:W-:-:S03]  /*bcb0*/  LEA.HI.X.SX32 R16, R15, R19, 0x1, P6 ;  /* 0x000000130f107211 */ /* 0x001fc600030f0eff */
[----:B------:R0:W-:Y:S04]  /*bcc0*/  STL [R1+0x6a0], R2 ;  /* 0x0006a00201007387 */ /* 0x0001e80000100800 */
[----:B------:R-:W-:Y:S04]  /*bcd0*/  STL [R1+0x66c], R16 ;  /* 0x00066c1001007387 */ /* 0x000fe80000100800 */
[----:B------:R-:W4:Y:S01]  /*bce0*/  LDL.LU R20, [R1+0x50] ;  /* 0x0000500001147983 */ /* 0x000f220000300800 */
[----:B0-----:R-:W-:Y:S02]  /*bcf0*/  LEA.HI.X.SX32 R2, R14, R19, 0x1, P0 ;  /* 0x000000130e027211 */ /* 0x001fe400000f0eff */
[----:B------:R-:W-:-:S05]  /*bd00*/  LEA R15, P6, R7, R18, 0x1 ;  /* 0x00000012070f7211 */ /* 0x000fca00078c08ff */
[----:B------:R-:W-:Y:S04]  /*bd10*/  STL [R1+0x6a8], R15 ;  /* 0x0006a80f01007387 */ /* 0x000fe80000100800 */
[----:B------:R3:W-:Y:S01]  /*bd20*/  STL [R1+0x674], R2 ;  /* 0x0006740201007387 */ /* 0x0007e20000100800 */
[----:B------:R-:W-:Y:S02]  /*bd30*/  LEA.HI.X.SX32 R13, R13, R19, 0x1, P1 ;  /* 0x000000130d0d7211 */ /* 0x000fe400008f0eff */
[----:B--2---:R-:W-:-:S05]  /*bd40*/  LEA R14, P0, R24, R18, 0x1 ;  /* 0x00000012180e7211 */ /* 0x004fca00078008ff */
[----:B------:R-:W-:Y:S04]  /*bd50*/  STL [R1+0x6b0], R14 ;  /* 0x0006b00e01007387 */ /* 0x000fe80000100800 */
[----:B------:R-:W2:Y:S04]  /*bd60*/  LDL.LU R26, [R1+0x4c] ;  /* 0x00004c00011a7983 */ /* 0x000ea80000300800 */
[----:B------:R0:W-:Y:S01]  /*bd70*/  STL [R1+0x67c], R13 ;  /* 0x00067c0d01007387 */ /* 0x0001e20000100800 */
[----:B---3--:R-:W-:Y:S02]  /*bd80*/  LEA R2, P1, R29, R18, 0x1 ;  /* 0x000000121d027211 */ /* 0x008fe400078208ff */
[----:B0-----:R-:W-:-:S03]  /*bd90*/  LEA.HI.X.SX32 R13, R9, R19, 0x1, P2 ;  /* 0x00000013090d7211 */ /* 0x001fc600010f0eff */
[----:B------:R0:W-:Y:S04]  /*bda0*/  STL [R1+0x6b8], R2 ;  /* 0x0006b80201007387 */ /* 0x0001e80000100800 */
[----:B------:R-:W-:Y:S04]  /*bdb0*/  STL [R1+0x684], R13 ;  /* 0x0006840d01007387 */ /* 0x000fe80000100800 */
[----:B------:R-:W3:Y:S01]  /*bdc0*/  LDL.LU R25, [R1+0x48] ;  /* 0x0000480001197983 */ /* 0x000ee20000300800 */
[----:B0-----:R-:W-:Y:S02]  /*bdd0*/  LEA.HI.X.SX32 R2, R12, R19, 0x1, P3 ;  /* 0x000000130c027211 */ /* 0x001fe400018f0eff */
[----:B------:R-:W-:-:S05]  /*bde0*/  LEA R9, P2, R27, R18, 0x1 ;  /* 0x000000121b097211 */ /* 0x000fca00078408ff */
[----:B------:R0:W-:Y:S04]  /*bdf0*/  STL [R1+0x6c0], R9 ;  /* 0x0006c00901007387 */ /* 0x0001e80000100800 */
[----:B------:R1:W-:Y:S01]  /*be00*/  STL [R1+0x68c], R2 ;  /* 0x00068c0201007387 */ /* 0x0003e20000100800 */
[----:B0-----:R-:W-:Y:S02]  /*be10*/  LEA.HI.X.SX32 R9, R11, R19, 0x1, P4 ;  /* 0x000000130b097211 */ /* 0x001fe400020f0eff */
[----:B----4-:R-:W-:-:S05]  /*be20*/  LEA R12, P3, R23, R18, 0x1 ;  /* 0x00000012170c7211 */ /* 0x010fca00078608ff */
[----:B------:R-:W-:Y:S04]  /*be30*/  STL [R1+0x6c8], R12 ;  /* 0x0006c80c01007387 */ /* 0x000fe80000100800 */
[----:B------:R-:W4:Y:S01]  /*be40*/  LDL.LU R16, [R1+0x44] ;  /* 0x0000440001107983 */ /* 0x000f220000300800 */
[----:B-1----:R-:W-:-:S03]  /*be50*/  LEA R2, P4, R8, R18, 0x1 ;  /* 0x0000001208027211 */ /* 0x002fc600078808ff */
[----:B------:R0:W-:Y:S04]  /*be60*/  STL [R1+0x694], R9 ;  /* 0x0006940901007387 */ /* 0x0001e80000100800 */
[----:B------:R1:W-:Y:S04]  /*be70*/  STL [R1+0x6d0], R2 ;  /* 0x0006d00201007387 */ /* 0x0003e80000100800 */
[----:B------:R-:W4:Y:S01]  /*be80*/  LDL.LU R15, [R1+0x40] ;  /* 0x00004000010f7983 */ /* 0x000f220000300800 */
[----:B0-----:R-:W-:-:S05]  /*be90*/  LEA.HI.X.SX32 R9, R10, R19, 0x1, P5 ;  /* 0x000000130a097211 */ /* 0x001fca00028f0eff */
[----:B------:R0:W-:Y:S04]  /*bea0*/  STL [R1+0x69c], R9 ;  /* 0x00069c0901007387 */ /* 0x0001e80000100800 */
[----:B------:R-:W4:Y:S01]  /*beb0*/  LDL.LU R14, [R1+0x3c] ;  /* 0x00003c00010e7983 */ /* 0x000f220000300800 */
[----:B-1----:R-:W-:Y:S02]  /*bec0*/  LEA R2, P5, R3, R18, 0x1 ;  /* 0x0000001203027211 */ /* 0x002fe400078a08ff */
[----:B------:R-:W-:-:S03]  /*bed0*/  LEA.HI.X.SX32 R7, R7, R19, 0x1, P6 ;  /* 0x0000001307077211 */ /* 0x000fc600030f0eff */
[----:B------:R-:W-:Y:S04]  /*bee0*/  STL [R1+0x6d8], R2 ;  /* 0x0006d80201007387 */ /* 0x000fe80000100800 */
[----:B------:R-:W4:Y:S04]  /*bef0*/  LDL.LU R13, [R1+0x38] ;  /* 0x00003800010d7983 */ /* 0x000f280000300800 */
[----:B------:R1:W-:Y:S04]  /*bf00*/  STL [R1+0x6a4], R7 ;  /* 0x0006a40701007387 */ /* 0x0003e80000100800 */
[----:B0-----:R-:W4:Y:S01]  /*bf10*/  LDL.LU R9, [R1+0x34] ;  /* 0x0000340001097983 */ /* 0x001f220000300800 */
[----:B-1----:R-:W-:-:S02]  /*bf20*/  LEA.HI.X.SX32 R7, R24, R19, 0x1, P0 ;  /* 0x0000001318077211 */ /* 0x002fc400000f0eff */
[----:B------:R-:W-:-:S05]  /*bf30*/  LEA R2, P6, R17, R18, 0x1 ;  /* 0x0000001211027211 */ /* 0x000fca00078c08ff */
[----:B------:R0:W-:Y:S04]  /*bf40*/  STL [R1+0x6e0], R2 ;  /* 0x0006e00201007387 */ /* 0x0001e80000100800 */
[----:B------:R-:W4:Y:S04]  /*bf50*/  LDL.LU R12, [R1+0x30] ;  /* 0x00003000010c7983 */ /* 0x000f280000300800 */
[----:B------:R1:W-:Y:S04]  /*bf60*/  STL [R1+0x6ac], R7 ;  /* 0x0006ac0701007387 */ /* 0x0003e80000100800 */
[----:B------:R-:W4:Y:S01]  /*bf70*/  LDL.LU R11, [R1+0x2c] ;  /* 0x00002c00010b7983 */ /* 0x000f220000300800 */
[----:B0-----:R-:W-:-:S02]  /*bf80*/  LEA R2, P0, R22, R18, 0x1 ;  /* 0x0000001216027211 */ /* 0x001fc400078008ff */
[----:B------:R-:W-:-:S03]  /*bf90*/  LEA.HI.X.SX32 R10, R29, R19, 0x1, P1 ;  /* 0x000000131d0a7211 */ /* 0x000fc600008f0eff */
[----:B------:R-:W-:Y:S04]  /*bfa0*/  STL [R1+0x6e8], R2 ;  /* 0x0006e80201007387 */ /* 0x000fe80000100800 */
[----:B-1----:R-:W4:Y:S04]  /*bfb0*/  LDL.LU R7, [R1+0x24] ;  /* 0x0000240001077983 */ /* 0x002f280000300800 */
[----:B------:R0:W-:Y:S04]  /*bfc0*/  STL [R1+0x6b4], R10 ;  /* 0x0006b40a01007387 */ /* 0x0001e80000100800 */
[----:B------:R-:W4:Y:S01]  /*bfd0*/  LDL.LU R29, [R1+0x20] ;  /* 0x00002000011d7983 */ /* 0x000f220000300800 */
[----:B0-----:R-:W-:-:S02]  /*bfe0*/  LEA.HI.X.SX32 R10, R27, R19, 0x1, P2 ;  /* 0x000000131b0a7211 */ /* 0x001fc400010f0eff */
[----:B------:R-:W-:-:S05]  /*bff0*/  LEA R2, P1, R21, R18, 0x1 ;  /* 0x0000001215027211 */ /* 0x000fca00078208ff */
[----:B------:R0:W-:Y:S04]  /*c000*/  STL [R1+0x6f0], R2 ;  /* 0x0006f00201007387 */ /* 0x0001e80000100800 */
[----:B------:R-:W4:Y:S04]  /*c010*/  LDL.LU R27, [R1+0x18] ;  /* 0x00001800011b7983 */ /* 0x000f280000300800 */
[----:B------:R1:W-:Y:S04]  /*c020*/  STL [R1+0x6bc], R10 ;  /* 0x0006bc0a01007387 */ /* 0x0003e80000100800 */
[----:B------:R-:W4:Y:S01]  /*c030*/  LDL.LU R24, [R1+0x14] ;  /* 0x0000140001187983 */ /* 0x000f220000300800 */
[----:B0-----:R-:W-:-:S02]  /*c040*/  LEA R2, P2, R20, R18, 0x1 ;  /* 0x0000001214027211 */ /* 0x001fc400078408ff */
[----:B-1----:R-:W-:-:S03]  /*c050*/  LEA.HI.X.SX32 R10, R23, R19, 0x1, P3 ;  /* 0x00000013170a7211 */ /* 0x002fc600018f0eff */
[----:B------:R-:W-:Y:S04]  /*c060*/  STL [R1+0x6f8], R2 ;  /* 0x0006f80201007387 */ /* 0x000fe80000100800 */
[----:B------:R-:W4:Y:S04]  /*c070*/  LDL.LU R23, [R1+0x10] ;  /* 0x0000100001177983 */ /* 0x000f280000300800 */
[----:B------:R0:W-:Y:S04]  /*c080*/  STL [R1+0x6c4], R10 ;  /* 0x0006c40a01007387 */ /* 0x0001e80000100800 */
[----:B------:R-:W4:Y:S01]  /*c090*/  LDL.LU R28, [R1+0xc] ;  /* 0x00000c00011c7983 */ /* 0x000f220000300800 */
[----:B0-----:R-:W-:-:S02]  /*c0a0*/  LEA.HI.X.SX32 R10, R8, R19, 0x1, P4 ;  /* 0x00000013080a7211 */ /* 0x001fc400020f0eff */
[----:B--2---:R-:W-:-:S05]  /*c0b0*/  LEA R2, P3, R26, R18, 0x1 ;  /* 0x000000121a027211 */ /* 0x004fca00078608ff */
[----:B------:R-:W-:Y:S04]  /*c0c0*/  STL [R1+0x700], R2 ;  /* 0x0007000201007387 */ /* 0x000fe80000100800 */
[----:B------:R-:W2:Y:S04]  /*c0d0*/  LDL.LU R8, [R1+0x8] ;  /* 0x0000080001087983 */ /* 0x000ea80000300800 */
[----:B------:R0:W-:Y:S04]  /*c0e0*/  STL [R1+0x6cc], R10 ;  /* 0x0006cc0a01007387 */ /* 0x0001e80000100800 */
[----:B0-----:R-:W2:Y:S01]  /*c0f0*/  LDL.LU R10, [R1+0x4] ;  /* 0x00000400010a7983 */ /* 0x001ea20000300800 */
[----:B---3--:R-:W-:-:S05]  /*c100*/  LEA R2, P4, R25, R18, 0x1 ;  /* 0x0000001219027211 */ /* 0x008fca00078808ff */
[----:B------:R0:W-:Y:S02]  /*c110*/  STL [R1+0x708], R2 ;  /* 0x0007080201007387 */ /* 0x0001e40000100800 */
[-C--:B0-----:R-:W-:Y:S02]  /*c120*/  LEA.HI.X.SX32 R2, R3, R19.reuse, 0x1, P5 ;  /* 0x0000001303027211 */ /* 0x081fe400028f0eff */
[----:B------:R-:W3:Y:S01]  /*c130*/  LDL.LU R3, [R1] ;  /* 0x0000000001037983 */ /* 0x000ee20000300800 */
[----:B------:R-:W-:-:S03]  /*c140*/  LEA.HI.X.SX32 R17, R17, R19, 0x1, P6 ;  /* 0x0000001311117211 */ /* 0x000fc600030f0eff */
[----:B------:R4:W-:Y:S01]  /*c150*/  STL [R1+0x6d4], R2 ;  /* 0x0006d40201007387 */ /* 0x0009e20000100800 */
[-C--:B------:R-:W-:Y:S02]  /*c160*/  LEA.HI.X.SX32 R22, R22, R19.reuse, 0x1, P0 ;  /* 0x0000001316167211 */ /* 0x080fe400000f0eff */
[----:B------:R-:W-:Y:S02]  /*c170*/  LEA.HI.X.SX32 R21, R21, R19, 0x1, P1 ;  /* 0x0000001315157211 */ /* 0x000fe400008f0eff */
[----:B----4-:R-:W-:-:S05]  /*c180*/  LEA R2, P5, R16, R18, 0x1 ;  /* 0x0000001210027211 */ /* 0x010fca00078a08ff */
[----:B------:R0:W-:Y:S04]  /*c190*/  STL [R1+0x710], R2 ;  /* 0x0007100201007387 */ /* 0x0001e80000100800 */
[----:B0-----:R-:W4:Y:S04]  /*c1a0*/  LDL.LU R2, [R1+0x9cc] ;  /* 0x0009cc0001027983 */ /* 0x001f280000300800 */
[----:B------:R0:W-:Y:S02]  /*c1b0*/  STL [R1+0x6dc], R17 ;  /* 0x0006dc1101007387 */ /* 0x0001e40000100800 */
[----:B0-----:R-:W-:-:S05]  /*c1c0*/  LEA R17, P6, R15, R18, 0x1 ;  /* 0x000000120f117211 */ /* 0x001fca00078c08ff */
[----:B------:R0:W-:Y:S04]  /*c1d0*/  STL [R1+0x718], R17 ;  /* 0x0007181101007387 */ /* 0x0001e80000100800 */
[----:B0-----:R-:W2:Y:S04]  /*c1e0*/  LDL.LU R17, [R1+0x9c8] ;  /* 0x0009c80001117983 */ /* 0x001ea80000300800 */
[----:B------:R0:W-:Y:S02]  /*c1f0*/  STL [R1+0x6e4], R22 ;  /* 0x0006e41601007387 */ /* 0x0001e40000100800 */
[----:B0-----:R-:W-:-:S05]  /*c200*/  LEA R22, P0, R14, R18, 0x1 ;  /* 0x000000120e167211 */ /* 0x001fca00078008ff */
[----:B------:R0:W-:Y:S01]  /*c210*/  STL [R1+0x720], R22 ;  /* 0x0007201601007387 */ /* 0x0001e20000100800 */
[----:B------:R-:W-:-:S03]  /*c220*/  LEA.HI.X.SX32 R20, R20, R19, 0x1, P2 ;  /* 0x0000001314147211 */ /* 0x000fc600010f0eff */
[----:B0-----:R-:W2:Y:S04]  /*c230*/  LDL.LU R22, [R1+0x9c4] ;  /* 0x0009c40001167983 */ /* 0x001ea80000300800 */
[----:B------:R0:W-:Y:S02]  /*c240*/  STL [R1+0x6ec], R21 ;  /* 0x0006ec1501007387 */ /* 0x0001e40000100800 */
[----:B0-----:R-:W-:-:S05]  /*c250*/  LEA R21, P1, R13, R18, 0x1 ;  /* 0x000000120d157211 */ /* 0x001fca00078208ff */
[----:B------:R0:W-:Y:S01]  /*c260*/  STL [R1+0x728], R21 ;  /* 0x0007281501007387 */ /* 0x0001e20000100800 */
[----:B------:R-:W-:-:S03]  /*c270*/  LEA.HI.X.SX32 R26, R26, R19, 0x1, P3 ;  /* 0x000000131a1a7211 */ /* 0x000fc600018f0eff */
[----:B0-----:R-:W3:Y:S04]  /*c280*/  LDL.LU R21, [R1+0x9c0] ;  /* 0x0009c00001157983 */ /* 0x001ee80000300800 */
        /* <DEDUP_REMOVED lines=9> */
[----:B0-----:R-:W4:Y:S04]  /*c320*/  LDL.LU R26, [R1+0x9b8] ;  /* 0x0009b800011a7983 */ /* 0x001f280000300800 */
        /* <DEDUP_REMOVED lines=36> */
[----:B--2---:R-:W-:-:S05]  /*c570*/  LEA R11, P4, R8, R18, 0x1 ;  /* 0x00000012080b7211 */ /* 0x004fca00078808ff */
[----:B------:R0:W-:Y:S01]  /*c580*/  STL [R1+0x778], R11 ;  /* 0x0007780b01007387 */ /* 0x0001e20000100800 */
[----:B------:R-:W-:-:S03]  /*c590*/  LEA.HI.X.SX32 R29, R29, R19, 0x1, P6 ;  /* 0x000000131d1d7211 */ /* 0x000fc600030f0eff */
[----:B0-----:R-:W2:Y:S04]  /*c5a0*/  LDL.LU R11, [R1+0x998] ;  /* 0x00099800010b7983 */ /* 0x001ea80000300800 */
[----:B------:R0:W-:Y:S02]  /*c5b0*/  STL [R1+0x744], R7 ;  /* 0x0007440701007387 */ /* 0x0001e40000100800 */
[----:B0-----:R-:W-:-:S05]  /*c5c0*/  LEA R7, P5, R10, R18, 0x1 ;  /* 0x000000120a077211 */ /* 0x001fca00078a08ff */
[----:B------:R0:W-:Y:S04]  /*c5d0*/  STL [R1+0x780], R7 ;  /* 0x0007800701007387 */ /* 0x0001e80000100800 */
[----:B0-----:R-:W2:Y:S04]  /*c5e0*/  LDL.LU R7, [R1+0x994] ;  /* 0x0009940001077983 */ /* 0x001ea80000300800 */
[----:B------:R3:W-:Y:S02]  /*c5f0*/  STL [R1+0x74c], R29 ;  /* 0x00074c1d01007387 */ /* 0x0007e40000100800 */
[----:B---3--:R-:W-:-:S05]  /*c600*/  LEA R29, P6, R3, R18, 0x1 ;  /* 0x00000012031d7211 */ /* 0x008fca00078c08ff */
[----:B------:R0:W-:Y:S04]  /*c610*/  STL [R1+0x788], R29 ;  /* 0x0007881d01007387 */ /* 0x0001e80000100800 */
[----:B0-----:R-:W3:Y:S01]  /*c620*/  LDL.LU R29, [R1+0x990] ;  /* 0x00099000011d7983 */ /* 0x001ee20000300800 */
[----:B------:R-:W-:-:S05]  /*c630*/  LEA.HI.X.SX32 R27, R27, R19, 0x1, P0 ;  /* 0x000000131b1b7211 */ /* 0x000fca00000f0eff */
        /* <DEDUP_REMOVED lines=14> */
[-C--:B------:R-:W-:Y:S02]  /*c720*/  LEA.HI.X.SX32 R28, R28, R19.reuse, 0x1, P3 ;  /* 0x000000131c1c7211 */ /* 0x080fe400018f0eff */
[----:B------:R-:W-:-:S03]  /*c730*/  LEA.HI.X.SX32 R8, R8, R19, 0x1, P4 ;  /* 0x0000001308087211 */ /* 0x000fc600020f0eff */
[----:B------:R3:W-:Y:S02]  /*c740*/  STL [R1+0x76c], R28 ;  /* 0x00076c1c01007387 */ /* 0x0007e40000100800 */
[----:B---3--:R-:W-:-:S05]  /*c750*/  LEA R28, P3, R23, R18, 0x1 ;  /* 0x00000012171c7211 */ /* 0x008fca00078608ff */
[----:B------:R0:W-:Y:S04]  /*c760*/  STL [R1+0x7a8], R28 ;  /* 0x0007a81c01007387 */ /* 0x0001e80000100800 */
[----:B0-----:R-:W3:Y:S04]  /*c770*/  LDL.LU R28, [R1+0x19c] ;  /* 0x00019c00011c7983 */ /* 0x001ee80000300800 */
[----:B------:R2:W-:Y:S02]  /*c780*/  STL [R1+0x774], R8 ;  /* 0x0007740801007387 */ /* 0x0005e40000100800 */
[----:B--2---:R-:W-:-:S05]  /*c790*/  LEA R8, P4, R7, R18, 0x1 ;  /* 0x0000001207087211 */ /* 0x004fca00078808ff */
[----:B------:R0:W-:Y:S04]  /*c7a0*/  STL [R1+0x7b0], R8 ;  /* 0x0007b00801007387 */ /* 0x0001e80000100800 */
[----:B0-----:R-:W2:Y:S01]  /*c7b0*/  LDL.LU R8, [R1+0x980] ;  /* 0x0009800001087983 */ /* 0x001ea20000300800 */
[----:B------:R-:W-:-:S05]  /*c7c0*/  LEA.HI.X.SX32 R10, R10, R19, 0x1, P5 ;  /* 0x000000130a0a7211 */ /* 0x000fca00028f0eff */
[----:B------:R2:W-:Y:S02]  /*c7d0*/  STL [R1+0x77c], R10 ;  /* 0x00077c0a01007387 */ /* 0x0005e40000100800 */
[----:B--2---:R-:W-:-:S05]  /*c7e0*/  LEA R10, P5, R8, R18, 0x1 ;  /* 0x00000012080a7211 */ /* 0x004fca00078a08ff */
[----:B------:R0:W-:Y:S04]  /*c7f0*/  STL [R1+0x7b8], R10 ;  /* 0x0007b80a01007387 */ /* 0x0001e80000100800 */
[----:B0-----:R-:W2:Y:S01]  /*c800*/  LDL.LU R10, [R1+0x97c] ;  /* 0x00097c00010a7983 */ /* 0x001ea20000300800 */
[----:B------:R-:W-:-:S05]  /*c810*/  LEA.HI.X.SX32 R3, R3, R19, 0x1, P6 ;  /* 0x0000001303037211 */ /* 0x000fca00030f0eff */
[----:B------:R2:W-:Y:S01]  /*c820*/  STL [R1+0x784], R3 ;  /* 0x0007840301007387 */ /* 0x0005e20000100800 */
[-C--:B------:R-:W-:Y:S02]  /*c830*/  LEA.HI.X.SX32 R24, R24, R19.reuse, 0x1, P2 ;  /* 0x0000001318187211 */ /* 0x080fe400010f0eff */
[----:B------:R-:W-:Y:S02]  /*c840*/  LEA.HI.X.SX32 R23, R23, R19, 0x1, P3 ;  /* 0x0000001317177211 */ /* 0x000fe400018f0eff */
[----:B--2---:R-:W-:-:S05]  /*c850*/  LEA R3, P6, R10, R18, 0x1 ;  /* 0x000000120a037211 */ /* 0x004fca00078c08ff */
[----:B------:R0:W-:Y:S02]  /*c860*/  STL [R1+0x7c0], R3 ;  /* 0x0007c00301007387 */ /* 0x0001e40000100800 */
[----:B0-----:R-:W-:-:S05]  /*c870*/  LEA.HI.X.SX32 R3, R29, R19, 0x1, P0 ;  /* 0x000000131d037211 */ /* 0x001fca00000f0eff */
[----:B------:R0:W-:Y:S02]  /*c880*/  STL [R1+0x78c], R3 ;  /* 0x00078c0301007387 */ /* 0x0001e40000100800 */
[----:B0-----:R-:W-:Y:S02]  /*c890*/  LEA.HI.X.SX32 R3, R27, R19, 0x1, P1 ;  /* 0x000000131b037211 */ /* 0x001fe400008f0eff */
[----:B------:R-:W2:Y:S01]  /*c8a0*/  LDL.LU R27, [R1+0x1a0] ;  /* 0x0001a000011b7983 */ /* 0x000ea20000300800 */
[----:B------:R-:W-:-:S05]  /*c8b0*/  LEA R29, P0, R11, R18, 0x1 ;  /* 0x000000120b1d7211 */ /* 0x000fca00078008ff */
[----:B------:R4:W-:Y:S04]  /*c8c0*/  STL [R1+0x7c8], R29 ;  /* 0x0007c81d01007387 */ /* 0x0009e80000100800 */
[----:B------:R0:W-:Y:S01]  /*c8d0*/  STL [R1+0x794], R3 ;  /* 0x0007940301007387 */ /* 0x0001e20000100800 */
[-C--:B----4-:R-:W-:Y:S02]  /*c8e0*/  LEA R29, P1, R12, R18.reuse, 0x1 ;  /* 0x000000120c1d7211 */ /* 0x090fe400078208ff */
[----:B0-----:R-:W-:-:S03]  /*c8f0*/  LEA R3, P2, R9, R18, 0x1 ;  /* 0x0000001209037211 */ /* 0x001fc600078408ff */
[----:B------:R-:W-:Y:S04]  /*c900*/  STL [R1+0x7d0], R29 ;  /* 0x0007d01d01007387 */ /* 0x000fe80000100800 */
[----:B------:R0:W-:Y:S04]  /*c910*/  STL [R1+0x79c], R24 ;  /* 0x00079c1801007387 */ /* 0x0001e80000100800 */
[----:B------:R1:W-:Y:S01]  /*c920*/  STL [R1+0x7d8], R3 ;  /* 0x0007d80301007387 */ /* 0x0003e20000100800 */
[----:B0-----:R-:W-:-:S03]  /*c930*/  LEA R24, P3, R13, R18, 0x1 ;  /* 0x000000120d187211 */ /* 0x001fc600078608ff */
[----:B------:R0:W-:Y:S01]  /*c940*/  STL [R1+0x7a4], R23 ;  /* 0x0007a41701007387 */ /* 0x0001e20000100800 */
[----:B-1----:R-:W-:-:S03]  /*c950*/  LEA.HI.X.SX32 R3, R7, R19, 0x1, P4 ;  /* 0x0000001307037211 */ /* 0x002fc600020f0eff */
[----:B------:R-:W-:Y:S01]  /*c960*/  STL [R1+0x7e0], R24 ;  /* 0x0007e01801007387 */ /* 0x000fe20000100800 */
[----:B------:R-:W-:-:S03]  /*c970*/  LEA.HI.X.SX32 R7, R8, R19, 0x1, P5 ;  /* 0x0000001308077211 */ /* 0x000fc600028f0eff */
[----:B------:R1:W-:Y:S01]  /*c980*/  STL [R1+0x7ac], R3 ;  /* 0x0007ac0301007387 */ /* 0x0003e20000100800 */
[----:B0-----:R-:W-:Y:S02]  /*c990*/  LEA R23, P4, R14, R18, 0x1 ;  /* 0x000000120e177211 */ /* 0x001fe400078808ff */
[----:B------:R-:W-:-:S03]  /*c9a0*/  LEA.HI.X.SX32 R8, R10, R19, 0x1, P6 ;  /* 0x000000130a087211 */ /* 0x000fc600030f0eff */
[----:B------:R-:W-:Y:S01]  /*c9b0*/  STL [R1+0x7e8], R23 ;  /* 0x0007e81701007387 */ /* 0x000fe20000100800 */
[----:B-1----:R-:W-:-:S03]  /*c9c0*/  LEA R3, P5, R15, R18, 0x1 ;  /* 0x000000120f037211 */ /* 0x002fc600078a08ff */
[----:B------:R0:W-:Y:S04]  /*c9d0*/  STL [R1+0x7b4], R7 ;  /* 0x0007b40701007387 */ /* 0x0001e80000100800 */
[----:B------:R1:W-:Y:S01]  /*c9e0*/  STL [R1+0x7f0], R3 ;  /* 0x0007f00301007387 */ /* 0x0003e20000100800 */
[----:B0-----:R-:W-:-:S03]  /*c9f0*/  LEA R7, P6, R16, R18, 0x1 ;  /* 0x0000001210077211 */ /* 0x001fc600078c08ff */
[----:B------:R0:W-:Y:S01]  /*ca00*/  STL [R1+0x7bc], R8 ;  /* 0x0007bc0801007387 */ /* 0x0001e20000100800 */
[----:B-1----:R-:W-:-:S03]  /*ca10*/  LEA.HI.X.SX32 R3, R11, R19, 0x1, P0 ;  /* 0x000000130b037211 */ /* 0x002fc600000f0eff */
[----:B------:R1:W-:Y:S04]  /*ca20*/  STL [R1+0x7f8], R7 ;  /* 0x0007f80701007387 */ /* 0x0003e80000100800 */
[----:B------:R4:W-:Y:S01]  /*ca30*/  STL [R1+0x7c4], R3 ;  /* 0x0007c40301007387 */ /* 0x0009e20000100800 */
[----:B0-----:R-:W-:Y:S02]  /*ca40*/  LEA R8, P0, R25, R18, 0x1 ;  /* 0x0000001219087211 */ /* 0x001fe400078008ff */
[----:B-1----:R-:W-:-:S03]  /*ca50*/  LEA.HI.X.SX32 R7, R12, R19, 0x1, P1 ;  /* 0x000000130c077211 */ /* 0x002fc600008f0eff */
[----:B------:R0:W-:Y:S01]  /*ca60*/  STL [R1+0x800], R8 ;  /* 0x0008000801007387 */ /* 0x0001e20000100800 */
[----:B----4-:R-:W-:-:S03]  /*ca70*/  LEA R3, P1, R26, R18, 0x1 ;  /* 0x000000121a037211 */ /* 0x010fc600078208ff */
[----:B------:R1:W-:Y:S04]  /*ca80*/  STL [R1+0x7cc], R7 ;  /* 0x0007cc0701007387 */ /* 0x0003e80000100800 */
[----:B------:R4:W-:Y:S01]  /*ca90*/  STL [R1+0x808], R3 ;  /* 0x0008080301007387 */ /* 0x0009e20000100800 */
[----:B0-----:R-:W-:Y:S02]  /*caa0*/  LEA.HI.X.SX32 R8, R9, R19, 0x1, P2 ;  /* 0x0000001309087211 */ /* 0x001fe400010f0eff */
[----:B-1----:R-:W-:-:S03]  /*cab0*/  LEA R7, P2, R20, R18, 0x1 ;  /* 0x0000001214077211 */ /* 0x002fc600078408ff */
[----:B------:R0:W-:Y:S01]  /*cac0*/  STL [R1+0x7d4], R8 ;  /* 0x0007d40801007387 */ /* 0x0001e20000100800 */
[----:B----4-:R-:W-:-:S03]  /*cad0*/  LEA.HI.X.SX32 R3, R13, R19, 0x1, P3 ;  /* 0x000000130d037211 */ /* 0x010fc600018f0eff */
[----:B------:R1:W-:Y:S04]  /*cae0*/  STL [R1+0x810], R7 ;  /* 0x0008100701007387 */ /* 0x0003e80000100800 */
[----:B------:R-:W-:Y:S01]  /*caf0*/  STL [R1+0x7dc], R3 ;  /* 0x0007dc0301007387 */ /* 0x000fe20000100800 */
[----:B0-----:R-:W-:Y:S02]  /*cb00*/  LEA R8, P3, R21, R18, 0x1 ;  /* 0x0000001215087211 */ /* 0x001fe400078608ff */
[----:B-1----:R-:W-:-:S03]  /*cb10*/  LEA.HI.X.SX32 R7, R14, R19, 0x1, P4 ;  /* 0x000000130e077211 */ /* 0x002fc600020f0eff */
[----:B------:R0:W-:Y:S04]  /*cb20*/  STL [R1+0x818], R8 ;  /* 0x0008180801007387 */ /* 0x0001e80000100800 */
[----:B------:R3:W-:Y:S01]  /*cb30*/  STL [R1+0x7e4], R7 ;  /* 0x0007e40701007387 */ /* 0x0007e20000100800 */
[----:B0-----:R-:W-:Y:S02]  /*cb40*/  LEA.HI.X.SX32 R8, R15, R19, 0x1, P5 ;  /* 0x000000130f087211 */ /* 0x001fe400028f0eff */
[----:B---3--:R-:W-:Y:S01]  /*cb50*/  LEA R7, P5, R28, R18, 0x1 ;  /* 0x000000121c077211 */ /* 0x008fe200078a08ff */
[----:B------:R-:W-:Y:S02]  /*cb60*/  IMAD R5, R5, c[0x0][0x190], RZ ;  /* 0x0000640005057a24 */ /* 0x000fe400078e02ff */
[----:B------:R-:W-:-:S02]  /*cb70*/  IMAD R6, R6, c[0x0][0x190], RZ ;  /* 0x0000640006067a24 */ /* 0x000fc400078e02ff */
[----:B------:R-:W-:Y:S01]  /*cb80*/  IMAD.MOV R29, RZ, RZ, -c[0x0][0x188] ;  /* 0x80006200ff1d7624 */ /* 0x000fe200078e02ff */
[----:B--2---:R-:W-:-:S05]  /*cb90*/  LEA R3, P4, R27, R18, 0x1 ;  /* 0x000000121b037211 */ /* 0x004fca00078808ff */
[----:B------:R0:W-:Y:S04]  /*cba0*/  STL [R1+0x81c], R3 ;  /* 0x00081c0301007387 */ /* 0x0001e80000100800 */
[----:B------:R1:W-:Y:S01]  /*cbb0*/  STL [R1+0x7ec], R8 ;  /* 0x0007ec0801007387 */ /* 0x0003e20000100800 */
[----:B0-----:R-:W-:-:S03]  /*cbc0*/  LEA.HI.X.SX32 R3, R16, R19, 0x1, P6 ;  /* 0x0000001310037211 */ /* 0x001fc600030f0eff */
[----:B------:R0:W-:Y:S01]  /*cbd0*/  STL [R1+0x820], R7 ;  /* 0x0008200701007387 */ /* 0x0001e20000100800 */
[----:B-1----:R-:W-:-:S03]  /*cbe0*/  LEA R8, P6, R22, R18, 0x1 ;  /* 0x0000001216087211 */ /* 0x002fc600078c08ff */
[----:B------:R1:W-:Y:S01]  /*cbf0*/  STL [R1+0x7f4], R3 ;  /* 0x0007f40301007387 */ /* 0x0003e20000100800 */
[----:B0-----:R-:W-:-:S03]  /*cc00*/  LEA.HI.X.SX32 R7, R25, R19, 0x1, P0 ;  /* 0x0000001319077211 */ /* 0x001fc600000f0eff */
[----:B------:R0:W-:Y:S01]  /*cc10*/  STL [R1+0x824], R8 ;  /* 0x0008240801007387 */ /* 0x0001e20000100800 */
[----:B-1----:R-:W-:-:S03]  /*cc20*/  LEA R3, P0, R17, R18, 0x1 ;  /* 0x0000001211037211 */ /* 0x002fc600078008ff */
[----:B------:R1:W-:Y:S04]  /*cc30*/  STL [R1+0x7fc], R7 ;  /* 0x0007fc0701007387 */ /* 0x0003e80000100800 */
[----:B------:R2:W-:Y:S01]  /*cc40*/  STL [R1+0x828], R3 ;  /* 0x0008280301007387 */ /* 0x0005e20000100800 */
[----:B0-----:R-:W-:Y:S02]  /*cc50*/  LEA.HI.X.SX32 R8, R26, R19, 0x1, P1 ;  /* 0x000000131a087211 */ /* 0x001fe400008f0eff */
[----:B-1----:R-:W-:-:S03]  /*cc60*/  LEA R7, P1, R2, R18, 0x1 ;  /* 0x0000001202077211 */ /* 0x002fc600078208ff */
[----:B------:R0:W-:Y:S01]  /*cc70*/  STL [R1+0x804], R8 ;  /* 0x0008040801007387 */ /* 0x0001e20000100800 */
[----:B--2---:R-:W-:-:S03]  /*cc80*/  LEA.HI.X.SX32 R3, R20, R19, 0x1, P2 ;  /* 0x0000001314037211 */ /* 0x004fc600010f0eff */
[----:B------:R-:W-:Y:S04]  /*cc90*/  STL [R1+0x82c], R7 ;  /* 0x00082c0701007387 */ /* 0x000fe80000100800 */
[----:B------:R1:W-:Y:S01]  /*cca0*/  STL [R1+0x80c], R3 ;  /* 0x00080c0301007387 */ /* 0x0003e20000100800 */
[----:B0-----:R-:W-:-:S05]  /*ccb0*/  LEA R8, P2, R5, R18, 0x1 ;  /* 0x0000001205087211 */ /* 0x001fca00078408ff */
[----:B------:R-:W-:Y:S01]  /*ccc0*/  STL [R1+0x830], R8 ;  /* 0x0008300801007387 */ /* 0x000fe20000100800 */
[----:B-1----:R-:W-:-:S03]  /*ccd0*/  LEA.HI.X.SX32 R3, R21, R19, 0x1, P3 ;  /* 0x0000001315037211 */ /* 0x002fc600018f0eff */
[----:B------:R-:W2:Y:S01]  /*cce0*/  LDL.LU R11, [R1+0x260] ;  /* 0x00026000010b7983 */ /* 0x000ea20000300800 */
[----:B------:R-:W-:-:S03]  /*ccf0*/  LEA R7, P3, R6, R18, 0x1 ;  /* 0x0000001206077211 */ /* 0x000fc600078608ff */
[----:B------:R0:W-:Y:S04]  /*cd00*/  STL [R1+0x814], R3 ;  /* 0x0008140301007387 */ /* 0x0001e80000100800 */
[----:B------:R1:W-:Y:S04]  /*cd10*/  STL [R1+0x458], R7 ;  /* 0x0004580701007387 */ /* 0x0003e80000100800 */
[----:B------:R3:W-:Y:S01]  /*cd20*/  STL [R1+0x978], R4 ;  /* 0x0009780401007387 */ /* 0x0007e20000100800 */
[----:B0-----:R-:W-:-:S03]  /*cd30*/  IMAD R3, R29, 0x2, R4 ;  /* 0x000000021d037824 */ /* 0x001fc600078e0204 */
[----:B------:R-:W4:Y:S01]  /*cd40*/  LDL.LU R12, [R1+0x214] ;  /* 0x00021400010c7983 */ /* 0x000f220000300800 */
[-C--:B-1----:R-:W-:Y:S02]  /*cd50*/  LEA.HI.X.SX32 R7, R27, R19.reuse, 0x1, P4 ;  /* 0x000000131b077211 */ /* 0x082fe400020f0eff */
[----:B---3--:R-:W-:-:S03]  /*cd60*/  LEA.HI.X.SX32 R4, R28, R19, 0x1, P5 ;  /* 0x000000131c047211 */ /* 0x008fc600028f0eff */
[----:B------:R0:W-:Y:S01]  /*cd70*/  STL [R1+0x440], R7 ;  /* 0x0004400701007387 */ /* 0x0001e20000100800 */
[----:B------:R-:W-:-:S03]  /*cd80*/  LEA.HI.X.SX32 R2, R2, R19, 0x1, P1 ;  /* 0x0000001302027211 */ /* 0x000fc600008f0eff */
[----:B------:R1:W-:Y:S01]  /*cd90*/  STL [R1+0x444], R4 ;  /* 0x0004440401007387 */ /* 0x0003e20000100800 */
[-C--:B0-----:R-:W-:Y:S02]  /*cda0*/  LEA.HI.X.SX32 R7, R22, R19.reuse, 0x1, P6 ;  /* 0x0000001316077211 */ /* 0x081fe400030f0eff */
[----:B-1----:R-:W-:-:S03]  /*cdb0*/  LEA.HI.X.SX32 R4, R17, R19, 0x1, P0 ;  /* 0x0000001311047211 */ /* 0x002fc600000f0eff */
[----:B------:R-:W-:Y:S04]  /*cdc0*/  STL [R1+0x448], R7 ;  /* 0x0004480701007387 */ /* 0x000fe80000100800 */
[----:B------:R-:W3:Y:S04]  /*cdd0*/  LDL.LU R17, [R1+0x218] ;  /* 0x0002180001117983 */ /* 0x000ee80000300800 */
[----:B------:R0:W-:Y:S04]  /*cde0*/  STL [R1+0x44c], R4 ;  /* 0x00044c0401007387 */ /* 0x0001e80000100800 */
[----:B------:R1:W-:Y:S01]  /*cdf0*/  STL [R1+0x450], R2 ;  /* 0x0004500201007387 */ /* 0x0003e20000100800 */
[----:B0-----:R-:W-:-:S02]  /*ce00*/  LEA.HI.X.SX32 R4, R5, R19, 0x1, P2 ;  /* 0x0000001305047211 */ /* 0x001fc400010f0eff */
[----:B-1----:R-:W-:Y:S02]  /*ce10*/  LEA.HI.X.SX32 R2, R6, R19, 0x1, P3 ;  /* 0x0000001306027211 */ /* 0x002fe400018f0eff */
[----:B------:R-:W3:Y:S04]  /*ce20*/  LDL.LU R19, [R1+0x258] ;  /* 0x0002580001137983 */ /* 0x000ee80000300800 */
[----:B------:R-:W-:Y:S04]  /*ce30*/  STL [R1+0x454], R4 ;  /* 0x0004540401007387 */ /* 0x000fe80000100800 */
[----:B------:R0:W-:Y:S04]  /*ce40*/  STL [R1+0x23c], R2 ;  /* 0x00023c0201007387 */ /* 0x0001e80000100800 */
[----:B------:R-:W4:Y:S04]  /*ce50*/  LDL.LU R13, [R1+0x21c] ;  /* 0x00021c00010d7983 */ /* 0x000f280000300800 */
[----:B------:R-:W1:Y:S04]  /*ce60*/  S2R R28, SR_TID.X ;  /* 0x00000000001c7919 */ /* 0x000e680000002100 */
[----:B------:R-:W4:Y:S04]  /*ce70*/  LDL.LU R14, [R1+0x220] ;  /* 0x00022000010e7983 */ /* 0x000f280000300800 */
[----:B------:R-:W4:Y:S01]  /*ce80*/  LDL.LU R22, [R1+0x224] ;  /* 0x0002240001167983 */ /* 0x000f220000300800 */
[----:B------:R-:W-:-:S02]  /*ce90*/  IMAD R0, R0, c[0x0][0x184], RZ ;  /* 0x0000610000007a24 */ /* 0x000fc400078e02ff */
[----:B------:R-:W-:Y:S01]  /*cea0*/  IMAD.MOV R23, RZ, RZ, -c[0x0][0x188] ;  /* 0x80006200ff177624 */ /* 0x000fe200078e02ff */
[----:B------:R-:W4:Y:S01]  /*ceb0*/  LDL.LU R15, [R1+0x22c] ;  /* 0x00022c00010f7983 */ /* 0x000f220000300800 */
[----:B-1----:R-:W-:-:S03]  /*cec0*/  SHF.R.U32.HI R27, RZ, 0x6, R28 ;  /* 0x00000006ff1b7819 */ /* 0x002fc6000001161c */
[----:B------:R-:W4:Y:S01]  /*ced0*/  LDL.LU R16, [R1+0x238] ;  /* 0x0002380001107983 */ /* 0x000f220000300800 */
[----:B------:R-:W-:-:S03]  /*cee0*/  SGXT.U32 R24, R27, 0x1 ;  /* 0x000000011b18781a */ /* 0x000fc60000000000 */
[----:B------:R-:W4:Y:S01]  /*cef0*/  LDL.LU R18, [R1+0x228] ;  /* 0x0002280001127983 */ /* 0x000f220000300800 */
[----:B------:R-:W-:Y:S02]  /*cf00*/  SGXT.U32 R28, R27, 0x1 ;  /* 0x000000011b1c781a */ /* 0x000fe40000000000 */
[C---:B------:R-:W-:Y:S02]  /*cf10*/  LOP3.LUT R10, R24.reuse, 0x7e, RZ, 0xfc, !PT ;  /* 0x0000007e180a7812 */ /* 0x040fe400078efcff */
[C---:B------:R-:W-:Y:S02]  /*cf20*/  LOP3.LUT R27, R24.reuse, 0x7e, RZ, 0xfc, !PT ;  /* 0x0000007e181b7812 */ /* 0x040fe400078efcff */
[----:B------:R-:W-:Y:S01]  /*cf30*/  LOP3.LUT R24, R24, 0x7e, RZ, 0xfc, !PT ;  /* 0x0000007e18187812 */ /* 0x000fe200078efcff */
[----:B------:R-:W-:Y:S01]  /*cf40*/  IMAD R10, R10, c[0x0][0x188], RZ ;  /* 0x000062000a0a7a24 */ /* 0x000fe200078e02ff */
[----:B0-----:R-:W-:Y:S01]  /*cf50*/  LEA R2, P0, R0, c[0x0][0x160], 0x1 ;  /* 0x0000580000027a11 */ /* 0x001fe200078008ff */
[----:B------:R-:W-:-:S02]  /*cf60*/  IMAD R27, R27, c[0x0][0x188], RZ ;  /* 0x000062001b1b7a24 */ /* 0x000fc400078e02ff */
[----:B------:R-:W-:Y:S02]  /*cf70*/  IMAD R24, R24, c[0x0][0x188], RZ ;  /* 0x0000620018187a24 */ /* 0x000fe400078e02ff */
[C---:B------:R-:W-:Y:S02]  /*cf80*/  IMAD R10, R23.reuse, 0x2, R10 ;  /* 0x00000002170a7824 */ /* 0x040fe400078e020a */
[C---:B------:R-:W-:Y:S01]  /*cf90*/  IMAD R27, R23.reuse, 0x2, R27 ;  /* 0x00000002171b7824 */ /* 0x040fe200078e021b */
[----:B------:R-:W-:Y:S01]  /*cfa0*/  LEA R4, P3, R24, R2, 0x1 ;  /* 0x0000000218047211 */ /* 0x000fe200078608ff */
[----:B------:R-:W-:-:S03]  /*cfb0*/  IMAD R10, R23, 0x2, R10 ;  /* 0x00000002170a7824 */ /* 0x000fc600078e020a */
[----:B------:R-:W-:Y:S01]  /*cfc0*/  LEA R7, P5, R27, R2, 0x1 ;  /* 0x000000021b077211 */ /* 0x000fe200078a08ff */
[----:B------:R0:W-:Y:S01]  /*cfd0*/  STL [R1+0x244], R4 ;  /* 0x0002440401007387 */ /* 0x0001e20000100800 */
[----:B------:R-:W-:-:S03]  /*cfe0*/  LEA.HI.X.SX32 R0, R0, c[0x0][0x164], 0x1, P0 ;  /* 0x0000590000007a11 */ /* 0x000fc600000f0eff */
[----:B------:R-:W4:Y:S01]  /*cff0*/  LDL.LU R21, [R1+0x230] ;  /* 0x0002300001157983 */ /* 0x000f220000300800 */
[----:B0-----:R-:W-:-:S03]  /*d000*/  LEA R4, P4, R10, R2, 0x1 ;  /* 0x000000020a047211 */ /* 0x001fc600078808ff */
[----:B------:R-:W-:Y:S04]  /*d010*/  STL [R1+0x24c], R7 ;  /* 0x00024c0701007387 */ /* 0x000fe80000100800 */
[----:B------:R-:W4:Y:S04]  /*d020*/  LDL.LU R26, [R1+0x294] ;  /* 0x00029400011a7983 */ /* 0x000f280000300800 */
[----:B------:R3:W-:Y:S04]  /*d030*/  STL [R1+0x254], R4 ;  /* 0x0002540401007387 */ /* 0x0007e80000100800 */
[----:B------:R-:W4:Y:S01]  /*d040*/  LDL.LU R25, [R1+0x2a0] ;  /* 0x0002a00001197983 */ /* 0x000f220000300800 */
[----:B--2---:R-:W-:-:S02]  /*d050*/  LEA R8, P1, R11, R2, 0x1 ;  /* 0x000000020b087211 */ /* 0x004fc400078208ff */
[----:B---3--:R-:W-:-:S05]  /*d060*/  LEA R4, P0, R19, R2, 0x1 ;  /* 0x0000000213047211 */ /* 0x008fca00078008ff */
[----:B------:R4:W-:Y:S04]  /*d070*/  STL [R1+0x25c], R4 ;  /* 0x00025c0401007387 */ /* 0x0009e80000100800 */
[----:B------:R-:W-:Y:S04]  /*d080*/  STL [R1+0x264], R8 ;  /* 0x0002640801007387 */ /* 0x000fe80000100800 */
[----:B------:R-:W2:Y:S01]  /*d090*/  LDL.LU R23, [R1+0x298] ;  /* 0x0002980001177983 */ /* 0x000ea20000300800 */
[----:B----4-:R-:W-:-:S05]  /*d0a0*/  LEA R4, P2, R12, R2, 0x1 ;  /* 0x000000020c047211 */ /* 0x010fca00078408ff */
[----:B------:R0:W-:Y:S02]  /*d0b0*/  STL [R1+0x26c], R4 ;  /* 0x00026c0401007387 */ /* 0x0001e40000100800 */
[----:B0-----:R-:W-:Y:S02]  /*d0c0*/  LEA.HI.X.SX32 R4, R24, R0, 0x1, P3 ;  /* 0x0000000018047211 */ /* 0x001fe400018f0eff */
[----:B------:R-:W3:Y:S01]  /*d0d0*/  LDL.LU R24, [R1+0x29c] ;  /* 0x00029c0001187983 */ /* 0x000ee20000300800 */
[----:B------:R-:W-:-:S03]  /*d0e0*/  LEA R9, P3, R17, R2, 0x1 ;  /* 0x0000000211097211 */ /* 0x000fc600078608ff */
[----:B------:R0:W-:Y:S02]  /*d0f0*/  STL [R1+0x240], R4 ;  /* 0x0002400401007387 */ /* 0x0001e40000100800 */
[----:B0-----:R-:W-:Y:S02]  /*d100*/  LEA.HI.X.SX32 R4, R27, R0, 0x1, P5 ;  /* 0x000000001b047211 */ /* 0x001fe400028f0eff */
[----:B------:R-:W4:Y:S04]  /*d110*/  LDL.LU R27, [R1+0x198] ;  /* 0x00019800011b7983 */ /* 0x000f280000300800 */
[----:B------:R-:W-:Y:S04]  /*d120*/  STL [R1+0x274], R9 ;  /* 0x0002740901007387 */ /* 0x000fe80000100800 */
[----:B------:R0:W-:Y:S02]  /*d130*/  STL [R1+0x248], R4 ;  /* 0x0002480401007387 */ /* 0x0001e40000100800 */
[----:B0-----:R-:W-:-:S05]  /*d140*/  LEA R4, P5, R13, R2, 0x1 ;  /* 0x000000020d047211 */ /* 0x001fca00078a08ff */
[----:B------:R0:W-:Y:S04]  /*d150*/  STL [R1+0x27c], R4 ;  /* 0x00027c0401007387 */ /* 0x0001e80000100800 */
[----:B0-----:R-:W4:Y:S01]  /*d160*/  LDL.LU R4, [R1+0x978] ;  /* 0x0009780001047983 */ /* 0x001f220000300800 */
[-C--:B------:R-:W-:Y:S02]  /*d170*/  LEA.HI.X.SX32 R10, R10, R0.reuse, 0x1, P4 ;  /* 0x000000000a0a7211 */ /* 0x080fe400020f0eff */
[----:B------:R-:W-:-:S03]  /*d180*/  LEA.HI.X.SX32 R19, R19, R0, 0x1, P0 ;  /* 0x0000000013137211 */ /* 0x000fc600000f0eff */
[----:B------:R0:W-:Y:S02]  /*d190*/  STL [R1+0x250], R10 ;  /* 0x0002500a01007387 */ /* 0x0001e40000100800 */
[----:B0-----:R-:W-:-:S05]  /*d1a0*/  LEA R10, P4, R14, R2, 0x1 ;  /* 0x000000020e0a7211 */ /* 0x001fca00078808ff */
[----:B------:R-:W-:Y:S04]  /*d1b0*/  STL [R1+0x284], R10 ;  /* 0x0002840a01007387 */ /* 0x000fe80000100800 */
[----:B------:R0:W-:Y:S02]  /*d1c0*/  STL [R1+0x258], R19 ;  /* 0x0002581301007387 */ /* 0x0001e40000100800 */
[----:B0-----:R-:W-:-:S05]  /*d1d0*/  LEA R19, P0, R22, R2, 0x1 ;  /* 0x0000000216137211 */ /* 0x001fca00078008ff */
[----:B------:R0:W-:Y:S02]  /*d1e0*/  STL [R1+0x28c], R19 ;  /* 0x00028c1301007387 */ /* 0x0001e40000100800 */
[----:B0-----:R-:W-:-:S05]  /*d1f0*/  LEA.HI.X.SX32 R19, R11, R0, 0x1, P1 ;  /* 0x000000000b137211 */ /* 0x001fca00008f0eff */
[----:B------:R0:W-:Y:S01]  /*d200*/  STL [R1+0x260], R19 ;  /* 0x0002601301007387 */ /* 0x0001e20000100800 */
[----:B------:R-:W-:Y:S02]  /*d210*/  LEA.HI.X.SX32 R12, R12, R0, 0x1, P2 ;  /* 0x000000000c0c7211 */ /* 0x000fe400010f0eff */
[----:B0-----:R-:W-:-:S05]  /*d220*/  LEA R19, P1, R15, R2, 0x1 ;  /* 0x000000020f137211 */ /* 0x001fca00078208ff */
[----:B------:R0:W-:Y:S04]  /*d230*/  STL [R1+0x2a8], R19 ;  /* 0x0002a81301007387 */ /* 0x0001e80000100800 */
[----:B------:R-:W-:Y:S01]  /*d240*/  STL [R1+0x268], R12 ;  /* 0x0002680c01007387 */ /* 0x000fe20000100800 */
[----:B0-----:R-:W-:-:S05]  /*d250*/  LEA R19, P2, R16, R2, 0x1 ;  /* 0x0000000210137211 */ /* 0x001fca00078408ff */
[----:B------:R0:W-:Y:S02]  /*d260*/  STL [R1+0x2b0], R19 ;  /* 0x0002b01301007387 */ /* 0x0001e40000100800 */
[----:B0-----:R-:W-:Y:S02]  /*d270*/  LEA.HI.X.SX32 R19, R17, R0, 0x1, P3 ;  /* 0x0000000011137211 */ /* 0x001fe400018f0eff */
[----:B------:R-:W-:-:S03]  /*d280*/  LEA R17, P3, R18, R2, 0x1 ;  /* 0x0000000212117211 */ /* 0x000fc600078608ff */
[----:B------:R0:W-:Y:S04]  /*d290*/  STL [R1+0x270], R19 ;  /* 0x0002701301007387 */ /* 0x0001e80000100800 */
[----:B------:R1:W-:Y:S01]  /*d2a0*/  STL [R1+0x2b8], R17 ;  /* 0x0002b81101007387 */ /* 0x0003e20000100800 */
[----:B0-----:R-:W-:Y:S02]  /*d2b0*/  LEA.HI.X.SX32 R19, R13, R0, 0x1, P5 ;  /* 0x000000000d137211 */ /* 0x001fe400028f0eff */
[----:B-1----:R-:W-:-:S03]  /*d2c0*/  LEA R17, P5, R21, R2, 0x1 ;  /* 0x0000000215117211 */ /* 0x002fc600078a08ff */
[----:B------:R0:W-:Y:S04]  /*d2d0*/  STL [R1+0x278], R19 ;  /* 0x0002781301007387 */ /* 0x0001e80000100800 */
[----:B------:R1:W-:Y:S01]  /*d2e0*/  STL [R1+0x2c0], R17 ;  /* 0x0002c01101007387 */ /* 0x0003e20000100800 */
[-C--:B------:R-:W-:Y:S02]  /*d2f0*/  LEA.HI.X.SX32 R22, R22, R0.reuse, 0x1, P0 ;  /* 0x0000000016167211 */ /* 0x080fe400000f0eff */
[----:B0-----:R-:W-:Y:S02]  /*d300*/  LEA.HI.X.SX32 R19, R14, R0, 0x1, P4 ;  /* 0x000000000e137211 */ /* 0x001fe400020f0eff */
[----:B-1----:R-:W-:-:S03]  /*d310*/  LEA R17, P4, R26, R2, 0x1 ;  /* 0x000000021a117211 */ /* 0x002fc600078808ff */
[----:B------:R0:W-:Y:S04]  /*d320*/  STL [R1+0x280], R19 ;  /* 0x0002801301007387 */ /* 0x0001e80000100800 */
[----:B------:R1:W-:Y:S01]  /*d330*/  STL [R1+0x2c8], R17 ;  /* 0x0002c81101007387 */ /* 0x0003e20000100800 */
[----:B0-----:R-:W-:-:S03]  /*d340*/  LEA R19, P0, R25, R2, 0x1 ;  /* 0x0000000219137211 */ /* 0x001fc600078008ff */
[----:B------:R-:W-:Y:S01]  /*d350*/  STL [R1+0x288], R22 ;  /* 0x0002881601007387 */ /* 0x000fe20000100800 */
[----:B-1----:R-:W-:-:S03]  /*d360*/  LEA.HI.X.SX32 R17, R15, R0, 0x1, P1 ;  /* 0x000000000f117211 */ /* 0x002fc600008f0eff */
[----:B------:R-:W-:Y:S04]  /*d370*/  STL [R1+0x2d0], R19 ;  /* 0x0002d01301007387 */ /* 0x000fe80000100800 */
[----:B------:R0:W-:Y:S02]  /*d380*/  STL [R1+0x290], R17 ;  /* 0x0002901101007387 */ /* 0x0001e40000100800 */
[----:B0-----:R-:W-:Y:S01]  /*d390*/  LEA.HI.X.SX32 R17, R16, R0, 0x1, P2 ;  /* 0x0000000010117211 */ /* 0x001fe200010f0eff */
[----:B------:R-:W-:Y:S02]  /*d3a0*/  IMAD R20, R28, c[0x0][0x188], RZ ;  /* 0x000062001c147a24 */ /* 0x000fe400078e02ff */
[----:B------:R-:W-:-:S04]  /*d3b0*/  IMAD R5, R29, 0x2, R3 ;  /* 0x000000021d057824 */ /* 0x000fc800078e0203 */
[----:B------:R-:W-:-:S04]  /*d3c0*/  IMAD R6, R29, 0x2, R5 ;  /* 0x000000021d067824 */ /* 0x000fc800078e0205 */
[----:B------:R-:W-:-:S04]  /*d3d0*/  IMAD R7, R29, 0x2, R6 ;  /* 0x000000021d077824 */ /* 0x000fc800078e0206 */
[----:B------:R-:W-:-:S04]  /*d3e0*/  IMAD R8, R29, 0x2, R7 ;  /* 0x000000021d087824 */ /* 0x000fc800078e0207 */
[----:B------:R-:W-:Y:S01]  /*d3f0*/  IMAD R9, R29, 0x2, R8 ;  /* 0x000000021d097824 */ /* 0x000fe200078e0208 */
[----:B--2---:R-:W-:-:S05]  /*d400*/  LEA R22, P1, R23, R2, 0x1 ;  /* 0x0000000217167211 */ /* 0x004fca00078208ff */
[----:B------:R-:W-:Y:S04]  /*d410*/  STL [R1+0x2d8], R22 ;  /* 0x0002d81601007387 */ /* 0x000fe80000100800 */
[----:B------:R0:W-:Y:S01]  /*d420*/  STL [R1+0x2ac], R17 ;  /* 0x0002ac1101007387 */ /* 0x0001e20000100800 */
[----:B---3--:R-:W-:Y:S02]  /*d430*/  LEA R19, P2, R24, R2, 0x1 ;  /* 0x0000000218137211 */ /* 0x008fe400078408ff */
[----:B0-----:R-:W-:-:S03]  /*d440*/  LEA.HI.X.SX32 R17, R18, R0, 0x1, P3 ;  /* 0x0000000012117211 */ /* 0x001fc600018f0eff */
[----:B------:R0:W-:Y:S04]  /*d450*/  STL [R1+0x2e0], R19 ;  /* 0x0002e01301007387 */ /* 0x0001e80000100800 */
[----:B------:R-:W-:Y:S01]  /*d460*/  STL [R1+0x2b4], R17 ;  /* 0x0002b41101007387 */ /* 0x000fe20000100800 */
[----:B0-----:R-:W-:Y:S02]  /*d470*/  LEA.HI.X.SX32 R19, R21, R0, 0x1, P5 ;  /* 0x0000000015137211 */ /* 0x001fe400028f0eff */
[----:B----4-:R-:W-:-:S05]  /*d480*/  LEA R18, P3, R27, R2, 0x1 ;  /* 0x000000021b127211 */ /* 0x010fca00078608ff */
[----:B------:R-:W-:Y:S04]  /*d490*/  STL [R1+0x2e8], R18 ;  /* 0x0002e81201007387 */ /* 0x000fe80000100800 */
[----:B------:R0:W-:Y:S02]  /*d4a0*/  STL [R1+0x2bc], R19 ;  /* 0x0002bc1301007387 */ /* 0x0001e40000100800 */
[----:B0-----:R-:W-:Y:S02]  /*d4b0*/  LEA.HI.X.SX32 R19, R26, R0, 0x1, P4 ;  /* 0x000000001a137211 */ /* 0x001fe400020f0eff */
[-C--:B------:R-:W-:Y:S02]  /*d4c0*/  LEA R21, P4, R3, R2.reuse, 0x1 ;  /* 0x0000000203157211 */ /* 0x080fe400078808ff */
[----:B------:R-:W-:-:S05]  /*d4d0*/  LEA R18, P5, R4, R2, 0x1 ;  /* 0x0000000204127211 */ /* 0x000fca00078a08ff */
[----:B------:R-:W-:Y:S04]  /*d4e0*/  STL [R1+0x2f0], R18 ;  /* 0x0002f01201007387 */ /* 0x000fe80000100800 */
[----:B------:R0:W-:Y:S04]  /*d4f0*/  STL [R1+0x2c4], R19 ;  /* 0x0002c41301007387 */ /* 0x0001e80000100800 */
[----:B------:R1:W-:Y:S01]  /*d500*/  STL [R1+0x2f8], R21 ;  /* 0x0002f81501007387 */ /* 0x0003e20000100800 */
[----:B0-----:R-:W-:Y:S02]  /*d510*/  LEA.HI.X.SX32 R19, R25, R0, 0x1, P0 ;  /* 0x0000000019137211 */ /* 0x001fe400000f0eff */
[----:B------:R-:W-:-:S02]  /*d520*/  LEA R22, P0, R20, R2, 0x1 ;  /* 0x0000000214167211 */ /* 0x000fc400078008ff */
[-C--:B-1----:R-:W-:Y:S01]  /*d530*/  LEA.HI.X.SX32 R21, R23, R0.reuse, 0x1, P1 ;  /* 0x0000000017157211 */ /* 0x082fe200008f0eff */
[----:B------:R-:W-:Y:S01]  /*d540*/  STL [R1+0x2cc], R19 ;  /* 0x0002cc1301007387 */ /* 0x000fe20000100800 */
[----:B------:R-:W-:-:S03]  /*d550*/  LEA.HI.X.SX32 R23, R24, R0, 0x1, P2 ;  /* 0x0000000018177211 */ /* 0x000fc600010f0eff */
[----:B------:R0:W-:Y:S04]  /*d560*/  STL [R1+0x43c], R22 ;  /* 0x00043c1601007387 */ /* 0x0001e80000100800 */
[----:B------:R1:W-:Y:S01]  /*d570*/  STL [R1+0x2d4], R21 ;  /* 0x0002d41501007387 */ /* 0x0003e20000100800 */
[----:B0-----:R-:W-:-:S03]  /*d580*/  LEA.HI.X.SX32 R22, R27, R0, 0x1, P3 ;  /* 0x000000001b167211 */ /* 0x001fc600018f0eff */
[----:B------:R-:W-:Y:S01]  /*d590*/  STL [R1+0x2dc], R23 ;  /* 0x0002dc1701007387 */ /* 0x000fe20000100800 */
[----:B-1----:R-:W-:-:S03]  /*d5a0*/  LEA.HI.X.SX32 R21, R4, R0, 0x1, P5 ;  /* 0x0000000004157211 */ /* 0x002fc600028f0eff */
[----:B------:R0:W-:Y:S01]  /*d5b0*/  STL [R1+0x2e4], R22 ;  /* 0x0002e41601007387 */ /* 0x0001e20000100800 */
[----:B------:R-:W-:-:S03]  /*d5c0*/  LEA.HI.X.SX32 R3, R3, R0, 0x1, P4 ;  /* 0x0000000003037211 */ /* 0x000fc600020f0eff */
[----:B------:R1:W-:Y:S04]  /*d5d0*/  STL [R1+0x2ec], R21 ;  /* 0x0002ec1501007387 */ /* 0x0003e80000100800 */
[----:B------:R-:W-:Y:S01]  /*d5e0*/  STL [R1+0x2f4], R3 ;  /* 0x0002f40301007387 */ /* 0x000fe20000100800 */
[-C--:B0-----:R-:W-:Y:S02]  /*d5f0*/  LEA R22, P2, R6, R2.reuse, 0x1 ;  /* 0x0000000206167211 */ /* 0x081fe400078408ff */
[----:B-1----:R-:W-:-:S05]  /*d600*/  LEA R21, P1, R5, R2, 0x1 ;  /* 0x0000000205157211 */ /* 0x002fca00078208ff */
[----:B------:R0:W-:Y:S04]  /*d610*/  STL [R1+0x300], R21 ;  /* 0x0003001501007387 */ /* 0x0001e80000100800 */
[----:B------:R-:W-:Y:S01]  /*d620*/  STL [R1+0x308], R22 ;  /* 0x0003081601007387 */ /* 0x000fe20000100800 */
[-C--:B0-----:R-:W-:Y:S02]  /*d630*/  LEA.HI.X.SX32 R21, R20, R0.reuse, 0x1, P0 ;  /* 0x0000000014157211 */ /* 0x081fe400000f0eff */
[-C--:B------:R-:W-:Y:S02]  /*d640*/  LEA.HI.X.SX32 R20, R5, R0.reuse, 0x1, P1 ;  /* 0x0000000005147211 */ /* 0x080fe400008f0eff */
[----:B------:R-:W-:Y:S01]  /*d650*/  LEA.HI.X.SX32 R5, R6, R0, 0x1, P2 ;  /* 0x0000000006057211 */ /* 0x000fe200010f0eff */
[----:B------:R-:W-:Y:S04]  /*d660*/  STL [R1+0x438], R21 ;  /* 0x0004381501007387 */ /* 0x000fe80000100800 */
[----:B------:R0:W-:Y:S04]  /*d670*/  STL [R1+0x2fc], R20 ;  /* 0x0002fc1401007387 */ /* 0x0001e80000100800 */
[----:B------:R1:W-:Y:S01]  /*d680*/  STL [R1+0x304], R5 ;  /* 0x0003040501007387 */ /* 0x0003e20000100800 */
[----:B0-----:R-:W-:-:S02]  /*d690*/  LEA R20, P0, R7, R2, 0x1 ;  /* 0x0000000207147211 */ /* 0x001fc400078008ff */
[----:B-1----:R-:W-:-:S03]  /*d6a0*/  LEA R5, P1, R8, R2, 0x1 ;  /* 0x0000000208057211 */ /* 0x002fc600078208ff */
[----:B------:R-:W-:Y:S01]  /*d6b0*/  STL [R1+0x310], R20 ;  /* 0x0003101401007387 */ /* 0x000fe20000100800 */
[----:B------:R-:W-:Y:S01]  /*d6c0*/  LEA R21, P2, R9, R2, 0x1 ;  /* 0x0000000209157211 */ /* 0x000fe200078408ff */
[C---:B------:R-:W-:Y:S02]  /*d6d0*/  IMAD R10, R29.reuse, 0x2, R9 ;  /* 0x000000021d0a7824 */ /* 0x040fe400078e0209 */
[----:B------:R0:W-:Y:S01]  /*d6e0*/  STL [R1+0x318], R5 ;  /* 0x0003180501007387 */ /* 0x0001e20000100800 */
[-C--:B------:R-:W-:Y:S01]  /*d6f0*/  LEA.HI.X.SX32 R8, R8, R0.reuse, 0x1, P1 ;  /* 0x0000000008087211 */ /* 0x080fe200008f0eff */
[----:B------:R-:W-:Y:S02]  /*d700*/  IMAD R11, R29, 0x2, R10 ;  /* 0x000000021d0b7824 */ /* 0x000fe400078e020a */
[----:B------:R-:W-:Y:S01]  /*d710*/  STL [R1+0x320], R21 ;  /* 0x0003201501007387 */ /* 0x000fe20000100800 */
[-C--:B0-----:R-:W-:Y:S02]  /*d720*/  LEA.HI.X.SX32 R5, R7, R0.reuse, 0x1, P0 ;  /* 0x0000000007057211 */ /* 0x081fe400000f0eff */
[----:B------:R-:W-:Y:S01]  /*d730*/  LEA.HI.X.SX32 R7, R9, R0, 0x1, P2 ;  /* 0x0000000009077211 */ /* 0x000fe200010f0eff */
[----:B------:R-:W-:-:S02]  /*d740*/  IMAD R12, R29, 0x2, R11 ;  /* 0x000000021d0c7824 */ /* 0x000fc400078e020b */
[----:B------:R-:W-:Y:S01]  /*d750*/  STL [R1+0x30c], R5 ;  /* 0x00030c0501007387 */ /* 0x000fe20000100800 */
[----:B------:R-:W-:-:S03]  /*d760*/  LEA R9, P0, R10, R2, 0x1 ;  /* 0x000000020a097211 */ /* 0x000fc600078008ff */
[----:B------:R0:W-:Y:S04]  /*d770*/  STL [R1+0x314], R8 ;  /* 0x0003140801007387 */ /* 0x0001e80000100800 */
[----:B------:R1:W-:Y:S01]  /*d780*/  STL [R1+0x31c], R7 ;  /* 0x00031c0701007387 */ /* 0x0003e20000100800 */
[----:B------:R-:W-:-:S03]  /*d790*/  IMAD R13, R29, 0x2, R12 ;  /* 0x000000021d0d7824 */ /* 0x000fc600078e020c */
[----:B------:R2:W-:Y:S01]  /*d7a0*/  STL [R1+0x328], R9 ;  /* 0x0003280901007387 */ /* 0x0005e20000100800 */
[-C--:B0-----:R-:W-:Y:S02]  /*d7b0*/  LEA R8, P2, R12, R2.reuse, 0x1 ;  /* 0x000000020c087211 */ /* 0x081fe400078408ff */
[----:B-1----:R-:W-:Y:S01]  /*d7c0*/  LEA R7, P1, R11, R2, 0x1 ;  /* 0x000000020b077211 */ /* 0x002fe200078208ff */
[----:B------:R-:W-:-:S04]  /*d7d0*/  IMAD R14, R29, 0x2, R13 ;  /* 0x000000021d0e7824 */ /* 0x000fc800078e020d */
[----:B------:R0:W-:Y:S01]  /*d7e0*/  STL [R1+0x330], R7 ;  /* 0x0003300701007387 */ /* 0x0001e20000100800 */
[-C--:B--2---:R-:W-:Y:S01]  /*d7f0*/  LEA.HI.X.SX32 R9, R11, R0.reuse, 0x1, P1 ;  /* 0x000000000b097211 */ /* 0x084fe200008f0eff */
[----:B------:R-:W-:Y:S02]  /*d800*/  IMAD R15, R29, 0x2, R14 ;  /* 0x000000021d0f7824 */ /* 0x000fe400078e020e */
[----:B------:R1:W-:Y:S01]  /*d810*/  STL [R1+0x338], R8 ;  /* 0x0003380801007387 */ /* 0x0003e20000100800 */
[-C--:B0-----:R-:W-:Y:S02]  /*d820*/  LEA.HI.X.SX32 R7, R10, R0.reuse, 0x1, P0 ;  /* 0x000000000a077211 */ /* 0x081fe400000f0eff */
[----:B-1----:R-:W-:-:S03]  /*d830*/  LEA.HI.X.SX32 R8, R12, R0, 0x1, P2 ;  /* 0x000000000c087211 */ /* 0x002fc600010f0eff */
[----:B------:R-:W-:Y:S01]  /*d840*/  STL [R1+0x324], R7 ;  /* 0x0003240701007387 */ /* 0x000fe20000100800 */
[----:B------:R-:W-:-:S03]  /*d850*/  LEA R10, P1, R14, R2, 0x1 ;  /* 0x000000020e0a7211 */ /* 0x000fc600078208ff */
[----:B------:R0:W-:Y:S01]  /*d860*/  STL [R1+0x32c], R9 ;  /* 0x00032c0901007387 */ /* 0x0001e20000100800 */
[----:B------:R-:W-:-:S03]  /*d870*/  IMAD R16, R29, 0x2, R15 ;  /* 0x000000021d107824 */ /* 0x000fc600078e020f */
[----:B------:R1:W-:Y:S01]  /*d880*/  STL [R1+0x334], R8 ;  /* 0x0003340801007387 */ /* 0x0003e20000100800 */
[-C--:B0-----:R-:W-:Y:S02]  /*d890*/  LEA R9, P0, R13, R2.reuse, 0x1 ;  /* 0x000000020d097211 */ /* 0x081fe400078008ff */
[----:B-1----:R-:W-:-:S03]  /*d8a0*/  LEA R8, P2, R15, R2, 0x1 ;  /* 0x000000020f087211 */ /* 0x002fc600078408ff */
[----:B------:R-:W-:Y:S01]  /*d8b0*/  STL [R1+0x340], R9 ;  /* 0x0003400901007387 */ /* 0x000fe20000100800 */
[----:B------:R-:W-:-:S03]  /*d8c0*/  LEA.HI.X.SX32 R11, R14, R0, 0x1, P1 ;  /* 0x000000000e0b7211 */ /* 0x000fc600008f0eff */
[----:B------:R0:W-:Y:S01]  /*d8d0*/  STL [R1+0x348], R10 ;  /* 0x0003480a01007387 */ /* 0x0001e20000100800 */
[----:B------:R-:W-:-:S03]  /*d8e0*/  IMAD R17, R29, 0x2, R16 ;  /* 0x000000021d117824 */ /* 0x000fc600078e0210 */
[----:B------:R1:W-:Y:S01]  /*d8f0*/  STL [R1+0x350], R8 ;  /* 0x0003500801007387 */ /* 0x0003e20000100800 */
[-C--:B0-----:R-:W-:Y:S02]  /*d900*/  LEA.HI.X.SX32 R10, R13, R0.reuse, 0x1, P0 ;  /* 0x000000000d0a7211 */ /* 0x081fe400000f0eff */
[----:B-1----:R-:W-:-:S03]  /*d910*/  LEA.HI.X.SX32 R8, R15, R0, 0x1, P2 ;  /* 0x000000000f087211 */ /* 0x002fc600010f0eff */
[----:B------:R-:W-:Y:S01]  /*d920*/  STL [R1+0x33c], R10 ;  /* 0x00033c0a01007387 */ /* 0x000fe20000100800 */
[----:B------:R-:W-:-:S03]  /*d930*/  IMAD R18, R29, 0x2, R17 ;  /* 0x000000021d127824 */ /* 0x000fc600078e0211 */
[----:B------:R0:W-:Y:S01]  /*d940*/  STL [R1+0x344], R11 ;  /* 0x0003440b01007387 */ /* 0x0001e20000100800 */
[----:B------:R-:W-:-:S03]  /*d950*/  IMAD R19, R29, 0x2, R18 ;  /* 0x000000021d137824 */ /* 0x000fc600078e0212 */
[----:B------:R1:W-:Y:S01]  /*d960*/  STL [R1+0x34c], R8 ;  /* 0x00034c0801007387 */ /* 0x0003e20000100800 */
[-C--:B------:R-:W-:Y:S02]  /*d970*/  LEA R12, P2, R18, R2.reuse, 0x1 ;  /* 0x00000002120c7211 */ /* 0x080fe400078408ff */
[-C--:B0-----:R-:W-:Y:S02]  /*d980*/  LEA R11, P0, R16, R2.reuse, 0x1 ;  /* 0x00000002100b7211 */ /* 0x081fe400078008ff */
[----:B-1----:R-:W-:-:S03]  /*d990*/  LEA R8, P1, R17, R2, 0x1 ;  /* 0x0000000211087211 */ /* 0x002fc600078208ff */
[----:B------:R-:W-:Y:S01]  /*d9a0*/  STL [R1+0x358], R11 ;  /* 0x0003580b01007387 */ /* 0x000fe20000100800 */
[----:B------:R-:W-:-:S03]  /*d9b0*/  IMAD R4, R29, 0x2, R19 ;  /* 0x000000021d047824 */ /* 0x000fc600078e0213 */
[----:B------:R0:W-:Y:S01]  /*d9c0*/  STL [R1+0x360], R8 ;  /* 0x0003600801007387 */ /* 0x0001e20000100800 */
[-C--:B------:R-:W-:Y:S01]  /*d9d0*/  LEA.HI.X.SX32 R13, R17, R0.reuse, 0x1, P1 ;  /* 0x00000000110d7211 */ /* 0x080fe200008f0eff */
[----:B------:R-:W-:Y:S02]  /*d9e0*/  IMAD R3, R29, 0x2, R4 ;  /* 0x000000021d037824 */ /* 0x000fe400078e0204 */
[----:B------:R1:W-:Y:S01]  /*d9f0*/  STL [R1+0x368], R12 ;  /* 0x0003680c01007387 */ /* 0x0003e20000100800 */
[-C--:B0-----:R-:W-:Y:S02]  /*da00*/  LEA.HI.X.SX32 R8, R16, R0.reuse, 0x1, P0 ;  /* 0x0000000010087211 */ /* 0x081fe400000f0eff */
[----:B-1----:R-:W-:-:S03]  /*da10*/  LEA.HI.X.SX32 R12, R18, R0, 0x1, P2 ;  /* 0x00000000120c7211 */ /* 0x002fc600010f0eff */
[----:B------:R-:W-:Y:S01]  /*da20*/  STL [R1+0x354], R8 ;  /* 0x0003540801007387 */ /* 0x000fe20000100800 */
[----:B------:R-:W-:-:S03]  /*da30*/  LEA R14, P1, R4, R2, 0x1 ;  /* 0x00000002040e7211 */ /* 0x000fc600078208ff */
[----:B------:R0:W-:Y:S04]  /*da40*/  STL [R1+0x35c], R13 ;  /* 0x00035c0d01007387 */ /* 0x0001e80000100800 */
[----:B------:R1:W-:Y:S01]  /*da50*/  STL [R1+0x364], R12 ;  /* 0x0003640c01007387 */ /* 0x0003e20000100800 */
[-C--:B0-----:R-:W-:Y:S02]  /*da60*/  LEA R13, P0, R19, R2.reuse, 0x1 ;  /* 0x00000002130d7211 */ /* 0x081fe400078008ff */
[----:B-1----:R-:W-:-:S03]  /*da70*/  LEA R12, P2, R3, R2, 0x1 ;  /* 0x00000002030c7211 */ /* 0x002fc600078408ff */
[----:B------:R-:W-:Y:S01]  /*da80*/  STL [R1+0x370], R13 ;  /* 0x0003700d01007387 */ /* 0x000fe20000100800 */
[----:B------:R-:W-:-:S03]  /*da90*/  IMAD R6, R29, 0x2, R3 ;  /* 0x000000021d067824 */ /* 0x000fc600078e0203 */
[----:B------:R0:W-:Y:S01]  /*daa0*/  STL [R1+0x378], R14 ;  /* 0x0003780e01007387 */ /* 0x0001e20000100800 */
[----:B------:R-:W-:-:S03]  /*dab0*/  IMAD R20, R29, 0x2, R6 ;  /* 0x000000021d147824 */ /* 0x000fc600078e0206 */
[----:B------:R1:W-:Y:S01]  /*dac0*/  STL [R1+0x380], R12 ;  /* 0x0003800c01007387 */ /* 0x0003e20000100800 */
[-C--:B0-----:R-:W-:Y:S02]  /*dad0*/  LEA.HI.X.SX32 R14, R19, R0.reuse, 0x1, P0 ;  /* 0x00000000130e7211 */ /* 0x081fe400000f0eff */
[-C--:B-1----:R-:W-:Y:S02]  /*dae0*/  LEA.HI.X.SX32 R12, R4, R0.reuse, 0x1, P1 ;  /* 0x00000000040c7211 */ /* 0x082fe400008f0eff */
[----:B------:R-:W-:Y:S01]  /*daf0*/  LEA.HI.X.SX32 R4, R3, R0, 0x1, P2 ;  /* 0x0000000003047211 */ /* 0x000fe200010f0eff */
[----:B------:R0:W-:Y:S01]  /*db00*/  STL [R1+0x36c], R14 ;  /* 0x00036c0e01007387 */ /* 0x0001e20000100800 */
[----:B------:R-:W-:-:S03]  /*db10*/  IMAD R5, R29, 0x2, R20 ;  /* 0x000000021d057824 */ /* 0x000fc600078e0214 */
[----:B------:R1:W-:Y:S04]  /*db20*/  STL [R1+0x37c], R4 ;  /* 0x00037c0401007387 */ /* 0x0003e80000100800 */
[----:B------:R2:W-:Y:S01]  /*db30*/  STL [R1+0x374], R12 ;  /* 0x0003740c01007387 */ /* 0x0005e20000100800 */
[-C--:B0-----:R-:W-:Y:S01]  /*db40*/  LEA R14, P1, R20, R2.reuse, 0x1 ;  /* 0x00000002140e7211 */ /* 0x081fe200078208ff */
[----:B------:R-:W-:Y:S01]  /*db50*/  IMAD R21, R29, 0x2, R5 ;  /* 0x000000021d157824 */ /* 0x000fe200078e0205 */
[-C--:B-1----:R-:W-:Y:S02]  /*db60*/  LEA R4, P2, R5, R2.reuse, 0x1 ;  /* 0x0000000205047211 */ /* 0x082fe400078408ff */
[----:B--2---:R-:W-:Y:S01]  /*db70*/  LEA R12, P0, R6, R2, 0x1 ;  /* 0x00000002060c7211 */ /* 0x004fe200078008ff */
[----:B------:R-:W-:-:S04]  /*db80*/  IMAD R7, R29, 0x2, R21 ;  /* 0x000000021d077824 */ /* 0x000fc800078e0215 */
[----:B------:R-:W-:Y:S04]  /*db90*/  STL [R1+0x388], R12 ;  /* 0x0003880c01007387 */ /* 0x000fe80000100800 */
[----:B------:R0:W-:Y:S04]  /*dba0*/  STL [R1+0x390], R14 ;  /* 0x0003900e01007387 */ /* 0x0001e80000100800 */
[----:B------:R1:W-:Y:S01]  /*dbb0*/  STL [R1+0x398], R4 ;  /* 0x0003980401007387 */ /* 0x0003e20000100800 */
[----:B------:R-:W-:Y:S01]  /*dbc0*/  IMAD R9, R29, 0x2, R7 ;  /* 0x000000021d097824 */ /* 0x000fe200078e0207 */
[----:B0-----:R-:W-:-:S02]  /*dbd0*/  LEA.HI.X.SX32 R14, R6, R0, 0x1, P0 ;  /* 0x00000000060e7211 */ /* 0x001fc400000f0eff */
[-C--:B------:R-:W-:Y:S02]  /*dbe0*/  LEA.HI.X.SX32 R6, R20, R0.reuse, 0x1, P1 ;  /* 0x0000000014067211 */ /* 0x080fe400008f0eff */
[----:B-1----:R-:W-:Y:S01]  /*dbf0*/  LEA.HI.X.SX32 R4, R5, R0, 0x1, P2 ;  /* 0x0000000005047211 */ /* 0x002fe200010f0eff */
[----:B------:R0:W-:Y:S04]  /*dc00*/  STL [R1+0x384], R14 ;  /* 0x0003840e01007387 */ /* 0x0001e80000100800 */
[----:B------:R1:W-:Y:S01]  /*dc10*/  STL [R1+0x38c], R6 ;  /* 0x00038c0601007387 */ /* 0x0003e20000100800 */
[----:B------:R-:W-:-:S03]  /*dc20*/  IMAD R10, R29, 0x2, R9 ;  /* 0x000000021d0a7824 */ /* 0x000fc600078e0209 */
[----:B------:R2:W-:Y:S01]  /*dc30*/  STL [R1+0x394], R4 ;  /* 0x0003940401007387 */ /* 0x0005e20000100800 */
[-C--:B0-----:R-:W-:Y:S02]  /*dc40*/  LEA R14, P0, R21, R2.reuse, 0x1 ;  /* 0x00000002150e7211 */ /* 0x081fe400078008ff */
[-C--:B-1----:R-:W-:Y:S02]  /*dc50*/  LEA R6, P2, R9, R2.reuse, 0x1 ;  /* 0x0000000209067211 */ /* 0x082fe400078408ff */
[----:B--2---:R-:W-:Y:S01]  /*dc60*/  LEA R4, P1, R7, R2, 0x1 ;  /* 0x0000000207047211 */ /* 0x004fe200078208ff */
[----:B------:R-:W-:Y:S01]  /*dc70*/  STL [R1+0x3a0], R14 ;  /* 0x0003a00e01007387 */ /* 0x000fe20000100800 */
[----:B------:R-:W-:-:S03]  /*dc80*/  IMAD R11, R29, 0x2, R10 ;  /* 0x000000021d0b7824 */ /* 0x000fc600078e020a */
[----:B------:R0:W-:Y:S01]  /*dc90*/  STL [R1+0x3a8], R4 ;  /* 0x0003a80401007387 */ /* 0x0001e20000100800 */
[----:B------:R-:W-:-:S03]  /*dca0*/  LEA.HI.X.SX32 R7, R7, R0, 0x1, P1 ;  /* 0x0000000007077211 */ /* 0x000fc600008f0eff */
[----:B------:R1:W-:Y:S01]  /*dcb0*/  STL [R1+0x3b0], R6 ;  /* 0x0003b00601007387 */ /* 0x0003e20000100800 */
[----:B------:R-:W-:Y:S01]  /*dcc0*/  IMAD R8, R29, 0x2, R11 ;  /* 0x000000021d087824 */ /* 0x000fe200078e020b */
[-C--:B0-----:R-:W-:Y:S02]  /*dcd0*/  LEA.HI.X.SX32 R4, R21, R0.reuse, 0x1, P0 ;  /* 0x0000000015047211 */ /* 0x081fe400000f0eff */
[----:B-1----:R-:W-:-:S03]  /*dce0*/  LEA.HI.X.SX32 R6, R9, R0, 0x1, P2 ;  /* 0x0000000009067211 */ /* 0x002fc600010f0eff */
[----:B------:R-:W-:Y:S01]  /*dcf0*/  STL [R1+0x39c], R4 ;  /* 0x00039c0401007387 */ /* 0x000fe20000100800 */
[----:B------:R-:W-:-:S03]  /*dd00*/  LEA R9, P0, R10, R2, 0x1 ;  /* 0x000000020a097211 */ /* 0x000fc600078008ff */
[----:B------:R0:W-:Y:S01]  /*dd10*/  STL [R1+0x3a4], R7 ;  /* 0x0003a40701007387 */ /* 0x0001e20000100800 */
[----:B------:R-:W-:-:S03]  /*dd20*/  IMAD R13, R29, 0x2, R8 ;  /* 0x000000021d0d7824 */ /* 0x000fc600078e0208 */
[----:B------:R1:W-:Y:S01]  /*dd30*/  STL [R1+0x3ac], R6 ;  /* 0x0003ac0601007387 */ /* 0x0003e20000100800 */
[----:B------:R-:W-:Y:S01]  /*dd40*/  IMAD R3, R29, 0x2, R13 ;  /* 0x000000021d037824 */ /* 0x000fe200078e020d */
[CC--:B0-----:R-:W-:Y:S02]  /*dd50*/  LEA R7, P2, R8.reuse, R2.reuse, 0x1 ;  /* 0x0000000208077211 */ /* 0x0c1fe400078408ff */
[----:B-1----:R-:W-:Y:S01]  /*dd60*/  LEA R6, P1, R11, R2, 0x1 ;  /* 0x000000020b067211 */ /* 0x002fe200078208ff */
[----:B------:R-:W-:Y:S01]  /*dd70*/  STL [R1+0x3b8], R9 ;  /* 0x0003b80901007387 */ /* 0x000fe20000100800 */
[----:B------:R-:W-:-:S03]  /*dd80*/  LEA.HI.X.SX32 R8, R8, R0, 0x1, P2 ;  /* 0x0000000008087211 */ /* 0x000fc600010f0eff */
[----:B------:R0:W-:Y:S04]  /*dd90*/  STL [R1+0x3c0], R6 ;  /* 0x0003c00601007387 */ /* 0x0001e80000100800 */
[----:B------:R1:W-:Y:S01]  /*dda0*/  STL [R1+0x3c8], R7 ;  /* 0x0003c80701007387 */ /* 0x0003e20000100800 */
[----:B------:R-:W-:Y:S01]  /*ddb0*/  IMAD R12, R29, 0x2, R3 ;  /* 0x000000021d0c7824 */ /* 0x000fe200078e0203 */
[-C--:B0-----:R-:W-:Y:S02]  /*ddc0*/  LEA.HI.X.SX32 R6, R10, R0.reuse, 0x1, P0 ;  /* 0x000000000a067211 */ /* 0x081fe400000f0eff */
[----:B-1----:R-:W-:-:S03]  /*ddd0*/  LEA.HI.X.SX32 R7, R11, R0, 0x1, P1 ;  /* 0x000000000b077211 */ /* 0x002fc600008f0eff */
[----:B------:R-:W-:Y:S01]  /*dde0*/  STL [R1+0x3b4], R6 ;  /* 0x0003b40601007387 */ /* 0x000fe20000100800 */
[----:B------:R-:W-:-:S03]  /*ddf0*/  LEA R10, P2, R12, R2, 0x1 ;  /* 0x000000020c0a7211 */ /* 0x000fc600078408ff */
[----:B------:R0:W-:Y:S04]  /*de00*/  STL [R1+0x3bc], R7 ;  /* 0x0003bc0701007387 */ /* 0x0001e80000100800 */
[----:B------:R1:W-:Y:S01]  /*de10*/  STL [R1+0x3c4], R8 ;  /* 0x0003c40801007387 */ /* 0x0003e20000100800 */
[----:B------:R-:W-:Y:S01]  /*de20*/  IMAD R5, R29, 0x2, R12 ;  /* 0x000000021d057824 */ /* 0x000fe200078e020c */
[-C--:B0-----:R-:W-:Y:S02]  /*de30*/  LEA R7, P0, R13, R2.reuse, 0x1 ;  /* 0x000000020d077211 */ /* 0x081fe400078008ff */
[----:B-1----:R-:W-:-:S03]  /*de40*/  LEA R8, P1, R3, R2, 0x1 ;  /* 0x0000000203087211 */ /* 0x002fc600078208ff */
[----:B------:R-:W-:Y:S01]  /*de50*/  STL [R1+0x3d0], R7 ;  /* 0x0003d00701007387 */ /* 0x000fe20000100800 */
[----:B------:R-:W-:-:S03]  /*de60*/  IMAD R14, R29, 0x2, R5 ;  /* 0x000000021d0e7824 */ /* 0x000fc600078e0205 */
[----:B------:R0:W-:Y:S04]  /*de70*/  STL [R1+0x3d8], R8 ;  /* 0x0003d80801007387 */ /* 0x0001e80000100800 */
[----:B------:R1:W-:Y:S01]  /*de80*/  STL [R1+0x3e0], R10 ;  /* 0x0003e00a01007387 */ /* 0x0003e20000100800 */
[-C--:B0-----:R-:W-:Y:S02]  /*de90*/  LEA.HI.X.SX32 R8, R13, R0.reuse, 0x1, P0 ;  /* 0x000000000d087211 */ /* 0x081fe400000f0eff */
[-C--:B-1----:R-:W-:Y:S02]  /*dea0*/  LEA.HI.X.SX32 R10, R3, R0.reuse, 0x1, P1 ;  /* 0x00000000030a7211 */ /* 0x082fe400008f0eff */
[----:B------:R-:W-:Y:S01]  /*deb0*/  LEA.HI.X.SX32 R3, R12, R0, 0x1, P2 ;  /* 0x000000000c037211 */ /* 0x000fe200010f0eff */
        /* <DEDUP_REMOVED lines=15> */
[----:B------:R-:W-:-:S03]  /*dfb0*/  LEA.HI.X.SX32 R5, R14, R0, 0x1, P1 ;  /* 0x000000000e057211 */ /* 0x000fc600008f0eff */
[----:B------:R-:W-:Y:S01]  /*dfc0*/  STL [R1+0x3e4], R3 ;  /* 0x0003e40301007387 */ /* 0x000fe20000100800 */
[-C--:B-1----:R-:W-:Y:S01]  /*dfd0*/  LEA R11, P0, R9, R2.reuse, 0x1 ;  /* 0x00000002090b7211 */ /* 0x082fe200078008ff */
[C---:B------:R-:W-:Y:S02]  /*dfe0*/  IMAD R8, R29.reuse, 0x2, R7 ;  /* 0x000000021d087824 */ /* 0x040fe400078e0207 */
[----:B------:R0:W-:Y:S04]  /*dff0*/  STL [R1+0x3ec], R5 ;  /* 0x0003ec0501007387 */ /* 0x0001e80000100800 */
[----:B------:R1:W-:Y:S01]  /*e000*/  STL [R1+0x3f4], R4 ;  /* 0x0003f40401007387 */ /* 0x0003e20000100800 */
[----:B------:R-:W-:Y:S01]  /*e010*/  IMAD R10, R29, 0x2, R8 ;  /* 0x000000021d0a7824 */ /* 0x000fe200078e0208 */
[----:B0-----:R-:W-:-:S02]  /*e020*/  LEA R5, P2, R7, R2, 0x1 ;  /* 0x0000000207057211 */ /* 0x001fc400078408ff */
[----:B-1----:R-:W-:Y:S01]  /*e030*/  LEA R4, P1, R6, R2, 0x1 ;  /* 0x0000000206047211 */ /* 0x002fe200078208ff */
[----:B------:R-:W-:Y:S01]  /*e040*/  STL [R1+0x400], R11 ;  /* 0x0004000b01007387 */ /* 0x000fe20000100800 */
[----:B------:R-:W-:-:S03]  /*e050*/  IMAD R3, R29, 0x2, R10 ;  /* 0x000000021d037824 */ /* 0x000fc600078e020a */
[----:B------:R0:W-:Y:S04]  /*e060*/  STL [R1+0x408], R4 ;  /* 0x0004080401007387 */ /* 0x0001e80000100800 */
[----:B------:R1:W-:Y:S01]  /*e070*/  STL [R1+0x410], R5 ;  /* 0x0004100501007387 */ /* 0x0003e20000100800 */
[-C--:B0-----:R-:W-:Y:S02]  /*e080*/  LEA.HI.X.SX32 R4, R9, R0.reuse, 0x1, P0 ;  /* 0x0000000009047211 */ /* 0x081fe400000f0eff */
[-C--:B-1----:R-:W-:Y:S02]  /*e090*/  LEA.HI.X.SX32 R5, R6, R0.reuse, 0x1, P1 ;  /* 0x0000000006057211 */ /* 0x082fe400008f0eff */
[----:B------:R-:W-:Y:S01]  /*e0a0*/  LEA.HI.X.SX32 R6, R7, R0, 0x1, P2 ;  /* 0x0000000007067211 */ /* 0x000fe200010f0eff */
[----:B------:R0:W-:Y:S01]  /*e0b0*/  STL [R1+0x3fc], R4 ;  /* 0x0003fc0401007387 */ /* 0x0001e20000100800 */
[----:B------:R-:W-:Y:S01]  /*e0c0*/  IMAD R11, R29, 0x2, R3 ;  /* 0x000000021d0b7824 */ /* 0x000fe200078e0203 */
[----:B------:R-:W-:-:S02]  /*e0d0*/  LEA R7, P1, R10, R2, 0x1 ;  /* 0x000000020a077211 */ /* 0x000fc400078208ff */
[----:B------:R1:W-:Y:S04]  /*e0e0*/  STL [R1+0x404], R5 ;  /* 0x0004040501007387 */ /* 0x0003e80000100800 */
[----:B------:R2:W-:Y:S01]  /*e0f0*/  STL [R1+0x40c], R6 ;  /* 0x00040c0601007387 */ /* 0x0005e20000100800 */
[----:B0-----:R-:W-:Y:S01]  /*e100*/  IMAD R4, R29, 0x2, R11 ;  /* 0x000000021d047824 */ /* 0x001fe200078e020b */
[-C--:B-1----:R-:W-:Y:S02]  /*e110*/  LEA R5, P0, R8, R2.reuse, 0x1 ;  /* 0x0000000208057211 */ /* 0x082fe400078008ff */
[----:B--2---:R-:W-:-:S03]  /*e120*/  LEA R6, P2, R3, R2, 0x1 ;  /* 0x0000000203067211 */ /* 0x004fc600078408ff */
[----:B------:R0:W-:Y:S01]  /*e130*/  STL [R1+0x418], R5 ;  /* 0x0004180501007387 */ /* 0x0001e20000100800 */
[----:B------:R-:W-:-:S03]  /*e140*/  LEA.HI.X.SX32 R8, R8, R0, 0x1, P0 ;  /* 0x0000000008087211 */ /* 0x000fc600000f0eff */
[----:B------:R1:W-:Y:S04]  /*e150*/  STL [R1+0x420], R7 ;  /* 0x0004200701007387 */ /* 0x0003e80000100800 */
[----:B------:R2:W-:Y:S01]  /*e160*/  STL [R1+0x428], R6 ;  /* 0x0004280601007387 */ /* 0x0005e20000100800 */
[----:B0-----:R-:W-:Y:S01]  /*e170*/  IMAD R5, R29, 0x2, R4 ;  /* 0x000000021d057824 */ /* 0x001fe200078e0204 */
[-C--:B-1----:R-:W-:Y:S02]  /*e180*/  LEA.HI.X.SX32 R7, R10, R0.reuse, 0x1, P1 ;  /* 0x000000000a077211 */ /* 0x082fe400008f0eff */
[----:B------:R0:W-:Y:S01]  /*e190*/  STL [R1+0x414], R8 ;  /* 0x0004140801007387 */ /* 0x0001e20000100800 */
[----:B--2---:R-:W-:Y:S01]  /*e1a0*/  LEA.HI.X.SX32 R6, R3, R0, 0x1, P2 ;  /* 0x0000000003067211 */ /* 0x004fe200010f0eff */
[----:B------:R-:W-:-:S02]  /*e1b0*/  IMAD R3, R29, 0x2, R5 ;  /* 0x000000021d037824 */ /* 0x000fc400078e0205 */
[----:B------:R1:W-:Y:S04]  /*e1c0*/  STL [R1+0x41c], R7 ;  /* 0x00041c0701007387 */ /* 0x0003e80000100800 */
[----:B------:R2:W-:Y:S01]  /*e1d0*/  STL [R1+0x424], R6 ;  /* 0x0004240601007387 */ /* 0x0005e20000100800 */
[-C--:B0-----:R-:W-:Y:S02]  /*e1e0*/  LEA R8, P0, R11, R2.reuse, 0x1 ;  /* 0x000000020b087211 */ /* 0x081fe400078008ff */
[-C--:B-1----:R-:W-:Y:S02]  /*e1f0*/  LEA R7, P2, R5, R2.reuse, 0x1 ;  /* 0x0000000205077211 */ /* 0x082fe400078408ff */
[CC--:B--2---:R-:W-:Y:S02]  /*e200*/  LEA R6, P1, R4.reuse, R2.reuse, 0x1 ;  /* 0x0000000204067211 */ /* 0x0c4fe400078208ff */
[----:B------:R-:W-:Y:S01]  /*e210*/  LEA R2, P3, R3, R2, 0x1 ;  /* 0x0000000203027211 */ /* 0x000fe200078608ff */
[----:B------:R-:W-:Y:S01]  /*e220*/  STL [R1+0x42c], R8 ;  /* 0x00042c0801007387 */ /* 0x000fe20000100800 */
[----:B------:R-:W-:-:S03]  /*e230*/  LEA.HI.X.SX32 R4, R4, R0, 0x1, P1 ;  /* 0x0000000004047211 */ /* 0x000fc600008f0eff */
[----:B------:R0:W-:Y:S04]  /*e240*/  STL [R1+0x430], R6 ;  /* 0x0004300601007387 */ /* 0x0001e80000100800 */
[----:B------:R-:W-:Y:S04]  /*e250*/  STL [R1+0x434], R7 ;  /* 0x0004340701007387 */ /* 0x000fe80000100800 */
[----:B------:R1:W-:Y:S01]  /*e260*/  STL [R1+0x2a4], R2 ;  /* 0x0002a40201007387 */ /* 0x0003e20000100800 */
[----:B0-----:R-:W-:-:S05]  /*e270*/  LEA.HI.X.SX32 R6, R11, R0, 0x1, P0 ;  /* 0x000000000b067211 */ /* 0x001fca00000f0eff */
[----:B------:R-:W-:Y:S01]  /*e280*/  STL [R1+0x294], R6 ;  /* 0x0002940601007387 */ /* 0x000fe20000100800 */
[-C--:B-1----:R-:W-:Y:S02]  /*e290*/  LEA.HI.X.SX32 R2, R5, R0.reuse, 0x1, P2 ;  /* 0x0000000005027211 */ /* 0x082fe400010f0eff */
[----:B------:R-:W-:Y:S01]  /*e2a0*/  LEA.HI.X.SX32 R0, R3, R0, 0x1, P3 ;  /* 0x0000000003007211 */ /* 0x000fe200018f0eff */
[----:B------:R-:W-:Y:S04]  /*e2b0*/  STL [R1+0x29c], R4 ;  /* 0x00029c0401007387 */ /* 0x000fe80000100800 */
[----:B------:R0:W-:Y:S04]  /*e2c0*/  STL [R1+0x2a0], R2 ;  /* 0x0002a00201007387 */ /* 0x0001e80000100800 */
[----:B------:R1:W-:Y:S04]  /*e2d0*/  STL [R1+0x298], R0 ;  /* 0x0002980001007387 */ /* 0x0003e80000100800 */
[----:B------:R-:W-:Y:S04]  /*e2e0*/  STL [R1+0x180], RZ ;  /* 0x000180ff01007387 */ /* 0x000fe80000100800 */
        /* <DEDUP_REMOVED lines=16> */
[----:B------:R-:W-:Y:S01]  /*e3f0*/  STL [R1+0x154], RZ ;  /* 0x000154ff01007387 */ /* 0x000fe20000100800 */
[----:B0-----:R-:W-:-:S03]  /*e400*/  LOP3.LUT R2, R28, 0x2, RZ, 0xfc, !PT ;  /* 0x000000021c027812 */ /* 0x001fc600078efcff */
[----:B------:R-:W-:Y:S01]  /*e410*/  STL [R1+0x158], RZ ;  /* 0x000158ff01007387 */ /* 0x000fe20000100800 */
[----:B-1----:R-:W-:-:S03]  /*e420*/  LOP3.LUT R0, R28, 0x4, RZ, 0xfc, !PT ;  /* 0x000000041c007812 */ /* 0x002fc600078efcff */
[----:B------:R-:W-:Y:S01]  /*e430*/  STL [R1+0x15c], RZ ;  /* 0x00015cff01007387 */ /* 0x000fe20000100800 */
[----:B------:R-:W-:-:S03]  /*e440*/  LOP3.LUT R3, R28, 0x6, RZ, 0xfc, !PT ;  /* 0x000000061c037812 */ /* 0x000fc600078efcff */
[----:B------:R-:W-:Y:S01]  /*e450*/  STL [R1+0x140], RZ ;  /* 0x000140ff01007387 */ /* 0x000fe20000100800 */
[C---:B------:R-:W-:Y:S02]  /*e460*/  LOP3.LUT R2, R28.reuse, 0x8, RZ, 0xfc, !PT ;  /* 0x000000081c027812 */ /* 0x040fe400078efcff */
[C---:B------:R-:W-:Y:S01]  /*e470*/  LOP3.LUT R0, R28.reuse, 0xa, RZ, 0xfc, !PT ;  /* 0x0000000a1c007812 */ /* 0x040fe200078efcff */
[----:B------:R-:W-:Y:S01]  /*e480*/  STL [R1+0x144], RZ ;  /* 0x000144ff01007387 */ /* 0x000fe20000100800 */
[C---:B------:R-:W-:Y:S02]  /*e490*/  LOP3.LUT R3, R28.reuse, 0xc, RZ, 0xfc, !PT ;  /* 0x0000000c1c037812 */ /* 0x040fe400078efcff */
[C---:B------:R-:W-:Y:S01]  /*e4a0*/  LOP3.LUT R2, R28.reuse, 0xe, RZ, 0xfc, !PT ;  /* 0x0000000e1c027812 */ /* 0x040fe200078efcff */
[----:B------:R-:W-:Y:S01]  /*e4b0*/  STL [R1+0x148], RZ ;  /* 0x000148ff01007387 */ /* 0x000fe20000100800 */
[C---:B------:R-:W-:Y:S02]  /*e4c0*/  LOP3.LUT R0, R28.reuse, 0x10, RZ, 0xfc, !PT ;  /* 0x000000101c007812 */ /* 0x040fe400078efcff */
[C---:B------:R-:W-:Y:S01]  /*e4d0*/  LOP3.LUT R3, R28.reuse, 0x12, RZ, 0xfc, !PT ;  /* 0x000000121c037812 */ /* 0x040fe200078efcff */
[----:B------:R-:W-:Y:S01]  /*e4e0*/  STL [R1+0x14c], RZ ;  /* 0x00014cff01007387 */ /* 0x000fe20000100800 */
[----:B------:R-:W-:-:S02]  /*e4f0*/  LOP3.LUT R2, R28, 0x14, RZ, 0xfc, !PT ;  /* 0x000000141c027812 */ /* 0x000fc400078efcff */
        /* <DEDUP_REMOVED lines=21> */
[C---:B------:R-:W-:Y:S02]  /*e650*/  LOP3.LUT R2, R28.reuse, 0x32, RZ, 0xfc, !PT ;  /* 0x000000321c027812 */ /* 0x040fe400078efcff */
[C---:B------:R-:W-:Y:S01]  /*e660*/  LOP3.LUT R0, R28.reuse, 0x34, RZ, 0xfc, !PT ;  /* 0x000000341c007812 */ /* 0x040fe200078efcff */
[----:B------:R-:W-:Y:S01]  /*e670*/  STL [R1+0xbc], RZ ;  /* 0x0000bcff01007387 */ /* 0x000fe20000100800 */
[C---:B------:R-:W-:Y:S02]  /*e680*/  LOP3.LUT R3, R28.reuse, 0x36, RZ, 0xfc, !PT ;  /* 0x000000361c037812 */ /* 0x040fe400078efcff */
[----:B------:R-:W-:-:S02]  /*e690*/  LOP3.LUT R2, R28, 0x38, RZ, 0xfc, !PT ;  /* 0x000000381c027812 */ /* 0x000fc400078efcff */
[C---:B------:R-:W-:Y:S01]  /*e6a0*/  LOP3.LUT R0, R28.reuse, 0x3a, RZ, 0xfc, !PT ;  /* 0x0000003a1c007812 */ /* 0x040fe200078efcff */
[----:B------:R-:W-:Y:S01]  /*e6b0*/  STL [R1+0xf0], RZ ;  /* 0x0000f0ff01007387 */ /* 0x000fe20000100800 */
[C---:B------:R-:W-:Y:S02]  /*e6c0*/  LOP3.LUT R3, R28.reuse, 0x3c, RZ, 0xfc, !PT ;  /* 0x0000003c1c037812 */ /* 0x040fe400078efcff */
[C---:B------:R-:W-:Y:S02]  /*e6d0*/  LOP3.LUT R2, R28.reuse, 0x3e, RZ, 0xfc, !PT ;  /* 0x0000003e1c027812 */ /* 0x040fe400078efcff */
[C---:B------:R-:W-:Y:S01]  /*e6e0*/  LOP3.LUT R0, R28.reuse, 0x40, RZ, 0xfc, !PT ;  /* 0x000000401c007812 */ /* 0x040fe200078efcff */
[----:B------:R-:W-:Y:S01]  /*e6f0*/  STL [R1+0xf4], RZ ;  /* 0x0000f4ff01007387 */ /* 0x000fe20000100800 */
[C---:B------:R-:W-:Y:S01]  /*e700*/  LOP3.LUT R3, R28.reuse, 0x42, RZ, 0xfc, !PT ;  /* 0x000000421c037812 */ /* 0x040fe200078efcff */
[----:B------:R-:W-:Y:S01]  /*e710*/  IMAD.MOV.U32 R29, RZ, RZ, c[0x0][0x180] ;  /* 0x00006000ff1d7624 */ /* 0x000fe200078e00ff */
        /* <DEDUP_REMOVED lines=25> */
[C---:B------:R-:W-:Y:S02]  /*e8b0*/  LOP3.LUT R0, R28.reuse, 0x6a, RZ, 0xfc, !PT ;  /* 0x0000006a1c007812 */ /* 0x040fe400078efcff */
[----:B------:R-:W-:Y:S01]  /*e8c0*/  IADD3 R29, R29, 0x7f, RZ ;  /* 0x0000007f1d1d7810 */ /* 0x000fe20007ffe0ff */
[----:B------:R-:W-:Y:S01]  /*e8d0*/  STL [R1+0xd0], RZ ;  /* 0x0000d0ff01007387 */ /* 0x000fe20000100800 */
[C---:B------:R-:W-:Y:S02]  /*e8e0*/  LOP3.LUT R3, R28.reuse, 0x6c, RZ, 0xfc, !PT ;  /* 0x0000006c1c037812 */ /* 0x040fe400078efcff */
[C---:B------:R-:W-:Y:S02]  /*e8f0*/  LOP3.LUT R2, R28.reuse, 0x6e, RZ, 0xfc, !PT ;  /* 0x0000006e1c027812 */ /* 0x040fe400078efcff */
[C---:B------:R-:W-:Y:S01]  /*e900*/  LOP3.LUT R0, R28.reuse, 0x70, RZ, 0xfc, !PT ;  /* 0x000000701c007812 */ /* 0x040fe200078efcff */
[----:B------:R-:W-:Y:S01]  /*e910*/  STL [R1+0xd4], RZ ;  /* 0x0000d4ff01007387 */ /* 0x000fe20000100800 */
[----:B------:R-:W-:-:S02]  /*e920*/  LOP3.LUT R3, R28, 0x72, RZ, 0xfc, !PT ;  /* 0x000000721c037812 */ /* 0x000fc400078efcff */
[C---:B------:R-:W-:Y:S02]  /*e930*/  LOP3.LUT R2, R28.reuse, 0x74, RZ, 0xfc, !PT ;  /* 0x000000741c027812 */ /* 0x040fe400078efcff */
[C---:B------:R-:W-:Y:S01]  /*e940*/  LOP3.LUT R0, R28.reuse, 0x76, RZ, 0xfc, !PT ;  /* 0x000000761c007812 */ /* 0x040fe200078efcff */
[----:B------:R-:W-:Y:S01]  /*e950*/  STL [R1+0xd8], RZ ;  /* 0x0000d8ff01007387 */ /* 0x000fe20000100800 */
[C---:B------:R-:W-:Y:S02]  /*e960*/  LOP3.LUT R3, R28.reuse, 0x78, RZ, 0xfc, !PT ;  /* 0x000000781c037812 */ /* 0x040fe400078efcff */
[C---:B------:R-:W-:Y:S02]  /*e970*/  LOP3.LUT R2, R28.reuse, 0x7a, RZ, 0xfc, !PT ;  /* 0x0000007a1c027812 */ /* 0x040fe400078efcff */
[----:B------:R-:W-:Y:S01]  /*e980*/  LOP3.LUT R0, R28, 0x7c, RZ, 0xfc, !PT ;  /* 0x0000007c1c007812 */ /* 0x000fe200078efcff */
[----:B------:R-:W-:Y:S01]  /*e990*/  STL [R1+0xdc], RZ ;  /* 0x0000dcff01007387 */ /* 0x000fe20000100800 */
[----:B------:R-:W-:-:S03]  /*e9a0*/  SHF.R.S32.HI R28, RZ, 0x1f, R29 ;  /* 0x0000001fff1c7819 */ /* 0x000fc6000001141d */
[----:B------:R-:W2:Y:S01]  /*e9b0*/  LDL R27, [R1+0x1c0] ;  /* 0x0001c000011b7983 */ /* 0x000ea20000100800 */
[----:B------:R-:W-:-:S03]  /*e9c0*/  LEA.HI R28, R28, R29, RZ, 0x7 ;  /* 0x0000001d1c1c7211 */ /* 0x000fc600078f38ff */
[----:B------:R-:W-:Y:S04]  /*e9d0*/  STL [R1+0xa0], RZ ;  /* 0x0000a0ff01007387 */ /* 0x000fe80000100800 */
[----:B------:R-:W-:Y:S04]  /*e9e0*/  STL [R1+0xa4], RZ ;  /* 0x0000a4ff01007387 */ /* 0x000fe80000100800 */
[----:B------:R-:W3:Y:S01]  /*e9f0*/  LDL R29, [R1+0x1c8] ;  /* 0x0001c800011d7983 */ /* 0x000ee20000100800 */
[----:B------:R-:W-:-:S03]  /*ea00*/  SHF.R.S32.HI R0, RZ, 0x7, R28 ;  /* 0x00000007ff007819 */ /* 0x000fc6000001141c */
[----:B------:R-:W-:Y:S04]  /*ea10*/  STL [R1+0xa8], RZ ;  /* 0x0000a8ff01007387 */ /* 0x000fe80000100800 */
[----:B------:R-:W-:Y:S04]  /*ea20*/  STL [R1+0xac], RZ ;  /* 0x0000acff01007387 */ /* 0x000fe80000100800 */
[----:B------:R-:W4:Y:S04]  /*ea30*/  LDL R28, [R1+0x1e8] ;  /* 0x0001e800011c7983 */ /* 0x000f280000100800 */
[----:B------:R-:W0:Y:S04]  /*ea40*/  S2R R24, SR_TID.X ;  /* 0x0000000000187919 */ /* 0x000e280000002100 */
[----:B------:R-:W-:Y:S04]  /*ea50*/  STL [R1+0x90], RZ ;  /* 0x000090ff01007387 */ /* 0x000fe80000100800 */
[----:B------:R-:W-:Y:S04]  /*ea60*/  STL [R1+0x94], RZ ;  /* 0x000094ff01007387 */ /* 0x000fe80000100800 */
[----:B------:R-:W-:Y:S04]  /*ea70*/  STL [R1+0x98], RZ ;  /* 0x000098ff01007387 */ /* 0x000fe80000100800 */
[----:B------:R-:W-:Y:S01]  /*ea80*/  STL [R1+0x9c], RZ ;  /* 0x00009cff01007387 */ /* 0x000fe20000100800 */
[----:B0-----:R-:W-:-:S03]  /*ea90*/  LOP3.LUT R24, R24, 0x7f, RZ, 0xc0, !PT ;  /* 0x0000007f18187812 */ /* 0x001fc600078ec0ff */
[----:B------:R-:W-:Y:S02]  /*eaa0*/  STL [R1+0x100], RZ ;  /* 0x000100ff01007387 */ /* 0x000fe40000100800 */
[----:B------:R-:W-:Y:S02]  /*eab0*/  IMAD.SHL.U32 R0, R24, 0x2, RZ ;  /* 0x0000000218007824 */ /* 0x000fe400078e00ff */
[----:B------:R-:W-:Y:S04]  /*eac0*/  STL [R1+0x104], RZ ;  /* 0x000104ff01007387 */ /* 0x000fe80000100800 */
        /* <DEDUP_REMOVED lines=10> */
[----:B------:R-:W-:-:S03]  /*eb70*/  LOP3.LUT R2, R0, 0x70, RZ, 0x3c, !PT ;  /* 0x0000007000027812 */ /* 0x000fc600078e3cff */
[----:B------:R-:W-:Y:S04]  /*eb80*/  STL [R1+0x128], RZ ;  /* 0x000128ff01007387 */ /* 0x000fe80000100800 */
[----:B------:R-:W-:Y:S04]  /*eb90*/  STL [R1+0x12c], RZ ;  /* 0x00012cff01007387 */ /* 0x000fe80000100800 */
[----:B------:R-:W-:Y:S04]  /*eba0*/  STL [R1+0x110], RZ ;  /* 0x000110ff01007387 */ /* 0x000fe80000100800 */
[----:B------:R-:W-:Y:S04]  /*ebb0*/  STL [R1+0x114], RZ ;  /* 0x000114ff01007387 */ /* 0x000fe80000100800 */
[----:B------:R-:W-:Y:S04]  /*ebc0*/  STL [R1+0x118], RZ ;  /* 0x000118ff01007387 */ /* 0x000fe80000100800 */
[----:B------:R-:W-:Y:S01]  /*ebd0*/  STL [R1+0x11c], RZ ;  /* 0x00011cff01007387 */ /* 0x000fe20000100800 */
[----:B------:R-:W-:-:S02]  /*ebe0*/  USHF.L.U32 UR4, UR7, 0x7, URZ ;  /* 0x0000000707047899 */ /* 0x000fc4000800063f */
[----:B------:R-:W-:Y:S02]  /*ebf0*/  USHF.L.U32 UR5, UR6, 0x7, URZ ;  /* 0x0000000706057899 */ /* 0x000fe4000800063f */
[----:B------:R-:W-:Y:S02]  /*ec00*/  USHF.R.S32.HI UR7, URZ, 0x1f, UR4 ;  /* 0x0000001f3f077899 */ /* 0x000fe40008011404 */
[----:B------:R-:W-:Y:S02]  /*ec10*/  USHF.R.S32.HI UR6, URZ, 0x1f, UR5 ;  /* 0x0000001f3f067899 */ /* 0x000fe40008011405 */
[----:B------:R-:W-:Y:S02]  /*ec20*/  USHF.L.U32 UR10, UR4, 0x1, URZ ;  /* 0x00000001040a7899 */ /* 0x000fe4000800063f */
[----:B------:R-:W-:Y:S02]  /*ec30*/  USHF.L.U64.HI UR7, UR4, 0x1, UR7 ;  /* 0x0000000104077899 */ /* 0x000fe40008010207 */
[----:B------:R-:W-:-:S02]  /*ec40*/  USHF.L.U32 UR11, UR5, 0x1, URZ ;  /* 0x00000001050b7899 */ /* 0x000fc4000800063f */
[----:B------:R-:W-:Y:S02]  /*ec50*/  USHF.L.U64.HI UR6, UR5, 0x1, UR6 ;  /* 0x0000000105067899 */ /* 0x000fe40008010206 */
[----:B------:R-:W-:Y:S01]  /*ec60*/  UMOV UR4, URZ ;  /* 0x0000003f00047c82 */ /* 0x000fe20008000000 */
[C---:B--2---:R-:W-:Y:S02]  /*ec70*/  LOP3.LUT R0, R27.reuse, 0x20, RZ, 0x3c, !PT ;  /* 0x000000201b007812 */ /* 0x044fe400078e3cff */
[C---:B------:R-:W-:Y:S02]  /*ec80*/  LOP3.LUT R3, R27.reuse, 0x40, RZ, 0x3c, !PT ;  /* 0x000000401b037812 */ /* 0x040fe400078e3cff */
[----:B------:R-:W-:Y:S02]  /*ec90*/  LOP3.LUT R2, R27, 0x60, RZ, 0x3c, !PT ;  /* 0x000000601b027812 */ /* 0x000fe400078e3cff */
[C---:B---3--:R-:W-:Y:S02]  /*eca0*/  LOP3.LUT R0, R29.reuse, 0x20, RZ, 0x3c, !PT ;  /* 0x000000201d007812 */ /* 0x048fe400078e3cff */
[----:B------:R-:W-:-:S02]  /*ecb0*/  LOP3.LUT R3, R29, 0x40, RZ, 0x3c, !PT ;  /* 0x000000401d037812 */ /* 0x000fc400078e3cff */
[----:B------:R-:W-:Y:S01]  /*ecc0*/  LOP3.LUT R2, R29, 0x60, RZ, 0x3c, !PT ;  /* 0x000000601d027812 */ /* 0x000fe200078e3cff */
[----:B------:R4:W-:Y:S04]  /*ecd0*/  STL [R1+0x874], R0 ;  /* 0x0008740001007387 */ /* 0x0009e80000100800 */
[----:B------:R0:W-:Y:S01]  /*ece0*/  STL [R1+0x870], R3 ;  /* 0x0008700301007387 */ /* 0x0001e20000100800 */
[----:B----4-:R-:W-:-:S03]  /*ecf0*/  LOP3.LUT R0, R28, 0x40, RZ, 0x3c, !PT ;  /* 0x000000401c007812 */ /* 0x010fc600078e3cff */
[----:B------:R0:W-:Y:S04]  /*ed00*/  STL [R1+0x86c], R2 ;  /* 0x00086c0201007387 */ /* 0x0001e80000100800 */
[----:B------:R0:W-:Y:S02]  /*ed10*/  STL [R1+0x868], R0 ;  /* 0x0008680001007387 */ /* 0x0001e40000100800 */
.L_x_2:
[----:B0----5:R-:W2:Y:S04]  /*ed20*/  LDL R3, [R1+0x438] ;  /* 0x0004380001037983 */ /* 0x021ea80000100800 */
[----:B------:R-:W2:Y:S01]  /*ed30*/  LDL R2, [R1+0x43c] ;  /* 0x00043c0001027983 */ /* 0x000ea20000100800 */
[----:B------:R-:W-:Y:S02]  /*ed40*/  ULDC UR5, c[0x0][0x180] ;  /* 0x0000600000057ab9 */ /* 0x000fe40000000800 */
[----:B------:R-:W-:Y:S01]  /*ed50*/  UIMAD UR5, UR4, -0x80, UR5 ;  /* 0xffffff80040578a4 */ /* 0x000fe2000f8e0205 */
[----:B------:R-:W-:Y:S04]  /*ed60*/  STL [R1+0x1558], R13 ;  /* 0x0015580d01007387 */ /* 0x000fe80000100800 */
        /* <DEDUP_REMOVED lines=15> */
[----:B------:R-:W0:Y:S04]  /*ee60*/  S2R R14, SR_TID.X ;  /* 0x00000000000e7919 */ /* 0x000e280000002100 */
        /* <DEDUP_REMOVED lines=22> */
[----:B------:R0:W-:Y:S04]  /*efd0*/  STL [R1+0x14c4], R0 ;  /* 0x0014c40001007387 */ /* 0x0001e80000100800 */
[----:B------:R1:W-:Y:S04]  /*efe0*/  STL [R1+0x14bc], R16 ;  /* 0x0014bc1001007387 */ /* 0x0003e80000100800 */
[----:B------:R-:W3:Y:S01]  /*eff0*/  S2R R15, SR_TID.X ;  /* 0x00000000000f7919 */ /* 0x000ee20000002100 */
[----:B0-----:R-:W-:-:S04]  /*f000*/  SHF.R.U32.HI R0, RZ, 0x6, R14 ;  /* 0x00000006ff007819 */ /* 0x001fc8000001160e */
[----:B-1----:R-:W-:Y:S01]  /*f010*/  SGXT.U32 R16, R0, 0x1 ;  /* 0x000000010010781a */ /* 0x002fe20000000000 */
[----:B------:R0:W-:Y:S03]  /*f020*/  STL [R1+0x14c8], R0 ;  /* 0x0014c80001007387 */ /* 0x0001e60000100800 */
[----:B------:R-:W-:Y:S01]  /*f030*/  ISETP.GE.AND P0, PT, R16, UR5, PT ;  /* 0x0000000510007c0c */ /* 0x000fe2000bf06270 */
[----:B------:R-:W-:Y:S01]  /*f040*/  STL [R1+0x14cc], R16 ;  /* 0x0014cc1001007387 */ /* 0x000fe20000100800 */
[----:B------:R-:W-:-:S03]  /*f050*/  PRMT R13, RZ, 0x7610, R13 ;  /* 0x00007610ff0d7816 */ /* 0x000fc6000000000d */
[----:B------:R-:W-:Y:S04]  /*f060*/  STL [R1+0x14d0], R16 ;  /* 0x0014d01001007387 */ /* 0x000fe80000100800 */
[----:B------:R-:W4:Y:S04]  /*f070*/  LDL R28, [R1+0x430] ;  /* 0x00043000011c7983 */ /* 0x000f280000100800 */
[----:B0-----:R-:W4:Y:S01]  /*f080*/  LDL R0, [R1+0x42c] ;  /* 0x00042c0001007983 */ /* 0x001f220000100800 */
[----:B---3--:R-:W-:Y:S02]  /*f090*/  SHF.R.U32.HI R18, RZ, 0x6, R15 ;  /* 0x00000006ff127819 */ /* 0x008fe4000001160f */
[----:B------:R-:W-:-:S02]  /*f0a0*/  PRMT R17, RZ, 0x7610, R17 ;  /* 0x00007610ff117816 */ /* 0x000fc40000000011 */
[----:B------:R-:W-:Y:S02]  /*f0b0*/  SGXT.U32 R18, R18, 0x1 ;  /* 0x000000011212781a */ /* 0x000fe40000000000 */
[----:B------:R-:W-:Y:S02]  /*f0c0*/  SHF.R.U32.HI R15, RZ, 0x6, R15 ;  /* 0x00000006ff0f7819 */ /* 0x000fe4000001160f */
[C---:B------:R-:W-:Y:S02]  /*f0d0*/  LOP3.LUT R12, R18.reuse, 0x2, RZ, 0xfc, !PT ;  /* 0x00000002120c7812 */ /* 0x040fe400078efcff */
[----:B------:R-:W-:Y:S02]  /*f0e0*/  LOP3.LUT R18, R18, 0x4, RZ, 0xfc, !PT ;  /* 0x0000000412127812 */ /* 0x000fe400078efcff */
[----:B------:R-:W-:Y:S02]  /*f0f0*/  ISETP.GE.AND P1, PT, R12, UR5, PT ;  /* 0x000000050c007c0c */ /* 0x000fe4000bf26270 */
[----:B------:R-:W3:Y:S01]  /*f100*/  LDL R12, [R1+0x294] ;  /* 0x00029400010c7983 */ /* 0x000ee20000100800 */
[----:B------:R-:W-:-:S02]  /*f110*/  SGXT.U32 R15, R15, 0x1 ;  /* 0x000000010f0f781a */ /* 0x000fc40000000000 */
[----:B------:R-:W-:Y:S01]  /*f120*/  ISETP.GE.AND P2, PT, R18, UR5, PT ;  /* 0x0000000512007c0c */ /* 0x000fe2000bf46270 */
[----:B--2---:R-:W2:Y:S04]  /*f130*/  @!P0 LDG.E.U16 R13, [R2.64] ;  /* 0x00000008020d8981 */ /* 0x004ea8000c1e1500 */
[----:B--2---:R0:W-:Y:S04]  /*f140*/  STL [R1+0x20], R13 ;  /* 0x0000200d01007387 */ /* 0x0041e80000100800 */
[----:B0-----:R-:W2:Y:S04]  /*f150*/  LDL.LU R13, [R1+0x1564] ;  /* 0x00156400010d7983 */ /* 0x001ea80000300800 */
[----:B------:R-:W2:Y:S04]  /*f160*/  LDL R2, [R1+0x298] ;  /* 0x0002980001027983 */ /* 0x000ea80000100800 */
[----:B------:R-:W2:Y:S01]  /*f170*/  LDL R3, [R1+0x2a4] ;  /* 0x0002a40001037983 */ /* 0x000ea20000100800 */
[----:B------:R-:W-:-:S03]  /*f180*/  LOP3.LUT R18, R15, 0x6, RZ, 0xfc, !PT ;  /* 0x000000060f127812 */ /* 0x000fc600078efcff */
[----:B------:R-:W0:Y:S01]  /*f190*/  S2R R15, SR_TID.X ;  /* 0x00000000000f7919 */ /* 0x000e220000002100 */
[----:B--2---:R-:W-:-:S04]  /*f1a0*/  @!P1 LOP3.LUT R3, R3, R2, RZ, 0x3c, !PT ;  /* 0x0000000203039212 */ /* 0x004fc800078e3cff */
[----:B------:R-:W-:-:S04]  /*f1b0*/  @!P1 LOP3.LUT R2, R3, R2, RZ, 0x3c, !PT ;  /* 0x0000000203029212 */ /* 0x000fc800078e3cff */
[----:B------:R-:W-:-:S05]  /*f1c0*/  @!P1 LOP3.LUT R3, R3, R2, RZ, 0x3c, !PT ;  /* 0x0000000203039212 */ /* 0x000fca00078e3cff */
[----:B------:R1:W2:Y:S01]  /*f1d0*/  @!P1 LDG.E.U16 R17, [R2.64] ;  /* 0x0000000802119981 */ /* 0x0002a2000c1e1500 */
[----:B0-----:R-:W-:Y:S02]  /*f1e0*/  SHF.R.U32.HI R15, RZ, 0x6, R15 ;  /* 0x00000006ff0f7819 */ /* 0x001fe4000001160f */
[----:B------:R-:W-:Y:S02]  /*f1f0*/  ISETP.GE.AND P3, PT, R18, UR5, PT ;  /* 0x0000000512007c0c */ /* 0x000fe4000bf66270 */
[----:B------:R-:W-:-:S04]  /*f200*/  SGXT.U32 R18, R15, 0x1 ;  /* 0x000000010f12781a */ /* 0x000fc80000000000 */
[----:B------:R-:W-:-:S04]  /*f210*/  LOP3.LUT R18, R18, 0x8, RZ, 0xfc, !PT ;  /* 0x0000000812127812 */ /* 0x000fc800078efcff */
[----:B------:R-:W-:Y:S02]  /*f220*/  ISETP.GE.AND P0, PT, R18, UR5, PT ;  /* 0x0000000512007c0c */ /* 0x000fe4000bf06270 */
[----:B------:R-:W3:Y:S04]  /*f230*/  LDL.LU R18, [R1+0x1560] ;  /* 0x0015600001127983 */ /* 0x000ee80000300800 */
[----:B-1----:R-:W3:Y:S04]  /*f240*/  LDL R2, [R1+0x2a0] ;  /* 0x0002a00001027983 */ /* 0x002ee80000100800 */
[----:B--2---:R0:W-:Y:S04]  /*f250*/  STL [R1+0x64], R17 ;  /* 0x0000641101007387 */ /* 0x0041e80000100800 */
[----:B------:R-:W3:Y:S01]  /*f260*/  LDL R3, [R1+0x434] ;  /* 0x0004340001037983 */ /* 0x000ee20000100800 */
[----:B------:R-:W-:-:S03]  /*f270*/  PRMT R13, RZ, 0x7610, R13 ;  /* 0x00007610ff0d7816 */ /* 0x000fc6000000000d */
[----:B------:R-:W1:Y:S01]  /*f280*/  S2R R15, SR_TID.X ;  /* 0x00000000000f7919 */ /* 0x000e620000002100 */
[----:B---3--:R-:W-:-:S04]  /*f290*/  @!P2 LOP3.LUT R3, R3, R2, RZ, 0x3c, !PT ;  /* 0x000000020303a212 */ /* 0x008fc800078e3cff */
[----:B------:R-:W-:-:S04]  /*f2a0*/  @!P2 LOP3.LUT R2, R3, R2, RZ, 0x3c, !PT ;  /* 0x000000020302a212 */ /* 0x000fc800078e3cff */
[----:B------:R-:W-:-:S05]  /*f2b0*/  @!P2 LOP3.LUT R3, R3, R2, RZ, 0x3c, !PT ;  /* 0x000000020303a212 */ /* 0x000fca00078e3cff */
[----:B------:R2:W3:Y:S04]  /*f2c0*/  @!P2 LDG.E.U16 R13, [R2.64] ;  /* 0x00000008020da981 */ /* 0x0004e8000c1e1500 */
[----:B--2---:R-:W2:Y:S01]  /*f2d0*/  S2R R3, SR_TID.X ;  /* 0x0000000000037919 */ /* 0x004ea20000002100 */
[----:B-1----:R-:W-:-:S04]  /*f2e0*/  SHF.R.U32.HI R15, RZ, 0x6, R15 ;  /* 0x00000006ff0f7819 */ /* 0x002fc8000001160f */
[----:B------:R-:W-:-:S04]  /*f2f0*/  SGXT.U32 R15, R15, 0x1 ;  /* 0x000000010f0f781a */ /* 0x000fc80000000000 */
[----:B0-----:R-:W-:-:S04]  /*f300*/  LOP3.LUT R17, R15, 0xa, RZ, 0xfc, !PT ;  /* 0x0000000a0f117812 */ /* 0x001fc800078efcff */
[----:B------:R-:W-:Y:S02]  /*f310*/  ISETP.GE.AND P1, PT, R17, UR5, PT ;  /* 0x0000000511007c0c */ /* 0x000fe4000bf26270 */
[----:B------:R-:W4:Y:S01]  /*f320*/  LDL.LU R17, [R1+0x155c] ;  /* 0x00155c0001117983 */ /* 0x000f220000300800 */
[----:B--2---:R-:W-:-:S04]  /*f330*/  SHF.R.U32.HI R3, RZ, 0x6, R3 ;  /* 0x00000006ff037819 */ /* 0x004fc80000011603 */
[----:B------:R-:W-:-:S04]  /*f340*/  SGXT.U32 R3, R3, 0x1 ;  /* 0x000000010303781a */ /* 0x000fc80000000000 */
[----:B------:R-:W-:Y:S01]  /*f350*/  LOP3.LUT R2, R3, 0xc, RZ, 0xfc, !PT ;  /* 0x0000000c03027812 */ /* 0x000fe200078efcff */
[----:B---3--:R0:W-:Y:S04]  /*f360*/  STL [R1+0x1bc], R13 ;  /* 0x0001bc0d01007387 */ /* 0x0081e80000100800 */
[----:B0-----:R-:W2:Y:S04]  /*f370*/  LDL.LU R13, [R1+0x1558] ;  /* 0x00155800010d7983 */ /* 0x001ea80000300800 */
[----:B------:R-:W3:Y:S01]  /*f380*/  LDL R3, [R1+0x29c] ;  /* 0x00029c0001037983 */ /* 0x000ee20000100800 */
[----:B------:R-:W-:-:S02]  /*f390*/  PRMT R18, RZ, 0x7610, R18 ;  /* 0x00007610ff127816 */ /* 0x000fc40000000012 */
[----:B------:R-:W-:Y:S01]  /*f3a0*/  ISETP.GE.AND P2, PT, R2, UR5, PT ;  /* 0x0000000502007c0c */ /* 0x000fe2000bf46270 */
[----:B----4-:R-:W-:Y:S01]  /*f3b0*/  @!P3 IMAD.MOV.U32 R2, RZ, RZ, R28 ;  /* 0x000000ffff02b224 */ /* 0x010fe200078e001c */
[----:B------:R-:W-:Y:S01]  /*f3c0*/  PRMT R23, RZ, 0x7610, R23 ;  /* 0x00007610ff177816 */ /* 0x000fe20000000017 */
[----:B------:R-:W0:Y:S04]  /*f3d0*/  S2R R15, SR_TID.X ;  /* 0x00000000000f7919 */ /* 0x000e280000002100 */
[----:B------:R-:W4:Y:S01]  /*f3e0*/  LDL R28, [R1+0x418] ;  /* 0x00041800011c7983 */ /* 0x000f220000100800 */
[----:B--2---:R-:W-:-:S03]  /*f3f0*/  PRMT R13, RZ, 0x7610, R13 ;  /* 0x00007610ff0d7816 */ /* 0x004fc6000000000d */
[----:B---3--:R1:W2:Y:S02]  /*f400*/  @!P3 LDG.E.U16 R18, [R2.64] ;  /* 0x000000080212b981 */ /* 0x0082a4000c1e1500 */
[----:B-1----:R-:W-:Y:S02]  /*f410*/  @!P0 IMAD.MOV.U32 R2, RZ, RZ, R0 ;  /* 0x000000ffff028224 */ /* 0x002fe400078e0000 */
[----:B------:R-:W-:Y:S01]  /*f420*/  @!P0 IMAD.MOV.U32 R3, RZ, RZ, R12 ;  /* 0x000000ffff038224 */ /* 0x000fe200078e000c */
[----:B0-----:R-:W-:Y:S01]  /*f430*/  SHF.R.U32.HI R15, RZ, 0x6, R15 ;  /* 0x00000006ff0f7819 */ /* 0x001fe2000001160f */
[----:B------:R-:W3:Y:S04]  /*f440*/  LDL R12, [R1+0x40c] ;  /* 0x00040c00010c7983 */ /* 0x000ee80000100800 */
[----:B------:R0:W2:Y:S04]  /*f450*/  @!P0 LDG.E.U16 R13, [R2.64] ;  /* 0x00000008020d8981 */ /* 0x0000a8000c1e1500 */
[----:B------:R-:W2:Y:S04]  /*f460*/  LDL R0, [R1+0x410] ;  /* 0x0004100001007983 */ /* 0x000ea80000100800 */
[----:B0-----:R-:W2:Y:S04]  /*f470*/  LDL R2, [R1+0x424] ;  /* 0x0004240001027983 */ /* 0x001ea80000100800 */
[----:B------:R-:W2:Y:S01]  /*f480*/  LDL R3, [R1+0x428] ;  /* 0x0004280001037983 */ /* 0x000ea20000100800 */
[----:B------:R-:W-:-:S04]  /*f490*/  SGXT.U32 R15, R15, 0x1 ;  /* 0x000000010f0f781a */ /* 0x000fc80000000000 */
[----:B------:R-:W-:-:S04]  /*f4a0*/  LOP3.LUT R15, R15, 0xe, RZ, 0xfc, !PT ;  /* 0x0000000e0f0f7812 */ /* 0x000fc800078efcff */
[----:B------:R-:W-:Y:S02]  /*f4b0*/  ISETP.GE.AND P3, PT, R15, UR5, PT ;  /* 0x000000050f007c0c */ /* 0x000fe4000bf66270 */
[----:B------:R-:W0:Y:S01]  /*f4c0*/  S2R R15, SR_TID.X ;  /* 0x00000000000f7919 */ /* 0x000e220000002100 */
[----:B--2---:R-:W-:-:S04]  /*f4d0*/  @!P1 LOP3.LUT R3, R3, R2, RZ, 0x3c, !PT ;  /* 0x0000000203039212 */ /* 0x004fc800078e3cff */
[----:B------:R-:W-:-:S04]  /*f4e0*/  @!P1 LOP3.LUT R2, R3, R2, RZ, 0x3c, !PT ;  /* 0x0000000203029212 */ /* 0x000fc800078e3cff */
[----:B------:R-:W-:-:S05]  /*f4f0*/  @!P1 LOP3.LUT R3, R3, R2, RZ, 0x3c, !PT ;  /* 0x0000000203039212 */ /* 0x000fca00078e3cff */
[----:B------:R1:W2:Y:S01]  /*f500*/  @!P1 LDG.E.U16 R23, [R2.64] ;  /* 0x0000000802179981 */ /* 0x0002a2000c1e1500 */
[----:B0-----:R-:W-:-:S03]  /*f510*/  SHF.R.U32.HI R15, RZ, 0x6, R15 ;  /* 0x00000006ff0f7819 */ /* 0x001fc6000001160f */
[----:B------:R0:W-:Y:S02]  /*f520*/  STL [R1+0x220], R18 ;  /* 0x0002201201007387 */ /* 0x0001e40000100800 */
[----:B0-----:R-:W-:Y:S02]  /*f530*/  SGXT.U32 R18, R15, 0x1 ;  /* 0x000000010f12781a */ /* 0x001fe40000000000 */
[----:B------:R-:W-:Y:S02]  /*f540*/  STL [R1+0x14b0], R13 ;  /* 0x0014b00d01007387 */ /* 0x000fe40000100800 */
[----:B------:R-:W-:Y:S02]  /*f550*/  LOP3.LUT R18, R18, 0x10, RZ, 0xfc, !PT ;  /* 0x0000001012127812 */ /* 0x000fe400078efcff */
[----:B------:R-:W-:Y:S02]  /*f560*/  STL [R1+0x14b4], R13 ;  /* 0x0014b40d01007387 */ /* 0x000fe40000100800 */
[----:B------:R-:W-:-:S02]  /*f570*/  ISETP.GE.AND P0, PT, R18, UR5, PT ;  /* 0x0000000512007c0c */ /* 0x000fc4000bf06270 */
[----:B------:R-:W-:Y:S04]  /*f580*/  STL [R1+0x14b8], R13 ;  /* 0x0014b80d01007387 */ /* 0x000fe80000100800 */
        /* <DEDUP_REMOVED lines=15> */
[----:B------:R-:W4:Y:S01]  /*f680*/  LDL R23, [R1+0x408] ;  /* 0x0004080001177983 */ /* 0x000f220000100800 */
        /* <DEDUP_REMOVED lines=8> */
[----:B----4-:R-:W-:Y:S02]  /*f710*/  @!P3 IMAD.MOV.U32 R2, RZ, RZ, R28 ;  /* 0x000000ffff02b224 */ /* 0x010fe400078e001c */
[----:B------:R-:W4:Y:S04]  /*f720*/  LDL R28, [R1+0x400] ;  /* 0x00040000011c7983 */ /* 0x000f280000100800 */
[----:B---3--:R0:W3:Y:S01]  /*f730*/  @!P3 LDG.E.U16 R18, [R2.64] ;  /* 0x000000080212b981 */ /* 0x0080e2000c1e1500 */
[----:B--2---:R-:W-:Y:S01]  /*f740*/  PRMT R17, RZ, 0x7610, R17 ;  /* 0x00007610ff117816 */ /* 0x004fe20000000011 */
[----:B0-----:R-:W-:Y:S02]  /*f750*/  @!P0 IMAD.MOV.U32 R2, RZ, RZ, R0 ;  /* 0x000000ffff028224 */ /* 0x001fe400078e0000 */
[----:B------:R-:W-:-:S05]  /*f760*/  @!P0 IMAD.MOV.U32 R3, RZ, RZ, R12 ;  /* 0x000000ffff038224 */ /* 0x000fca00078e000c */
[----:B------:R0:W2:Y:S04]  /*f770*/  @!P0 LDG.E.U16 R17, [R2.64] ;  /* 0x0000000802118981 */ /* 0x0000a8000c1e1500 */
[----:B0-----:R-:W0:Y:S02]  /*f780*/  S2R R3, SR_TID.X ;  /* 0x0000000000037919 */ /* 0x001e240000002100 */
[----:B0-----:R-:W-:-:S04]  /*f790*/  SHF.R.U32.HI R3, RZ, 0x6, R3 ;  /* 0x00000006ff037819 */ /* 0x001fc80000011603 */
[----:B------:R-:W-:-:S04]  /*f7a0*/  SGXT.U32 R3, R3, 0x1 ;  /* 0x000000010303781a */ /* 0x000fc80000000000 */
[----:B------:R-:W-:Y:S01]  /*f7b0*/  LOP3.LUT R2, R3, 0x18, RZ, 0xfc, !PT ;  /* 0x0000001803027812 */ /* 0x000fe200078efcff */
[----:B---3--:R0:W-:Y:S04]  /*f7c0*/  STL [R1+0x228], R18 ;  /* 0x0002281201007387 */ /* 0x0081e80000100800 */
[----:B0-----:R-:W3:Y:S04]  /*f7d0*/  LDL.LU R18, [R1+0x154c] ;  /* 0x00154c0001127983 */ /* 0x001ee80000300800 */
[----:B------:R-:W2:Y:S01]  /*f7e0*/  LDL R3, [R1+0x404] ;  /* 0x0004040001037983 */ /* 0x000ea20000100800 */
[----:B------:R-:W-:-:S02]  /*f7f0*/  PRMT R22, RZ, 0x7610, R22 ;  /* 0x00007610ff167816 */ /* 0x000fc40000000016 */
[----:B------:R-:W-:Y:S01]  /*f800*/  ISETP.GE.AND P0, PT, R2, UR5, PT ;  /* 0x0000000502007c0c */ /* 0x000fe2000bf06270 */
[----:B------:R-:W-:Y:S01]  /*f810*/  @!P1 IMAD.MOV.U32 R2, RZ, RZ, R23 ;  /* 0x000000ffff029224 */ /* 0x000fe200078e0017 */
[----:B------:R-:W4:Y:S04]  /*f820*/  LDL R12, [R1+0x3ec] ;  /* 0x0003ec00010c7983 */ /* 0x000f280000100800 */
[----:B------:R-:W4:Y:S04]  /*f830*/  LDL R0, [R1+0x3f0] ;  /* 0x0003f00001007983 */ /* 0x000f280000100800 */
[----:B--2---:R-:W2:Y:S01]  /*f840*/  @!P1 LDG.E.U16 R22, [R2.64] ;  /* 0x0000000802169981 */ /* 0x004ea2000c1e1500 */
[----:B---3--:R-:W-:-:S03]  /*f850*/  PRMT R18, RZ, 0x7610, R18 ;  /* 0x00007610ff127816 */ /* 0x008fc60000000012 */
[----:B--2---:R0:W-:Y:S04]  /*f860*/  STL [R1+0x54], R22 ;  /* 0x0000541601007387 */ /* 0x0041e80000100800 */
[----:B------:R-:W2:Y:S01]  /*f870*/  LDL R3, [R1+0x3fc] ;  /* 0x0003fc0001037983 */ /* 0x000ea20000100800 */
[----:B----4-:R-:W-:-:S03]  /*f880*/  @!P2 IMAD.MOV.U32 R2, RZ, RZ, R28 ;  /* 0x000000ffff02a224 */ /* 0x010fc600078e001c */
[----:B------:R-:W1:Y:S04]  /*f890*/  S2R R15, SR_TID.X ;  /* 0x00000000000f7919 */ /* 0x000e680000002100 */
[----:B------:R-:W3:Y:S01]  /*f8a0*/  LDL R23, [R1+0x3e4] ;  /* 0x0003e40001177983 */ /* 0x000ee20000100800 */
[----:B-1----:R-:W-:-:S04]  /*f8b0*/  SHF.R.U32.HI R15, RZ, 0x6, R15 ;  /* 0x00000006ff0f7819 */ /* 0x002fc8000001160f */
[----:B------:R-:W-:-:S04]  /*f8c0*/  SGXT.U32 R15, R15, 0x1 ;  /* 0x000000010f0f781a */ /* 0x000fc80000000000 */
[----:B------:R-:W-:-:S04]  /*f8d0*/  LOP3.LUT R15, R15, 0x16, RZ, 0xfc, !PT ;  /* 0x000000160f0f7812 */ /* 0x000fc800078efcff */
[----:B------:R-:W-:Y:S01]  /*f8e0*/  ISETP.GE.AND P3, PT, R15, UR5, PT ;  /* 0x000000050f007c0c */ /* 0x000fe2000bf66270 */
[----:B--2---:R-:W2:Y:S04]  /*f8f0*/  @!P2 LDG.E.U16 R18, [R2.64] ;  /* 0x000000080212a981 */ /* 0x004ea8000c1e1500 */
[----:B------:R-:W1:Y:S02]  /*f900*/  S2R R15, SR_TID.X ;  /* 0x00000000000f7919 */ /* 0x000e640000002100 */
[----:B-1----:R-:W-:-:S04]  /*f910*/  SHF.R.U32.HI R15, RZ, 0x6, R15 ;  /* 0x00000006ff0f7819 */ /* 0x002fc8000001160f */
[----:B------:R-:W-:-:S04]  /*f920*/  SGXT.U32 R15, R15, 0x1 ;  /* 0x000000010f0f781a */ /* 0x000fc80000000000 */
[----:B0-----:R-:W-:-:S04]  /*f930*/  LOP3.LUT R22, R15, 0x1a, RZ, 0xfc, !PT ;  /* 0x0000001a0f167812 */ /* 0x001fc800078efcff */
[----:B------:R-:W-:Y:S02]  /*f940*/  ISETP.GE.AND P1, PT, R22, UR5, PT ;  /* 0x0000000516007c0c */ /* 0x000fe4000bf26270 */
[----:B------:R-:W4:Y:S04]  /*f950*/  LDL R22, [R1+0x3e8] ;  /* 0x0003e80001167983 */ /* 0x000f280000100800 */
[----:B--2---:R0:W-:Y:S04]  /*f960*/  STL [R1+0x190], R18 ;  /* 0x0001901201007387 */ /* 0x0041e80000100800 */
[----:B0-----:R-:W2:Y:S04]  /*f970*/  LDL.LU R18, [R1+0x1548] ;  /* 0x0015480001127983 */ /* 0x001ea80000300800 */
[----:B------:R-:W2:Y:S04]  /*f980*/  LDL R2, [R1+0x3f4] ;  /* 0x0003f40001027983 */ /* 0x000ea80000100800 */
[----:B------:R-:W2:Y:S01]  /*f990*/  LDL R3, [R1+0x3f8] ;  /* 0x0003f80001037983 */ /* 0x000ea20000100800 */
[----:B------:R-:W-:-:S02]  /*f9a0*/  PRMT R19, RZ, 0x7610, R19 ;  /* 0x00007610ff137816 */ /* 0x000fc40000000013 */
[----:B--2---:R-:W-:-:S04]  /*f9b0*/  @!P3 LOP3.LUT R3, R3, R2, RZ, 0x3c, !PT ;  /* 0x000000020303b212 */ /* 0x004fc800078e3cff */
[----:B------:R-:W-:-:S04]  /*f9c0*/  @!P3 LOP3.LUT R2, R3, R2, RZ, 0x3c, !PT ;  /* 0x000000020302b212 */ /* 0x000fc800078e3cff */
[----:B------:R-:W-:Y:S02]  /*f9d0*/  @!P3 LOP3.LUT R3, R3, R2, RZ, 0x3c, !PT ;  /* 0x000000020303b212 */ /* 0x000fe400078e3cff */
[----:B------:R-:W-:-:S03]  /*f9e0*/  PRMT R18, RZ, 0x7610, R18 ;  /* 0x00007610ff127816 */ /* 0x000fc60000000012 */
[----:B------:R0:W2:Y:S02]  /*f9f0*/  @!P3 LDG.E.U16 R19, [R2.64] ;  /* 0x000000080213b981 */ /* 0x0000a4000c1e1500 */
[----:B0-----:R-:W-:Y:S02]  /*fa00*/  @!P0 IMAD.MOV.U32 R2, RZ, RZ, R0 ;  /* 0x000000ffff028224 */ /* 0x001fe400078e0000 */
[----:B------:R-:W-:-:S05]  /*fa10*/  @!P0 IMAD.MOV.U32 R3, RZ, RZ, R12 ;  /* 0x000000ffff038224 */ /* 0x000fca00078e000c */
[----:B------:R4:W2:Y:S01]  /*fa20*/  @!P0 LDG.E.U16 R18, [R2.64] ;  /* 0x0000000802128981 */ /* 0x0008a2000c1e1500 */
[----:B------:R-:W-:Y:S01]  /*fa30*/  PRMT R21, RZ, 0x7610, R21 ;  /* 0x00007610ff157816 */ /* 0x000fe20000000015 */
[----:B----4-:R-:W-:Y:S02]  /*fa40*/  @!P1 IMAD.MOV.U32 R2, RZ, RZ, R22 ;  /* 0x000000ffff029224 */ /* 0x010fe400078e0016 */
[----:B---3--:R-:W-:-:S05]  /*fa50*/  @!P1 IMAD.MOV.U32 R3, RZ, RZ, R23 ;  /* 0x000000ffff039224 */ /* 0x008fca00078e0017 */
[----:B------:R0:W3:Y:S04]  /*fa60*/  @!P1 LDG.E.U16 R21, [R2.64] ;  /* 0x0000000802159981 */ /* 0x0000e8000c1e1500 */
[----:B------:R-:W1:Y:S04]  /*fa70*/  S2R R15, SR_TID.X ;  /* 0x00000000000f7919 */ /* 0x000e680000002100 */
[----:B--2---:R2:W-:Y:S04]  /*fa80*/  STL [R1+0x22c], R19 ;  /* 0x00022c1301007387 */ /* 0x0045e80000100800 */
[----:B--2---:R-:W2:Y:S04]  /*fa90*/  LDL.LU R19, [R1+0x1544] ;  /* 0x0015440001137983 */ /* 0x004ea80000300800 */
[----:B------:R-:W4:Y:S04]  /*faa0*/  LDL R12, [R1+0x3cc] ;  /* 0x0003cc00010c7983 */ /* 0x000f280000100800 */
[----:B------:R-:W3:Y:S04]  /*fab0*/  LDL R0, [R1+0x3d0] ;  /* 0x0003d00001007983 */ /* 0x000ee80000100800 */
[----:B------:R-:W-:Y:S04]  /*fac0*/  STL [R1+0x14ac], R18 ;  /* 0x0014ac1201007387 */ /* 0x000fe80000100800 */
[----:B0-----:R-:W3:Y:S04]  /*fad0*/  LDL R2, [R1+0x3dc] ;  /* 0x0003dc0001027983 */ /* 0x001ee80000100800 */
[----:B------:R-:W3:Y:S01]  /*fae0*/  LDL R3, [R1+0x3e0] ;  /* 0x0003e00001037983 */ /* 0x000ee20000100800 */
[----:B-1----:R-:W-:-:S04]  /*faf0*/  SHF.R.U32.HI R15, RZ, 0x6, R15 ;  /* 0x00000006ff0f7819 */ /* 0x002fc8000001160f */
[----:B------:R-:W-:-:S04]  /*fb00*/  SGXT.U32 R15, R15, 0x1 ;  /* 0x000000010f0f781a */ /* 0x000fc80000000000 */
[----:B------:R-:W-:-:S04]  /*fb10*/  LOP3.LUT R15, R15, 0x1c, RZ, 0xfc, !PT ;  /* 0x0000001c0f0f7812 */ /* 0x000fc800078efcff */
[----:B------:R-:W-:Y:S01]  /*fb20*/  ISETP.GE.AND P2, PT, R15, UR5, PT ;  /* 0x000000050f007c0c */ /* 0x000fe2000bf46270 */
[----:B------:R-:W0:Y:S04]  /*fb30*/  S2R R28, SR_TID.X ;  /* 0x00000000001c7919 */ /* 0x000e280000002100 */
[----:B------:R-:W1:Y:S01]  /*fb40*/  S2R R15, SR_TID.X ;  /* 0x00000000000f7919 */ /* 0x000e620000002100 */
[----:B--2---:R-:W-:-:S07]  /*fb50*/  PRMT R19, RZ, 0x7610, R19 ;  /* 0x00007610ff137816 */ /* 0x004fce0000000013 */
[----:B---3--:R-:W-:-:S04]  /*fb60*/  @!P2 LOP3.LUT R3, R3, R2, RZ, 0x3c, !PT ;  /* 0x000000020303a212 */ /* 0x008fc800078e3cff */
[----:B------:R-:W-:-:S04]  /*fb70*/  @!P2 LOP3.LUT R2, R3, R2, RZ, 0x3c, !PT ;  /* 0x000000020302a212 */ /* 0x000fc800078e3cff */
[----:B------:R-:W-:-:S05]  /*fb80*/  @!P2 LOP3.LUT R3, R3, R2, RZ, 0x3c, !PT ;  /* 0x000000020303a212 */ /* 0x000fca00078e3cff */
[----:B------:R-:W2:Y:S01]  /*fb90*/  @!P2 LDG.E.U16 R19, [R2.64] ;  /* 0x000000080213a981 */ /* 0x000ea2000c1e1500 */
[----:B0-----:R-:W-:Y:S02]  /*fba0*/  SHF.R.U32.HI R28, RZ, 0x6, R28 ;  /* 0x00000006ff1c7819 */ /* 0x001fe4000001161c */
[----:B-1----:R-:W-:Y:S02]  /*fbb0*/  SHF.R.U32.HI R15, RZ, 0x6, R15 ;  /* 0x00000006ff0f7819 */ /* 0x002fe4000001160f */
[----:B------:R-:W-:Y:S02]  /*fbc0*/  SGXT.U32 R28, R28, 0x1 ;  /* 0x000000011c1c781a */ /* 0x000fe40000000000 */
[----:B------:R-:W-:Y:S02]  /*fbd0*/  SGXT.U32 R15, R15, 0x1 ;  /* 0x000000010f0f781a */ /* 0x000fe40000000000 */
[----:B------:R-:W-:-:S04]  /*fbe0*/  LOP3.LUT R28, R28, 0x1e, RZ, 0xfc, !PT ;  /* 0x0000001e1c1c7812 */ /* 0x000fc800078efcff */
[----:B------:R-:W-:Y:S02]  /*fbf0*/  ISETP.GE.AND P3, PT, R28, UR5, PT ;  /* 0x000000051c007c0c */ /* 0x000fe4000bf66270 */
[----:B------:R-:W-:Y:S02]  /*fc00*/  LOP3.LUT R28, R15, 0x20, RZ, 0xfc, !PT ;  /* 0x000000200f1c7812 */ /* 0x000fe400078efcff */
[----:B------:R-:W0:Y:S04]  /*fc10*/  S2R R15, SR_TID.X ;  /* 0x00000000000f7919 */ /* 0x000e280000002100 */
[----:B------:R1:W-:Y:S01]  /*fc20*/  STL [R1+0x4c], R21 ;  /* 0x00004c1501007387 */ /* 0x0003e20000100800 */
[----:B------:R-:W-:-:S03]  /*fc30*/  ISETP.GE.AND P0, PT, R28, UR5, PT ;  /* 0x000000051c007c0c */ /* 0x000fc6000bf06270 */
[----:B------:R-:W3:Y:S04]  /*fc40*/  LDL R28, [R1+0x3c4] ;  /* 0x0003c400011c7983 */ /* 0x000ee80000100800 */
[----:B------:R-:W3:Y:S01]  /*fc50*/  LDL R23, [R1+0x3c8] ;  /* 0x0003c80001177983 */ /* 0x000ee20000100800 */
[----:B0-----:R-:W-:-:S04]  /*fc60*/  SHF.R.U32.HI R15, RZ, 0x6, R15 ;  /* 0x00000006ff0f7819 */ /* 0x001fc8000001160f */
[----:B-1----:R-:W-:-:S04]  /*fc70*/  SGXT.U32 R21, R15, 0x1 ;  /* 0x000000010f15781a */ /* 0x002fc80000000000 */
[----:B------:R-:W-:-:S04]  /*fc80*/  LOP3.LUT R22, R21, 0x22, RZ, 0xfc, !PT ;  /* 0x0000002215167812 */ /* 0x000fc800078efcff */
[----:B------:R-:W-:Y:S02]  /*fc90*/  ISETP.GE.AND P1, PT, R22, UR5, PT ;  /* 0x0000000516007c0c */ /* 0x000fe4000bf26270 */
[----:B------:R-:W3:Y:S04]  /*fca0*/  LDL.LU R22, [R1+0x1540] ;  /* 0x0015400001167983 */ /* 0x000ee80000300800 */
[----:B--2---:R0:W-:Y:S04]  /*fcb0*/  STL [R1+0x84], R19 ;  /* 0x0000841301007387 */ /* 0x0041e80000100800 */
[----:B0-----:R-:W2:Y:S04]  /*fcc0*/  LDL.LU R19, [R1+0x153c] ;  /* 0x00153c0001137983 */ /* 0x001ea80000300800 */
[----:B------:R-:W2:Y:S04]  /*fcd0*/  LDL R2, [R1+0x3d4] ;  /* 0x0003d40001027983 */ /* 0x000ea80000100800 */
[----:B------:R-:W2:Y:S01]  /*fce0*/  LDL R3, [R1+0x3d8] ;  /* 0x0003d80001037983 */ /* 0x000ea20000100800 */
[----:B------:R-:W-:-:S02]  /*fcf0*/  PRMT R20, RZ, 0x7610, R20 ;  /* 0x00007610ff147816 */ /* 0x000fc40000000014 */
[----:B---3--:R-:W-:Y:S02]  /*fd00*/  PRMT R22, RZ, 0x7610, R22 ;  /* 0x00007610ff167816 */ /* 0x008fe40000000016 */
[----:B--2---:R-:W-:-:S04]  /*fd10*/  @!P3 LOP3.LUT R3, R3, R2, RZ, 0x3c, !PT ;  /* 0x000000020303b212 */ /* 0x004fc800078e3cff */
[----:B------:R-:W-:-:S04]  /*fd20*/  @!P3 LOP3.LUT R2, R3, R2, RZ, 0x3c, !PT ;  /* 0x000000020302b212 */ /* 0x000fc800078e3cff */
[----:B------:R-:W-:Y:S02]  /*fd30*/  @!P3 LOP3.LUT R3, R3, R2, RZ, 0x3c, !PT ;  /* 0x000000020303b212 */ /* 0x000fe400078e3cff */
[----:B------:R-:W-:-:S03]  /*fd40*/  PRMT R19, RZ, 0x7610, R19 ;  /* 0x00007610ff137816 */ /* 0x000fc60000000013 */
[----:B------:R0:W2:Y:S02]  /*fd50*/  @!P3 LDG.E.U16 R20, [R2.64] ;  /* 0x000000080214b981 */ /* 0x0000a4000c1e1500 */
[----:B0-----:R-:W-:Y:S02]  /*fd60*/  @!P0 IMAD.MOV.U32 R2, RZ, RZ, R0 ;  /* 0x000000ffff028224 */ /* 0x001fe400078e0000 */
[----:B----4-:R-:W-:-:S05]  /*fd70*/  @!P0 IMAD.MOV.U32 R3, RZ, RZ, R12 ;  /* 0x000000ffff038224 */ /* 0x010fca00078e000c */
[----:B------:R0:W3:Y:S04]  /*fd80*/  @!P0 LDG.E.U16 R19, [R2.64] ;  /* 0x0000000802138981 */ /* 0x0000e8000c1e1500 */
[----:B0-----:R-:W0:Y:S01]  /*fd90*/  S2R R3, SR_TID.X ;  /* 0x0000000000037919 */ /* 0x001e220000002100 */
[----:B------:R-:W-:Y:S01]  /*fda0*/  @!P1 IMAD.MOV.U32 R2, RZ, RZ, R23 ;  /* 0x000000ffff029224 */ /* 0x000fe200078e0017 */
[----:B0-----:R-:W-:-:S04]  /*fdb0*/  SHF.R.U32.HI R3, RZ, 0x6, R3 ;  /* 0x00000006ff037819 */ /* 0x001fc80000011603 */
[----:B------:R-:W-:-:S04]  /*fdc0*/  SGXT.U32 R3, R3, 0x1 ;  /* 0x000000010303781a */ /* 0x000fc80000000000 */
[----:B------:R-:W-:-:S04]  /*fdd0*/  LOP3.LUT R3, R3, 0x28, RZ, 0xfc, !PT ;  /* 0x0000002803037812 */ /* 0x000fc800078efcff */
[----:B------:R-:W-:Y:S01]  /*fde0*/  ISETP.GE.AND P0, PT, R3, UR5, PT ;  /* 0x0000000503007c0c */ /* 0x000fe2000bf06270 */
[----:B------:R-:W-:-:S05]  /*fdf0*/  @!P1 IMAD.MOV.U32 R3, RZ, RZ, R28 ;  /* 0x000000ffff039224 */ /* 0x000fca00078e001c */
[----:B------:R0:W4:Y:S04]  /*fe00*/  @!P1 LDG.E.U16 R22, [R2.64] ;  /* 0x0000000802169981 */ /* 0x000128000c1e1500 */
[----:B------:R-:W1:Y:S02]  /*fe10*/  S2R R15, SR_TID.X ;  /* 0x00000000000f7919 */ /* 0x000e640000002100 */
[----:B-1----:R-:W-:-:S04]  /*fe20*/  SHF.R.U32.HI R21, RZ, 0x6, R15 ;  /* 0x00000006ff157819 */ /* 0x002fc8000001160f */
[----:B------:R-:W-:-:S04]  /*fe30*/  SGXT.U32 R21, R21, 0x1 ;  /* 0x000000011515781a */ /* 0x000fc80000000000 */
[----:B------:R-:W-:-:S04]  /*fe40*/  LOP3.LUT R21, R21, 0x24, RZ, 0xfc, !PT ;  /* 0x0000002415157812 */ /* 0x000fc800078efcff */
[----:B------:R-:W-:Y:S02]  /*fe50*/  ISETP.GE.AND P2, PT, R21, UR5, PT ;  /* 0x0000000515007c0c */ /* 0x000fe4000bf46270 */
[----:B------:R-:W3:Y:S04]  /*fe60*/  LDL.LU R21, [R1+0x1538] ;  /* 0x0015380001157983 */ /* 0x000ee80000300800 */
[----:B--2---:R1:W-:Y:S04]  /*fe70*/  STL [R1+0x230], R20 ;  /* 0x0002301401007387 */ /* 0x0043e80000100800 */
[----:B-1----:R-:W2:Y:S04]  /*fe80*/  LDL.LU R20, [R1+0x1534] ;  /* 0x0015340001147983 */ /* 0x002ea80000300800 */
[----:B------:R-:W3:Y:S04]  /*fe90*/  LDL R12, [R1+0x3ac] ;  /* 0x0003ac00010c7983 */ /* 0x000ee80000100800 */
[----:B------:R-:W3:Y:S04]  /*fea0*/  LDL R0, [R1+0x3b0] ;  /* 0x0003b00001007983 */ /* 0x000ee80000100800 */
[----:B0-----:R-:W3:Y:S04]  /*feb0*/  LDL R2, [R1+0x3bc] ;  /* 0x0003bc0001027983 */ /* 0x001ee80000100800 */
[----:B----4-:R0:W-:Y:S04]  /*fec0*/  STL [R1+0x44], R22 ;  /* 0x0000441601007387 */ /* 0x0101e80000100800 */
[----:B------:R-:W3:Y:S01]  /*fed0*/  LDL R3, [R1+0x3c0] ;  /* 0x0003c00001037983 */ /* 0x000ee20000100800 */
[----:B------:R-:W-:-:S03]  /*fee0*/  SHF.R.U32.HI R15, RZ, 0x6, R15 ;  /* 0x00000006ff0f7819 */ /* 0x000fc6000001160f */
[----:B------:R-:W4:Y:S01]  /*fef0*/  LDL R28, [R1+0x3a8] ;  /* 0x0003a800011c7983 */ /* 0x000f220000100800 */
[----:B--2---:R-:W-:Y:S02]  /*ff00*/  PRMT R20, RZ, 0x7610, R20 ;  /* 0x00007610ff147816 */ /* 0x004fe40000000014 */
[----:B---3--:R-:W-:-:S04]  /*ff10*/  @!P2 LOP3.LUT R3, R3, R2, RZ, 0x3c, !PT ;  /* 0x000000020303a212 */ /* 0x008fc800078e3cff */
[----:B------:R-:W-:-:S04]  /*ff20*/  @!P2 LOP3.LUT R2, R3, R2, RZ, 0x3c, !PT ;  /* 0x000000020302a212 */ /* 0x000fc800078e3cff */
[----:B------:R-:W-:-:S05]  /*ff30*/  @!P2 LOP3.LUT R3, R3, R2, RZ, 0x3c, !PT ;  /* 0x000000020303a212 */ /* 0x000fca00078e3cff */
[----:B------:R-:W2:Y:S01]  /*ff40*/  @!P2 LDG.E.U16 R20, [R2.64] ;  /* 0x000000080214a981 */ /* 0x000ea2000c1e1500 */
[----:B------:R-:W-:-:S04]  /*ff50*/  SGXT.U32 R15, R15, 0x1 ;  /* 0x000000010f0f781a */ /* 0x000fc80000000000 */
[----:B------:R-:W-:-:S04]  /*ff60*/  LOP3.LUT R15, R15, 0x26, RZ, 0xfc, !PT ;  /* 0x000000260f0f7812 */ /* 0x000fc800078efcff */
[----:B------:R-:W-:Y:S02]  /*ff70*/  ISETP.GE.AND P3, PT, R15, UR5, PT ;  /* 0x000000050f007c0c */ /* 0x000fe4000bf66270 */
[----:B------:R-:W1:Y:S02]  /*ff80*/  S2R R15, SR_TID.X ;  /* 0x00000000000f7919 */ /* 0x000e640000002100 */
[----:B-1----:R-:W-:-:S04]  /*ff90*/  SHF.R.U32.HI R15, RZ, 0x6, R15 ;  /* 0x00000006ff0f7819 */ /* 0x002fc8000001160f */
[----:B0-----:R-:W-:-:S04]  /*ffa0*/  SGXT.U32 R22, R15, 0x1 ;  /* 0x000000010f16781a */ /* 0x001fc80000000000 */
[----:B------:R-:W-:-:S04]  /*ffb0*/  LOP3.LUT R23, R22, 0x2a, RZ, 0xfc, !PT ;  /* 0x0000002a16177812 */ /* 0x000fc800078efcff */
[----:B------:R-:W-:Y:S02]  /*ffc0*/  ISETP.GE.AND P1, PT, R23, UR5, PT ;  /* 0x0000000517007c0c */ /* 0x000fe4000bf26270 */
[----:B------:R-:W3:Y:S04]  /*ffd0*/  LDL.LU R23, [R1+0x1530] ;  /* 0x0015300001177983 */ /* 0x000ee80000300800 */
[----:B--2---:R0:W-:Y:S04]  /*ffe0*/  STL [R1+0x78], R20 ;  /* 0x0000781401007387 */ /* 0x0041e80000100800 */
[----:B0-----:R-:W2:Y:S04]  /*fff0*/  LDL.LU R20, [R1+0x152c] ;  /* 0x00152c0001147983 */ /* 0x001ea80000300800 */
[----:B------:R-:W2:Y:S04]  /*10000*/  LDL R2, [R1+0x3b4] ;  /* 0x0003b40001027983 */ /* 0x000ea80000100800 */
[----:B------:R-:W2:Y:S01]  /*10010*/  LDL R3, [R1+0x3b8] ;  /* 0x0003b80001037983 */ /* 0x000ea20000100800 */
[----:B------:R-:W-:-:S03]  /*10020*/  PRMT R21, RZ, 0x7610, R21 ;  /* 0x00007610ff157816 */ /* 0x000fc60000000015 */
[----:B------:R-:W0:Y:S01]  /*10030*/  S2R R15, SR_TID.X ;  /* 0x00000000000f7919 */ /* 0x000e220000002100 */
[----:B--2---:R-:W-:-:S04]  /*10040*/  @!P3 LOP3.LUT R3, R3, R2, RZ, 0x3c, !PT ;  /* 0x000000020303b212 */ /* 0x004fc800078e3cff */
[----:B------:R-:W-:-:S04]  /*10050*/  @!P3 LOP3.LUT R2, R3, R2, RZ, 0x3c, !PT ;  /* 0x000000020302b212 */ /* 0x000fc800078e3cff */
[----:B------:R-:W-:-:S05]  /*10060*/  @!P3 LOP3.LUT R3, R3, R2, RZ, 0x3c, !PT ;  /* 0x000000020303b212 */ /* 0x000fca00078e3cff */
[----:B------:R1:W2:Y:S01]  /*10070*/  @!P3 LDG.E.U16 R21, [R2.64] ;  /* 0x000000080215b981 */ /* 0x0002a2000c1e1500 */
[----:B------:R-:W-:Y:S01]  /*10080*/  PRMT R20, RZ, 0x7610, R20 ;  /* 0x00007610ff147816 */ /* 0x000fe20000000014 */
[----:B-1----:R-:W-:Y:S02]  /*10090*/  @!P0 IMAD.MOV.U32 R2, RZ, RZ, R0 ;  /* 0x000000ffff028224 */ /* 0x002fe400078e0000 */
[----:B------:R-:W-:-:S05]  /*100a0*/  @!P0 IMAD.MOV.U32 R3, RZ, RZ, R12 ;  /* 0x000000ffff038224 */ /* 0x000fca00078e000c */
[----:B------:R1:W3:Y:S04]  /*100b0*/  @!P0 LDG.E.U16 R20, [R2.64] ;  /* 0x0000000802148981 */ /* 0x0002e8000c1e1500 */
[----:B-1----:R-:W1:Y:S01]  /*100c0*/  S2R R3, SR_TID.X ;  /* 0x0000000000037919 */ /* 0x002e620000002100 */
[----:B0-----:R-:W-:-:S04]  /*100d0*/  SHF.R.U32.HI R22, RZ, 0x6, R15 ;  /* 0x00000006ff167819 */ /* 0x001fc8000001160f */
[----:B------:R-:W-:-:S04]  /*100e0*/  SGXT.U32 R22, R22, 0x1 ;  /* 0x000000011616781a */ /* 0x000fc80000000000 */
[----:B------:R-:W-:-:S04]  /*100f0*/  LOP3.LUT R22, R22, 0x2c, RZ, 0xfc, !PT ;  /* 0x0000002c16167812 */ /* 0x000fc800078efcff */
[----:B------:R-:W-:Y:S02]  /*10100*/  ISETP.GE.AND P2, PT, R22, UR5, PT ;  /* 0x0000000516007c0c */ /* 0x000fe4000bf46270 */
[----:B------:R-:W3:Y:S01]  /*10110*/  LDL.LU R22, [R1+0x1528] ;  /* 0x0015280001167983 */ /* 0x000ee20000300800 */
[----:B-1----:R-:W-:-:S04]  /*10120*/  SHF.R.U32.HI R3, RZ, 0x6, R3 ;  /* 0x00000006ff037819 */ /* 0x002fc80000011603 */
[----:B------:R-:W-:-:S04]  /*10130*/  SGXT.U32 R3, R3, 0x1 ;  /* 0x000000010303781a */ /* 0x000fc80000000000 */
[----:B------:R-:W-:Y:S01]  /*10140*/  LOP3.LUT R2, R3, 0x30, RZ, 0xfc, !PT ;  /* 0x0000003003027812 */ /* 0x000fe200078efcff */
[----:B--2---:R0:W-:Y:S04]  /*10150*/  STL [R1+0x224], R21 ;  /* 0x0002241501007387 */ /* 0x0041e80000100800 */
[----:B0-----:R-:W2:Y:S04]  /*10160*/  LDL.LU R21, [R1+0x1524] ;  /* 0x0015240001157983 */ /* 0x001ea80000300800 */
[----:B------:R-:W2:Y:S01]  /*10170*/  LDL R3, [R1+0x3a4] ;  /* 0x0003a40001037983 */ /* 0x000ea20000100800 */
[----:B------:R-:W-:Y:S01]  /*10180*/  ISETP.GE.AND P0, PT, R2, UR5, PT ;  /* 0x0000000502007c0c */ /* 0x000fe2000bf06270 */
[----:B----4-:R-:W-:-:S02]  /*10190*/  @!P1 IMAD.MOV.U32 R2, RZ, RZ, R28 ;  /* 0x000000ffff029224 */ /* 0x010fc400078e001c */
[----:B------:R-:W4:Y:S04]  /*101a0*/  LDL R12, [R1+0x38c] ;  /* 0x00038c00010c7983 */ /* 0x000f280000100800 */
[----:B------:R-:W4:Y:S01]  /*101b0*/  LDL R0, [R1+0x390] ;  /* 0x0003900001007983 */ /* 0x000f220000100800 */
[----:B---3--:R-:W-:-:S06]  /*101c0*/  PRMT R22, RZ, 0x7610, R22 ;  /* 0x00007610ff167816 */ /* 0x008fcc0000000016 */
[----:B--2---:R0:W2:Y:S04]  /*101d0*/  @!P1 LDG.E.U16 R22, [R2.64] ;  /* 0x0000000802169981 */ /* 0x0040a8000c1e1500 */
[----:B0-----:R-:W3:Y:S04]  /*101e0*/  LDL R2, [R1+0x39c] ;  /* 0x00039c0001027983 */ /* 0x001ee80000100800 */
[----:B--2---:R-:W-:Y:S04]  /*101f0*/  STL [R1+0x2c], R22 ;  /* 0x00002c1601007387 */ /* 0x004fe80000100800 */
[----:B------:R-:W3:Y:S01]  /*10200*/  LDL R3, [R1+0x3a0] ;  /* 0x0003a00001037983 */ /* 0x000ee20000100800 */
[----:B------:R-:W-:-:S03]  /*10210*/  PRMT R21, RZ, 0x7610, R21 ;  /* 0x00007610ff157816 */ /* 0x000fc60000000015 */
[----:B------:R-:W2:Y:S01]  /*10220*/  LDL R28, [R1+0x388] ;  /* 0x00038800011c7983 */ /* 0x000ea20000100800 */
[----:B---3--:R-:W-:-:S04]  /*10230*/  @!P2 LOP3.LUT R3, R3, R2, RZ, 0x3c, !PT ;  /* 0x000000020303a212 */ /* 0x008fc800078e3cff */
[----:B------:R-:W-:-:S04]  /*10240*/  @!P2 LOP3.LUT R2, R3, R2, RZ, 0x3c, !PT ;  /* 0x000000020302a212 */ /* 0x000fc800078e3cff */
[----:B------:R-:W-:-:S05]  /*10250*/  @!P2 LOP3.LUT R3, R3, R2, RZ, 0x3c, !PT ;  /* 0x000000020303a212 */ /* 0x000fca00078e3cff */
[----:B------:R-:W3:Y:S01]  /*10260*/  @!P2 LDG.E.U16 R21, [R2.64] ;  /* 0x000000080215a981 */ /* 0x000ee2000c1e1500 */
[----:B------:R-:W-:-:S04]  /*10270*/  SHF.R.U32.HI R15, RZ, 0x6, R15 ;  /* 0x00000006ff0f7819 */ /* 0x000fc8000001160f */
[----:B------:R-:W-:-:S04]  /*10280*/  SGXT.U32 R15, R15, 0x1 ;  /* 0x000000010f0f781a */ /* 0x000fc80000000000 */
[----:B------:R-:W-:Y:S01]  /*10290*/  LOP3.LUT R15, R15, 0x2e, RZ, 0xfc, !PT ;  /* 0x0000002e0f0f7812 */ /* 0x000fe200078efcff */
[----:B---3--:R0:W-:Y:S04]  /*102a0*/  STL [R1+0x74], R21 ;  /* 0x0000741501007387 */ /* 0x0081e80000100800 */
[----:B0-----:R-:W3:Y:S04]  /*102b0*/  LDL.LU R21, [R1+0x1520] ;  /* 0x0015200001157983 */ /* 0x001ee80000300800 */
[----:B------:R-:W2:Y:S04]  /*102c0*/  LDL R2, [R1+0x394] ;  /* 0x0003940001027983 */ /* 0x000ea80000100800 */
[----:B------:R-:W2:Y:S01]  /*102d0*/  LDL R3, [R1+0x398] ;  /* 0x0003980001037983 */ /* 0x000ea20000100800 */
[----:B------:R-:W-:-:S02]  /*102e0*/  ISETP.GE.AND P3, PT, R15, UR5, PT ;  /* 0x000000050f007c0c */ /* 0x000fc4000bf66270 */
[----:B------:R-:W-:Y:S01]  /*102f0*/  PRMT R23, RZ, 0x7610, R23 ;  /* 0x00007610ff177816 */ /* 0x000fe20000000017 */
[----:B------:R-:W0:Y:S02]  /*10300*/  S2R R15, SR_TID.X ;  /* 0x00000000000f7919 */ /* 0x000e240000002100 */
[----:B0-----:R-:W-:-:S04]  /*10310*/  SHF.R.U32.HI R15, RZ, 0x6, R15 ;  /* 0x00000006ff0f7819 */ /* 0x001fc8000001160f */
[----:B------:R-:W-:-:S04]  /*10320*/  SGXT.U32 R15, R15, 0x1 ;  /* 0x000000010f0f781a */ /* 0x000fc80000000000 */
[----:B--2---:R-:W-:-:S04]  /*10330*/  @!P3 LOP3.LUT R3, R3, R2, RZ, 0x3c, !PT ;  /* 0x000000020303b212 */ /* 0x004fc800078e3cff */
[----:B------:R-:W-:-:S04]  /*10340*/  @!P3 LOP3.LUT R2, R3, R2, RZ, 0x3c, !PT ;  /* 0x000000020302b212 */ /* 0x000fc800078e3cff */
[----:B------:R-:W-:-:S05]  /*10350*/  @!P3 LOP3.LUT R3, R3, R2, RZ, 0x3c, !PT ;  /* 0x000000020303b212 */ /* 0x000fca00078e3cff */
[----:B------:R4:W2:Y:S01]  /*10360*/  @!P3 LDG.E.U16 R23, [R2.64] ;  /* 0x000000080217b981 */ /* 0x0008a2000c1e1500 */
[----:B------:R-:W-:Y:S02]  /*10370*/  LOP3.LUT R22, R15, 0x32, RZ, 0xfc, !PT ;  /* 0x000000320f167812 */ /* 0x000fe400078efcff */
[----:B---3--:R-:W-:Y:S01]  /*10380*/  PRMT R21, RZ, 0x7610, R21 ;  /* 0x00007610ff157816 */ /* 0x008fe20000000015 */
[----:B------:R-:W0:Y:S01]  /*10390*/  S2R R15, SR_TID.X ;  /* 0x00000000000f7919 */ /* 0x000e220000002100 */
[----:B----4-:R-:W-:Y:S02]  /*103a0*/  @!P0 IMAD.MOV.U32 R2, RZ, RZ, R0 ;  /* 0x000000ffff028224 */ /* 0x010fe400078e0000 */
[----:B------:R-:W-:-:S05]  /*103b0*/  @!P0 IMAD.MOV.U32 R3, RZ, RZ, R12 ;  /* 0x000000ffff038224 */ /* 0x000fca00078e000c */
[----:B------:R1:W3:Y:S04]  /*103c0*/  @!P0 LDG.E.U16 R21, [R2.64] ;  /* 0x0000000802158981 */ /* 0x0002e8000c1e1500 */
[----:B-1----:R-:W1:Y:S01]  /*103d0*/  S2R R3, SR_TID.X ;  /* 0x0000000000037919 */ /* 0x002e620000002100 */
[----:B------:R-:W-:Y:S02]  /*103e0*/  ISETP.GE.AND P1, PT, R22, UR5, PT ;  /* 0x0000000516007c0c */ /* 0x000fe4000bf26270 */
[--C-:B0-----:R-:W-:Y:S02]  /*103f0*/  SHF.R.U32.HI R22, RZ, 0x6, R15.reuse ;  /* 0x00000006ff167819 */ /* 0x101fe4000001160f */
[----:B------:R-:W-:Y:S02]  /*10400*/  SHF.R.U32.HI R15, RZ, 0x6, R15 ;  /* 0x00000006ff0f7819 */ /* 0x000fe4000001160f */
[----:B------:R-:W-:-:S02]  /*10410*/  SGXT.U32 R22, R22, 0x1 ;  /* 0x000000011616781a */ /* 0x000fc40000000000 */
[----:B------:R-:W-:Y:S02]  /*10420*/  SGXT.U32 R15, R15, 0x1 ;  /* 0x000000010f0f781a */ /* 0x000fe40000000000 */
[----:B------:R-:W-:Y:S02]  /*10430*/  LOP3.LUT R22, R22, 0x34, RZ, 0xfc, !PT ;  /* 0x0000003416167812 */ /* 0x000fe400078efcff */
[----:B------:R-:W-:Y:S02]  /*10440*/  LOP3.LUT R15, R15, 0x36, RZ, 0xfc, !PT ;  /* 0x000000360f0f7812 */ /* 0x000fe400078efcff */
[----:B------:R-:W-:Y:S02]  /*10450*/  ISETP.GE.AND P2, PT, R22, UR5, PT ;  /* 0x0000000516007c0c */ /* 0x000fe4000bf46270 */
[----:B------:R-:W4:Y:S01]  /*10460*/  LDL.LU R22, [R1+0x151c] ;  /* 0x00151c0001167983 */ /* 0x000f220000300800 */
[----:B-1----:R-:W-:-:S03]  /*10470*/  SHF.R.U32.HI R3, RZ, 0x6, R3 ;  /* 0x00000006ff037819 */ /* 0x002fc60000011603 */
[----:B------:R-:W3:Y:S01]  /*10480*/  LDL R12, [R1+0x36c] ;  /* 0x00036c00010c7983 */ /* 0x000ee20000100800 */
[----:B------:R-:W-:-:S03]  /*10490*/  SGXT.U32 R3, R3, 0x1 ;  /* 0x000000010303781a */ /* 0x000fc60000000000 */
[----:B------:R-:W3:Y:S01]  /*104a0*/  LDL R0, [R1+0x370] ;  /* 0x0003700001007983 */ /* 0x000ee20000100800 */
[----:B------:R-:W-:Y:S02]  /*104b0*/  ISETP.GE.AND P3, PT, R15, UR5, PT ;  /* 0x000000050f007c0c */ /* 0x000fe4000bf66270 */
[----:B------:R-:W-:Y:S01]  /*104c0*/  LOP3.LUT R2, R3, 0x38, RZ, 0xfc, !PT ;  /* 0x0000003803027812 */ /* 0x000fe200078efcff */
[----:B------:R-:W3:Y:S04]  /*104d0*/  LDL R15, [R1+0x378] ;  /* 0x00037800010f7983 */ /* 0x000ee80000100800 */
[----:B--2---:R0:W-:Y:S04]  /*104e0*/  STL [R1+0x204], R23 ;  /* 0x0002041701007387 */ /* 0x0041e80000100800 */
[----:B------:R-:W2:Y:S01]  /*104f0*/  LDL R3, [R1+0x384] ;  /* 0x0003840001037983 */ /* 0x000ea20000100800 */
[----:B------:R-:W-:-:S02]  /*10500*/  PRMT R24, RZ, 0x7610, R24 ;  /* 0x00007610ff187816 */ /* 0x000fc40000000018 */
[----:B------:R-:W-:Y:S01]  /*10510*/  ISETP.GE.AND P4, PT, R2, UR5, PT ;  /* 0x0000000502007c0c */ /* 0x000fe2000bf86270 */
[----:B------:R-:W-:-:S05]  /*10520*/  @!P1 IMAD.MOV.U32 R2, RZ, RZ, R28 ;  /* 0x000000ffff029224 */ /* 0x000fca00078e001c */
[----:B--2---:R-:W2:Y:S04]  /*10530*/  @!P1 LDG.E.U16 R24, [R2.64] ;  /* 0x0000000802189981 */ /* 0x004ea8000c1e1500 */
[----:B--2---:R1:W-:Y:S04]  /*10540*/  STL [R1+0xc], R24 ;  /* 0x00000c1801007387 */ /* 0x0043e80000100800 */
[----:B------:R-:W2:Y:S04]  /*10550*/  LDL R2, [R1+0x37c] ;  /* 0x00037c0001027983 */ /* 0x000ea80000100800 */
[----:B------:R-:W2:Y:S01]  /*10560*/  LDL R3, [R1+0x380] ;  /* 0x0003800001037983 */ /* 0x000ea20000100800 */
[----:B----4-:R-:W-:-:S03]  /*10570*/  PRMT R22, RZ, 0x7610, R22 ;  /* 0x00007610ff167816 */ /* 0x010fc60000000016 */
[----:B0-----:R-:W0:Y:S01]  /*10580*/  S2R R23, SR_TID.X ;  /* 0x0000000000177919 */ /* 0x001e220000002100 */
[----:B--2---:R-:W-:-:S04]  /*10590*/  @!P2 LOP3.LUT R3, R3, R2, RZ, 0x3c, !PT ;  /* 0x000000020303a212 */ /* 0x004fc800078e3cff */
[----:B------:R-:W-:-:S04]  /*105a0*/  @!P2 LOP3.LUT R2, R3, R2, RZ, 0x3c, !PT ;  /* 0x000000020302a212 */ /* 0x000fc800078e3cff */
[----:B------:R-:W-:-:S05]  /*105b0*/  @!P2 LOP3.LUT R3, R3, R2, RZ, 0x3c, !PT ;  /* 0x000000020303a212 */ /* 0x000fca00078e3cff */
[----:B------:R-:W2:Y:S01]  /*105c0*/  @!P2 LDG.E.U16 R22, [R2.64] ;  /* 0x000000080216a981 */ /* 0x000ea2000c1e1500 */
[----:B0-----:R-:W-:-:S04]  /*105d0*/  SHF.R.U32.HI R23, RZ, 0x6, R23 ;  /* 0x00000006ff177819 */ /* 0x001fc80000011617 */
[----:B-1----:R-:W-:-:S04]  /*105e0*/  SGXT.U32 R24, R23, 0x1 ;  /* 0x000000011718781a */ /* 0x002fc80000000000 */
[----:B------:R-:W-:-:S04]  /*105f0*/  LOP3.LUT R24, R24, 0x3a, RZ, 0xfc, !PT ;  /* 0x0000003a18187812 */ /* 0x000fc800078efcff */
[----:B------:R-:W-:Y:S02]  /*10600*/  ISETP.GE.AND P0, PT, R24, UR5, PT ;  /* 0x0000000518007c0c */ /* 0x000fe4000bf06270 */
[----:B------:R-:W4:Y:S04]  /*10610*/  LDL.LU R24, [R1+0x1518] ;  /* 0x0015180001187983 */ /* 0x000f280000300800 */
[----:B------:R-:W0:Y:S04]  /*10620*/  S2R R23, SR_TID.X ;  /* 0x0000000000177919 */ /* 0x000e280000002100 */
[----:B--2---:R1:W-:Y:S04]  /*10630*/  STL [R1+0x70], R22 ;  /* 0x0000701601007387 */ /* 0x0043e80000100800 */
[----:B-1----:R-:W2:Y:S04]  /*10640*/  LDL.LU R22, [R1+0x1514] ;  /* 0x0015140001167983 */ /* 0x002ea80000300800 */
[----:B------:R-:W2:Y:S01]  /*10650*/  LDL R3, [R1+0x374] ;  /* 0x0003740001037983 */ /* 0x000ea20000100800 */
[----:B0-----:R-:W-:-:S04]  /*10660*/  SHF.R.U32.HI R28, RZ, 0x6, R23 ;  /* 0x00000006ff1c7819 */ /* 0x001fc80000011617 */
[----:B------:R-:W-:-:S04]  /*10670*/  SGXT.U32 R28, R28, 0x1 ;  /* 0x000000011c1c781a */ /* 0x000fc80000000000 */
[----:B------:R-:W-:Y:S02]  /*10680*/  LOP3.LUT R2, R28, 0x3c, RZ, 0xfc, !PT ;  /* 0x0000003c1c027812 */ /* 0x000fe400078efcff */
[----:B------:R-:W-:Y:S01]  /*10690*/  PRMT R26, RZ, 0x7610, R26 ;  /* 0x00007610ff1a7816 */ /* 0x000fe2000000001a */
[----:B------:R-:W4:Y:S01]  /*106a0*/  LDL R28, [R1+0x360] ;  /* 0x00036000011c7983 */ /* 0x000f220000100800 */
[----:B------:R-:W-:Y:S01]  /*106b0*/  ISETP.GE.AND P1, PT, R2, UR5, PT ;  /* 0x0000000502007c0c */ /* 0x000fe2000bf26270 */
[----:B---3--:R-:W-:-:S05]  /*106c0*/  @!P3 IMAD.MOV.U32 R2, RZ, RZ, R15 ;  /* 0x000000ffff02b224 */ /* 0x008fca00078e000f */
[----:B--2---:R0:W2:Y:S01]  /*106d0*/  @!P3 LDG.E.U16 R26, [R2.64] ;  /* 0x00000008021ab981 */ /* 0x0040a2000c1e1500 */
[----:B------:R-:W-:Y:S01]  /*106e0*/  PRMT R22, RZ, 0x7610, R22 ;  /* 0x00007610ff167816 */ /* 0x000fe20000000016 */
[----:B0-----:R-:W-:Y:S02]  /*106f0*/  @!P4 IMAD.MOV.U32 R2, RZ, RZ, R0 ;  /* 0x000000ffff02c224 */ /* 0x001fe400078e0000 */
[----:B------:R-:W-:-:S05]  /*10700*/  @!P4 IMAD.MOV.U32 R3, RZ, RZ, R12 ;  /* 0x000000ffff03c224 */ /* 0x000fca00078e000c */
[----:B------:R0:W3:Y:S04]  /*10710*/  @!P4 LDG.E.U16 R22, [R2.64] ;  /* 0x000000080216c981 */ /* 0x0000e8000c1e1500 */
[----:B--2---:R1:W-:Y:S04]  /*10720*/  STL [R1+0x1ec], R26 ;  /* 0x0001ec1a01007387 */ /* 0x0043e80000100800 */
[----:B0-----:R-:W2:Y:S04]  /*10730*/  LDL R2, [R1+0x364] ;  /* 0x0003640001027983 */ /* 0x001ea80000100800 */
[----:B------:R-:W2:Y:S01]  /*10740*/  LDL R3, [R1+0x368] ;  /* 0x0003680001037983 */ /* 0x000ea20000100800 */
[----:B----4-:R-:W-:-:S03]  /*10750*/  PRMT R24, RZ, 0x7610, R24 ;  /* 0x00007610ff187816 */ /* 0x010fc60000000018 */
[----:B------:R-:W0:Y:S01]  /*10760*/  S2R R15, SR_TID.X ;  /* 0x00000000000f7919 */ /* 0x000e220000002100 */
[----:B------:R-:W-:-:S03]  /*10770*/  SHF.R.U32.HI R23, RZ, 0x6, R23 ;  /* 0x00000006ff177819 */ /* 0x000fc60000011617 */
[----:B-1----:R-:W4:Y:S04]  /*10780*/  LDL R26, [R1+0x34c] ;  /* 0x00034c00011a7983 */ /* 0x002f280000100800 */
[----:B------:R-:W3:Y:S01]  /*10790*/  LDL R0, [R1+0x350] ;  /* 0x0003500001007983 */ /* 0x000ee20000100800 */
[----:B--2---:R-:W-:-:S04]  /*107a0*/  @!P0 LOP3.LUT R3, R3, R2, RZ, 0x3c, !PT ;  /* 0x0000000203038212 */ /* 0x004fc800078e3cff */
[----:B------:R-:W-:-:S04]  /*107b0*/  @!P0 LOP3.LUT R2, R3, R2, RZ, 0x3c, !PT ;  /* 0x0000000203028212 */ /* 0x000fc800078e3cff */
[----:B------:R-:W-:-:S05]  /*107c0*/  @!P0 LOP3.LUT R3, R3, R2, RZ, 0x3c, !PT ;  /* 0x0000000203038212 */ /* 0x000fca00078e3cff */
[----:B------:R-:W2:Y:S01]  /*107d0*/  @!P0 LDG.E.U16 R24, [R2.64] ;  /* 0x0000000802188981 */ /* 0x000ea2000c1e1500 */
[----:B------:R-:W-:Y:S02]  /*107e0*/  SGXT.U32 R23, R23, 0x1 ;  /* 0x000000011717781a */ /* 0x000fe40000000000 */
[----:B0-----:R-:W-:Y:S02]  /*107f0*/  SHF.R.U32.HI R15, RZ, 0x6, R15 ;  /* 0x00000006ff0f7819 */ /* 0x001fe4000001160f */
[----:B------:R-:W-:Y:S02]  /*10800*/  LOP3.LUT R23, R23, 0x3e, RZ, 0xfc, !PT ;  /* 0x0000003e17177812 */ /* 0x000fe400078efcff */
[----:B------:R-:W-:Y:S02]  /*10810*/  SGXT.U32 R15, R15, 0x1 ;  /* 0x000000010f0f781a */ /* 0x000fe40000000000 */
[----:B------:R-:W-:Y:S02]  /*10820*/  ISETP.GE.AND P2, PT, R23, UR5, PT ;  /* 0x0000000517007c0c */ /* 0x000fe4000bf46270 */
[----:B------:R-:W-:-:S02]  /*10830*/  LOP3.LUT R23, R15, 0x40, RZ, 0xfc, !PT ;  /* 0x000000400f177812 */ /* 0x000fc400078efcff */
[----:B------:R-:W-:Y:S02]  /*10840*/  LOP3.LUT R12, R15, 0x42, RZ, 0xfc, !PT ;  /* 0x000000420f0c7812 */ /* 0x000fe400078efcff */
[----:B------:R-:W-:Y:S02]  /*10850*/  ISETP.GE.AND P3, PT, R23, UR5, PT ;  /* 0x0000000517007c0c */ /* 0x000fe4000bf66270 */
[----:B------:R-:W3:Y:S01]  /*10860*/  LDL.LU R23, [R1+0x1510] ;  /* 0x0015100001177983 */ /* 0x000ee20000300800 */
[----:B------:R-:W-:-:S03]  /*10870*/  ISETP.GE.AND P4, PT, R12, UR5, PT ;  /* 0x000000050c007c0c */ /* 0x000fc6000bf86270 */
[----:B------:R-:W3:Y:S04]  /*10880*/  LDL.LU R12, [R1+0x150c] ;  /* 0x00150c00010c7983 */ /* 0x000ee80000300800 */
[----:B--2---:R0:W-:Y:S04]  /*10890*/  STL [R1+0x14], R24 ;  /* 0x0000141801007387 */ /* 0x0041e80000100800 */
[----:B0-----:R-:W2:Y:S04]  /*108a0*/  LDL.LU R24, [R1+0x1508] ;  /* 0x0015080001187983 */ /* 0x001ea80000300800 */
[----:B------:R-:W2:Y:S01]  /*108b0*/  LDL R3, [R1+0x35c] ;  /* 0x00035c0001037983 */ /* 0x000ea20000100800 */
[----:B------:R-:W-:Y:S01]  /*108c0*/  PRMT R27, RZ, 0x7610, R27 ;  /* 0x00007610ff1b7816 */ /* 0x000fe2000000001b */
[----:B------:R-:W-:Y:S01]  /*108d0*/  @!P1 IMAD.MOV.U32 R2, RZ, RZ, R28 ;  /* 0x000000ffff029224 */ /* 0x000fe200078e001c */
[----:B------:R-:W-:Y:S01]  /*108e0*/  PRMT R25, RZ, 0x7610, R25 ;  /* 0x00007610ff197816 */ /* 0x000fe20000000019 */
[----:B------:R-:W3:Y:S04]  /*108f0*/  LDL R28, [R1+0x334] ;  /* 0x00033400011c7983 */ /* 0x000ee80000100800 */
[----:B--2---:R0:W2:Y:S04]  /*10900*/  @!P1 LDG.E.U16 R27, [R2.64] ;  /* 0x00000008021b9981 */ /* 0x0040a8000c1e1500 */
[----:B0-----:R-:W2:Y:S04]  /*10910*/  LDL R2, [R1+0x354] ;  /* 0x0003540001027983 */ /* 0x001ea80000100800 */
[----:B------:R-:W2:Y:S02]  /*10920*/  LDL R3, [R1+0x358] ;  /* 0x0003580001037983 */ /* 0x000ea40000100800 */
[----:B--2---:R-:W-:-:S04]  /*10930*/  @!P2 LOP3.LUT R3, R3, R2, RZ, 0x3c, !PT ;  /* 0x000000020303a212 */ /* 0x004fc800078e3cff */
[----:B------:R-:W-:-:S04]  /*10940*/  @!P2 LOP3.LUT R2, R3, R2, RZ, 0x3c, !PT ;  /* 0x000000020302a212 */ /* 0x000fc800078e3cff */
[----:B------:R-:W-:-:S05]  /*10950*/  @!P2 LOP3.LUT R3, R3, R2, RZ, 0x3c, !PT ;  /* 0x000000020303a212 */ /* 0x000fca00078e3cff */
[----:B------:R0:W2:Y:S01]  /*10960*/  @!P2 LDG.E.U16 R25, [R2.64] ;  /* 0x000000080219a981 */ /* 0x0000a2000c1e1500 */
[----:B---3--:R-:W-:-:S03]  /*10970*/  PRMT R23, RZ, 0x7610, R23 ;  /* 0x00007610ff177816 */ /* 0x008fc60000000017 */
[----:B------:R1:W-:Y:S01]  /*10980*/  STL [R1+0x6c], R27 ;  /* 0x00006c1b01007387 */ /* 0x0003e20000100800 */
[----:B0-----:R-:W-:Y:S02]  /*10990*/  @!P3 IMAD.MOV.U32 R2, RZ, RZ, R0 ;  /* 0x000000ffff02b224 */ /* 0x001fe400078e0000 */
[----:B----4-:R-:W-:Y:S01]  /*109a0*/  @!P3 IMAD.MOV.U32 R3, RZ, RZ, R26 ;  /* 0x000000ffff03b224 */ /* 0x010fe200078e001a */
[----:B-1----:R-:W3:Y:S04]  /*109b0*/  LDL R27, [R1+0x338] ;  /* 0x00033800011b7983 */ /* 0x002ee80000100800 */
[----:B------:R0:W4:Y:S04]  /*109c0*/  @!P3 LDG.E.U16 R23, [R2.64] ;  /* 0x000000080217b981 */ /* 0x000128000c1e1500 */
[----:B--2---:R1:W-:Y:S04]  /*109d0*/  STL [R1+0x1dc], R25 ;  /* 0x0001dc1901007387 */ /* 0x0043e80000100800 */
[----:B-1----:R-:W2:Y:S04]  /*109e0*/  LDL.LU R25, [R1+0x1504] ;  /* 0x0015040001197983 */ /* 0x002ea80000300800 */
[----:B0-----:R-:W2:Y:S04]  /*109f0*/  LDL R2, [R1+0x344] ;  /* 0x0003440001027983 */ /* 0x001ea80000100800 */
[----:B------:R-:W2:Y:S01]  /*10a00*/  LDL R3, [R1+0x348] ;  /* 0x0003480001037983 */ /* 0x000ea20000100800 */
[----:B------:R-:W-:-:S03]  /*10a10*/  PRMT R11, RZ, 0x7610, R11 ;  /* 0x00007610ff0b7816 */ /* 0x000fc6000000000b */
[----:B------:R-:W3:Y:S04]  /*10a20*/  LDL R26, [R1+0x32c] ;  /* 0x00032c00011a7983 */ /* 0x000ee80000100800 */
[----:B------:R-:W3:Y:S01]  /*10a30*/  LDL R0, [R1+0x330] ;  /* 0x0003300001007983 */ /* 0x000ee20000100800 */
[----:B--2---:R-:W-:-:S04]  /*10a40*/  @!P4 LOP3.LUT R3, R3, R2, RZ, 0x3c, !PT ;  /* 0x000000020303c212 */ /* 0x004fc800078e3cff */
[----:B------:R-:W-:-:S04]  /*10a50*/  @!P4 LOP3.LUT R2, R3, R2, RZ, 0x3c, !PT ;  /* 0x000000020302c212 */ /* 0x000fc800078e3cff */
[----:B------:R-:W-:-:S05]  /*10a60*/  @!P4 LOP3.LUT R3, R3, R2, RZ, 0x3c, !PT ;  /* 0x000000020303c212 */ /* 0x000fca00078e3cff */
[----:B------:R-:W2:Y:S04]  /*10a70*/  @!P4 LDG.E.U16 R11, [R2.64] ;  /* 0x00000008020bc981 */ /* 0x000ea8000c1e1500 */
[----:B------:R-:W0:Y:S04]  /*10a80*/  S2R R15, SR_TID.X ;  /* 0x00000000000f7919 */ /* 0x000e280000002100 */
[----:B--2---:R1:W-:Y:S04]  /*10a90*/  STL [R1+0x10], R11 ;  /* 0x0000100b01007387 */ /* 0x0043e80000100800 */
[----:B------:R-:W2:Y:S04]  /*10aa0*/  LDL R2, [R1+0x33c] ;  /* 0x00033c0001027983 */ /* 0x000ea80000100800 */
[----:B------:R-:W2:Y:S01]  /*10ab0*/  LDL R3, [R1+0x340] ;  /* 0x0003400001037983 */ /* 0x000ea20000100800 */
[----:B0-----:R-:W-:-:S04]  /*10ac0*/  SHF.R.U32.HI R15, RZ, 0x6, R15 ;  /* 0x00000006ff0f7819 */ /* 0x001fc8000001160f */
[----:B------:R-:W-:-:S04]  /*10ad0*/  SGXT.U32 R15, R15, 0x1 ;  /* 0x000000010f0f781a */ /* 0x000fc80000000000 */
[----:B------:R-:W-:-:S04]  /*10ae0*/  LOP3.LUT R15, R15, 0x44, RZ, 0xfc, !PT ;  /* 0x000000440f0f7812 */ /* 0x000fc800078efcff */
[----:B------:R-:W-:Y:S02]  /*10af0*/  ISETP.GE.AND P0, PT, R15, UR5, PT ;  /* 0x000000050f007c0c */ /* 0x000fe4000bf06270 */
[----:B------:R-:W0:Y:S01]  /*10b00*/  S2R R15, SR_TID.X ;  /* 0x00000000000f7919 */ /* 0x000e220000002100 */
[----:B------:R-:W-:Y:S02]  /*10b10*/  PRMT R29, RZ, 0x7610, R29 ;  /* 0x00007610ff1d7816 */ /* 0x000fe4000000001d */
[----:B0-----:R-:W-:-:S04]  /*10b20*/  SHF.R.U32.HI R15, RZ, 0x6, R15 ;  /* 0x00000006ff0f7819 */ /* 0x001fc8000001160f */
[----:B------:R-:W-:-:S04]  /*10b30*/  SGXT.U32 R15, R15, 0x1 ;  /* 0x000000010f0f781a */ /* 0x000fc80000000000 */
[----:B-1----:R-:W-:-:S04]  /*10b40*/  LOP3.LUT R11, R15, 0x46, RZ, 0xfc, !PT ;  /* 0x000000460f0b7812 */ /* 0x002fc800078efcff */
[----:B------:R-:W-:Y:S02]  /*10b50*/  ISETP.GE.AND P1, PT, R11, UR5, PT ;  /* 0x000000050b007c0c */ /* 0x000fe4000bf26270 */
[----:B------:R-:W-:Y:S02]  /*10b60*/  PRMT R4, RZ, 0x7610, R4 ;  /* 0x00007610ff047816 */ /* 0x000fe40000000004 */
[-C--:B--2---:R-:W-:Y:S01]  /*10b70*/  @!P0 LOP3.LUT R3, R3, R2.reuse, RZ, 0x3c, !PT ;  /* 0x0000000203038212 */ /* 0x084fe200078e3cff */
[----:B------:R-:W0:Y:S03]  /*10b80*/  S2R R15, SR_TID.X ;  /* 0x00000000000f7919 */ /* 0x000e260000002100 */
[C---:B------:R-:W-:Y:S01]  /*10b90*/  @!P0 LOP3.LUT R2, R3.reuse, R2, RZ, 0x3c, !PT ;  /* 0x0000000203028212 */ /* 0x040fe200078e3cff */
[----:B------:R-:W2:Y:S03]  /*10ba0*/  LDL.LU R11, [R1+0x1500] ;  /* 0x00150000010b7983 */ /* 0x000ea60000300800 */
[----:B------:R-:W-:-:S05]  /*10bb0*/  @!P0 LOP3.LUT R3, R3, R2, RZ, 0x3c, !PT ;  /* 0x0000000203038212 */ /* 0x000fca00078e3cff */
[----:B------:R1:W2:Y:S04]  /*10bc0*/  @!P0 LDG.E.U16 R29, [R2.64] ;  /* 0x00000008021d8981 */ /* 0x0002a8000c1e1500 */
[----:B-1----:R-:W1:Y:S01]  /*10bd0*/  S2R R3, SR_TID.X ;  /* 0x0000000000037919 */ /* 0x002e620000002100 */
[----:B---3--:R-:W-:Y:S01]  /*10be0*/  @!P1 IMAD.MOV.U32 R2, RZ, RZ, R27 ;  /* 0x000000ffff029224 */ /* 0x008fe200078e001b */
[----:B-1----:R-:W-:-:S04]  /*10bf0*/  SHF.R.U32.HI R3, RZ, 0x6, R3 ;  /* 0x00000006ff037819 */ /* 0x002fc80000011603 */
[----:B------:R-:W-:-:S04]  /*10c00*/  SGXT.U32 R3, R3, 0x1 ;  /* 0x000000010303781a */ /* 0x000fc80000000000 */
[----:B------:R-:W-:-:S04]  /*10c10*/  LOP3.LUT R3, R3, 0x48, RZ, 0xfc, !PT ;  /* 0x0000004803037812 */ /* 0x000fc800078efcff */
[----:B------:R-:W-:Y:S01]  /*10c20*/  ISETP.GE.AND P0, PT, R3, UR5, PT ;  /* 0x0000000503007c0c */ /* 0x000fe2000bf06270 */
[----:B------:R-:W-:-:S05]  /*10c30*/  @!P1 IMAD.MOV.U32 R3, RZ, RZ, R28 ;  /* 0x000000ffff039224 */ /* 0x000fca00078e001c */
[----:B------:R1:W3:Y:S01]  /*10c40*/  @!P1 LDG.E.U16 R4, [R2.64] ;  /* 0x0000000802049981 */ /* 0x0002e2000c1e1500 */
[----:B0-----:R-:W-:Y:S02]  /*10c50*/  SHF.R.U32.HI R15, RZ, 0x6, R15 ;  /* 0x00000006ff0f7819 */ /* 0x001fe4000001160f */
[----:B------:R-:W-:Y:S02]  /*10c60*/  PRMT R12, RZ, 0x7610, R12 ;  /* 0x00007610ff0c7816 */ /* 0x000fe4000000000c */
[----:B------:R-:W-:Y:S02]  /*10c70*/  SGXT.U32 R15, R15, 0x1 ;  /* 0x000000010f0f781a */ /* 0x000fe40000000000 */
[----:B-1----:R-:W-:Y:S02]  /*10c80*/  @!P0 IMAD.MOV.U32 R2, RZ, RZ, R0 ;  /* 0x000000ffff028224 */ /* 0x002fe400078e0000 */
[----:B------:R-:W-:Y:S01]  /*10c90*/  @!P0 IMAD.MOV.U32 R3, RZ, RZ, R26 ;  /* 0x000000ffff038224 */ /* 0x000fe200078e001a */
[----:B------:R-:W-:-:S04]  /*10ca0*/  LOP3.LUT R27, R15, 0x50, RZ, 0xfc, !PT ;  /* 0x000000500f1b7812 */ /* 0x000fc800078efcff */
[----:B------:R0:W4:Y:S04]  /*10cb0*/  @!P0 LDG.E.U16 R12, [R2.64] ;  /* 0x00000008020c8981 */ /* 0x000128000c1e1500 */
[----:B--2---:R1:W-:Y:S04]  /*10cc0*/  STL [R1+0x60], R29 ;  /* 0x0000601d01007387 */ /* 0x0043e80000100800 */
[----:B-1----:R-:W2:Y:S04]  /*10cd0*/  LDL.LU R29, [R1+0x14fc] ;  /* 0x0014fc00011d7983 */ /* 0x002ea80000300800 */
[----:B------:R-:W2:Y:S04]  /*10ce0*/  LDL R15, [R1+0x2cc] ;  /* 0x0002cc00010f7983 */ /* 0x000ea80000100800 */
[----:B---3--:R1:W-:Y:S04]  /*10cf0*/  STL [R1+0x1d0], R4 ;  /* 0x0001d00401007387 */ /* 0x0083e80000100800 */
[----:B0-----:R-:W3:Y:S04]  /*10d00*/  LDL R2, [R1+0x30c] ;  /* 0x00030c0001027983 */ /* 0x001ee80000100800 */
[----:B------:R-:W3:Y:S04]  /*10d10*/  LDL R3, [R1+0x310] ;  /* 0x0003100001037983 */ /* 0x000ee80000100800 */
[----:B------:R-:W0:Y:S01]  /*10d20*/  S2R R28, SR_TID.X ;  /* 0x00000000001c7919 */ /* 0x000e220000002100 */
[----:B------:R-:W-:-:S02]  /*10d30*/  ISETP.GE.AND P1, PT, R27, UR5, PT ;  /* 0x000000051b007c0c */ /* 0x000fc4000bf26270 */
[----:B------:R-:W-:Y:S01]  /*10d40*/  PRMT R24, RZ, 0x7610, R24 ;  /* 0x00007610ff187816 */ /* 0x000fe20000000018 */
[----:B-1----:R-:W2:Y:S04]  /*10d50*/  LDL R4, [R1+0x2d0] ;  /* 0x0002d00001047983 */ /* 0x002ea80000100800 */
[----:B------:R-:W2:Y:S04]  /*10d60*/  LDL R26, [R1+0x2ac] ;  /* 0x0002ac00011a7983 */ /* 0x000ea80000100800 */
[----:B------:R-:W2:Y:S01]  /*10d70*/  LDL R0, [R1+0x2b0] ;  /* 0x0002b00001007983 */ /* 0x000ea20000100800 */
[----:B0-----:R-:W-:-:S04]  /*10d80*/  SHF.R.U32.HI R28, RZ, 0x6, R28 ;  /* 0x00000006ff1c7819 */ /* 0x001fc8000001161c */
[----:B------:R-:W-:-:S04]  /*10d90*/  SGXT.U32 R28, R28, 0x1 ;  /* 0x000000011c1c781a */ /* 0x000fc80000000000 */
[----:B------:R-:W-:-:S04]  /*10da0*/  LOP3.LUT R28, R28, 0x58, RZ, 0xfc, !PT ;  /* 0x000000581c1c7812 */ /* 0x000fc800078efcff */
[----:B------:R-:W-:Y:S02]  /*10db0*/  ISETP.GE.AND P0, PT, R28, UR5, PT ;  /* 0x000000051c007c0c */ /* 0x000fe4000bf06270 */
[----:B------:R-:W2:Y:S01]  /*10dc0*/  LDL.LU R28, [R1+0x14f8] ;  /* 0x0014f800011c7983 */ /* 0x000ea20000300800 */
[----:B---3--:R-:W-:-:S04]  /*10dd0*/  @!P1 LOP3.LUT R3, R3, R2, RZ, 0x3c, !PT ;  /* 0x0000000203039212 */ /* 0x008fc800078e3cff */
[----:B------:R-:W-:-:S04]  /*10de0*/  @!P1 LOP3.LUT R2, R3, R2, RZ, 0x3c, !PT ;  /* 0x0000000203029212 */ /* 0x000fc800078e3cff */
[----:B------:R-:W-:-:S05]  /*10df0*/  @!P1 LOP3.LUT R3, R3, R2, RZ, 0x3c, !PT ;  /* 0x0000000203039212 */ /* 0x000fca00078e3cff */
[----:B------:R0:W3:Y:S04]  /*10e00*/  @!P1 LDG.E.U16 R24, [R2.64] ;  /* 0x0000000802189981 */ /* 0x0000e8000c1e1500 */
[----:B0-----:R-:W3:Y:S04]  /*10e10*/  LDL R2, [R1+0x2ec] ;  /* 0x0002ec0001027983 */ /* 0x001ee80000100800 */
[----:B------:R-:W3:Y:S04]  /*10e20*/  LDL R3, [R1+0x2f0] ;  /* 0x0002f00001037983 */ /* 0x000ee80000100800 */
[----:B------:R-:W0:Y:S01]  /*10e30*/  S2R R27, SR_TID.X ;  /* 0x00000000001b7919 */ /* 0x000e220000002100 */
[----:B------:R-:W-:-:S02]  /*10e40*/  PRMT R25, RZ, 0x7610, R25 ;  /* 0x00007610ff197816 */ /* 0x000fc40000000019 */
[----:B0-----:R-:W-:-:S04]  /*10e50*/  SHF.R.U32.HI R27, RZ, 0x6, R27 ;  /* 0x00000006ff1b7819 */ /* 0x001fc8000001161b */
[----:B------:R-:W-:-:S04]  /*10e60*/  SGXT.U32 R27, R27, 0x1 ;  /* 0x000000011b1b781a */ /* 0x000fc80000000000 */
[----:B------:R-:W-:-:S04]  /*10e70*/  LOP3.LUT R27, R27, 0x60, RZ, 0xfc, !PT ;  /* 0x000000601b1b7812 */ /* 0x000fc800078efcff */
[----:B------:R-:W-:Y:S02]  /*10e80*/  ISETP.GE.AND P1, PT, R27, UR5, PT ;  /* 0x000000051b007c0c */ /* 0x000fe4000bf26270 */
[----:B------:R-:W-:Y:S01]  /*10e90*/  PRMT R11, RZ, 0x7610, R11 ;  /* 0x00007610ff0b7816 */ /* 0x000fe2000000000b */
[----:B------:R-:W4:Y:S01]  /*10ea0*/  LDL.LU R27, [R1+0x14f4] ;  /* 0x0014f400011b7983 */ /* 0x000f220000300800 */
[----:B--2---:R-:W-:Y:S02]  /*10eb0*/  PRMT R29, RZ, 0x7610, R29 ;  /* 0x00007610ff1d7816 */ /* 0x004fe4000000001d */
[----:B---3--:R-:W-:-:S04]  /*10ec0*/  @!P0 LOP3.LUT R3, R3, R2, RZ, 0x3c, !PT ;  /* 0x0000000203038212 */ /* 0x008fc800078e3cff */
[----:B------:R-:W-:-:S04]  /*10ed0*/  @!P0 LOP3.LUT R2, R3, R2, RZ, 0x3c, !PT ;  /* 0x0000000203028212 */ /* 0x000fc800078e3cff */
[----:B------:R-:W-:-:S05]  /*10ee0*/  @!P0 LOP3.LUT R3, R3, R2, RZ, 0x3c, !PT ;  /* 0x0000000203038212 */ /* 0x000fca00078e3cff */
[----:B------:R0:W2:Y:S04]  /*10ef0*/  @!P0 LDG.E.U16 R25, [R2.64] ;  /* 0x0000000802198981 */ /* 0x0000a8000c1e1500 */
[----:B0-----:R-:W0:Y:S01]  /*10f00*/  S2R R3, SR_TID.X ;  /* 0x0000000000037919 */ /* 0x001e220000002100 */
[----:B------:R-:W-:Y:S01]  /*10f10*/  @!P1 IMAD.MOV.U32 R2, RZ, RZ, R4 ;  /* 0x000000ffff029224 */ /* 0x000fe200078e0004 */
[----:B------:R-:W-:Y:S02]  /*10f20*/  PRMT R28, RZ, 0x7610, R28 ;  /* 0x00007610ff1c7816 */ /* 0x000fe4000000001c */
[----:B------:R-:W3:Y:S01]  /*10f30*/  LDL R4, [R1+0x328] ;  /* 0x0003280001047983 */ /* 0x000ee20000100800 */
[----:B0-----:R-:W-:-:S04]  /*10f40*/  SHF.R.U32.HI R3, RZ, 0x6, R3 ;  /* 0x00000006ff037819 */ /* 0x001fc80000011603 */
[----:B------:R-:W-:-:S04]  /*10f50*/  SGXT.U32 R3, R3, 0x1 ;  /* 0x000000010303781a */ /* 0x000fc80000000000 */
[----:B------:R-:W-:-:S04]  /*10f60*/  LOP3.LUT R3, R3, 0x68, RZ, 0xfc, !PT ;  /* 0x0000006803037812 */ /* 0x000fc800078efcff */
[----:B------:R-:W-:Y:S01]  /*10f70*/  ISETP.GE.AND P0, PT, R3, UR5, PT ;  /* 0x0000000503007c0c */ /* 0x000fe2000bf06270 */
[----:B------:R-:W-:-:S05]  /*10f80*/  @!P1 IMAD.MOV.U32 R3, RZ, RZ, R15 ;  /* 0x000000ffff039224 */ /* 0x000fca00078e000f */
[----:B------:R0:W2:Y:S04]  /*10f90*/  @!P1 LDG.E.U16 R11, [R2.64] ;  /* 0x00000008020b9981 */ /* 0x0000a8000c1e1500 */
[----:B0-----:R-:W0:Y:S03]  /*10fa0*/  S2R R3, SR_TID.X ;  /* 0x0000000000037919 */ /* 0x001e260000002100 */
[----:B------:R-:W-:Y:S01]  /*10fb0*/  @!P0 IMAD.MOV.U32 R2, RZ, RZ, R0 ;  /* 0x000000ffff028224 */ /* 0x000fe200078e0000 */
[----:B0-----:R-:W-:-:S04]  /*10fc0*/  SHF.R.U32.HI R3, RZ, 0x6, R3 ;  /* 0x00000006ff037819 */ /* 0x001fc80000011603 */
[----:B------:R-:W-:-:S04]  /*10fd0*/  SGXT.U32 R3, R3, 0x1 ;  /* 0x000000010303781a */ /* 0x000fc80000000000 */
[----:B------:R-:W-:-:S04]  /*10fe0*/  LOP3.LUT R3, R3, 0x70, RZ, 0xfc, !PT ;  /* 0x0000007003037812 */ /* 0x000fc800078efcff */
[----:B------:R-:W-:Y:S01]  /*10ff0*/  ISETP.GE.AND P1, PT, R3, UR5, PT ;  /* 0x0000000503007c0c */ /* 0x000fe2000bf26270 */
[----:B------:R-:W-:-:S05]  /*11000*/  @!P0 IMAD.MOV.U32 R3, RZ, RZ, R26 ;  /* 0x000000ffff038224 */ /* 0x000fca00078e001a */
[----:B------:R0:W2:Y:S04]  /*11010*/  @!P0 LDG.E.U16 R29, [R2.64] ;  /* 0x00000008021d8981 */ /* 0x0000a8000c1e1500 */
[----:B0-----:R-:W2:Y:S04]  /*11020*/  LDL R2, [R1+0x278] ;  /* 0x0002780001027983 */ /* 0x001ea80000100800 */
[----:B------:R-:W2:Y:S04]  /*11030*/  LDL R3, [R1+0x27c] ;  /* 0x00027c0001037983 */ /* 0x000ea80000100800 */
[----:B------:R-:W0:Y:S02]  /*11040*/  S2R R15, SR_TID.X ;  /* 0x00000000000f7919 */ /* 0x000e240000002100 */
[----:B0-----:R-:W-:-:S04]  /*11050*/  SHF.R.U32.HI R15, RZ, 0x6, R15 ;  /* 0x00000006ff0f7819 */ /* 0x001fc8000001160f */
[----:B------:R-:W-:Y:S02]  /*11060*/  SGXT.U32 R26, R15, 0x1 ;  /* 0x000000010f1a781a */ /* 0x000fe40000000000 */
[----:B------:R-:W3:Y:S02]  /*11070*/  LDL R15, [R1+0x320] ;  /* 0x00032000010f7983 */ /* 0x000ee40000100800 */
[----:B------:R-:W-:-:S04]  /*11080*/  LOP3.LUT R26, R26, 0x78, RZ, 0xfc, !PT ;  /* 0x000000781a1a7812 */ /* 0x000fc800078efcff */
[----:B------:R-:W-:Y:S02]  /*11090*/  ISETP.GE.AND P2, PT, R26, UR5, PT ;  /* 0x000000051a007c0c */ /* 0x000fe4000bf46270 */
[----:B------:R-:W3:Y:S01]  /*110a0*/  LDL.LU R26, [R1+0x14f0] ;  /* 0x0014f000011a7983 */ /* 0x000ee20000300800 */
[----:B--2---:R-:W-:-:S04]  /*110b0*/  @!P1 LOP3.LUT R3, R3, R2, RZ, 0x3c, !PT ;  /* 0x0000000203039212 */ /* 0x004fc800078e3cff */
[----:B------:R-:W-:-:S04]  /*110c0*/  @!P1 LOP3.LUT R2, R3, R2, RZ, 0x3c, !PT ;  /* 0x0000000203029212 */ /* 0x000fc800078e3cff */
[----:B------:R-:W-:-:S05]  /*110d0*/  @!P1 LOP3.LUT R3, R3, R2, RZ, 0x3c, !PT ;  /* 0x0000000203039212 */ /* 0x000fca00078e3cff */
[----:B------:R0:W2:Y:S04]  /*110e0*/  @!P1 LDG.E.U16 R28, [R2.64] ;  /* 0x00000008021c9981 */ /* 0x0000a8000c1e1500 */
[----:B0-----:R-:W2:Y:S04]  /*110f0*/  LDL R2, [R1+0x258] ;  /* 0x0002580001027983 */ /* 0x001ea80000100800 */
[----:B------:R-:W2:Y:S01]  /*11100*/  LDL R3, [R1+0x25c] ;  /* 0x00025c0001037983 */ /* 0x000ea20000100800 */
[----:B----4-:R-:W-:-:S03]  /*11110*/  PRMT R27, RZ, 0x7610, R27 ;  /* 0x00007610ff1b7816 */ /* 0x010fc6000000001b */
[----:B------:R-:W0:Y:S01]  /*11120*/  S2R R0, SR_TID.X ;  /* 0x0000000000007919 */ /* 0x000e220000002100 */
[----:B--2---:R-:W-:-:S04]  /*11130*/  @!P2 LOP3.LUT R3, R3, R2, RZ, 0x3c, !PT ;  /* 0x000000020303a212 */ /* 0x004fc800078e3cff */
[----:B------:R-:W-:-:S04]  /*11140*/  @!P2 LOP3.LUT R2, R3, R2, RZ, 0x3c, !PT ;  /* 0x000000020302a212 */ /* 0x000fc800078e3cff */
[----:B------:R-:W-:-:S05]  /*11150*/  @!P2 LOP3.LUT R3, R3, R2, RZ, 0x3c, !PT ;  /* 0x000000020303a212 */ /* 0x000fca00078e3cff */
[----:B------:R1:W2:Y:S04]  /*11160*/  @!P2 LDG.E.U16 R27, [R2.64] ;  /* 0x00000008021ba981 */ /* 0x0002a8000c1e1500 */
[----:B-1----:R-:W1:Y:S02]  /*11170*/  S2R R3, SR_TID.X ;  /* 0x0000000000037919 */ /* 0x002e640000002100 */
[----:B-1----:R-:W-:-:S04]  /*11180*/  SHF.R.U32.HI R3, RZ, 0x6, R3 ;  /* 0x00000006ff037819 */ /* 0x002fc80000011603 */
[----:B------:R-:W-:-:S04]  /*11190*/  SGXT.U32 R3, R3, 0x1 ;  /* 0x000000010303781a */ /* 0x000fc80000000000 */
[----:B------:R-:W-:Y:S02]  /*111a0*/  LOP3.LUT R2, R3, 0x4c, RZ, 0xfc, !PT ;  /* 0x0000004c03027812 */ /* 0x000fe400078efcff */
[----:B------:R-:W4:Y:S01]  /*111b0*/  LDL R3, [R1+0x324] ;  /* 0x0003240001037983 */ /* 0x000f220000100800 */
[----:B0-----:R-:W-:-:S04]  /*111c0*/  SHF.R.U32.HI R0, RZ, 0x6, R0 ;  /* 0x00000006ff007819 */ /* 0x001fc80000011600 */
[----:B------:R-:W-:-:S04]  /*111d0*/  SGXT.U32 R0, R0, 0x1 ;  /* 0x000000010000781a */ /* 0x000fc80000000000 */
[----:B------:R-:W-:-:S04]  /*111e0*/  LOP3.LUT R0, R0, 0x4a, RZ, 0xfc, !PT ;  /* 0x0000004a00007812 */ /* 0x000fc800078efcff */
[----:B------:R-:W-:Y:S02]  /*111f0*/  ISETP.GE.AND P0, PT, R0, UR5, PT ;  /* 0x0000000500007c0c */ /* 0x000fe4000bf06270 */
[----:B------:R-:W-:Y:S02]  /*11200*/  ISETP.GE.AND P1, PT, R2, UR5, PT ;  /* 0x0000000502007c0c */ /* 0x000fe4000bf26270 */
[----:B------:R-:W-:-:S09]  /*11210*/  PRMT R10, RZ, 0x7610, R10 ;  /* 0x00007610ff0a7816 */ /* 0x000fd2000000000a */
[----:B---3--:R-:W-:-:S05]  /*11220*/  @!P0 IMAD.MOV.U32 R2, RZ, RZ, R4 ;  /* 0x000000ffff028224 */ /* 0x008fca00078e0004 */
[----:B----4-:R-:W3:Y:S04]  /*11230*/  @!P0 LDG.E.U16 R10, [R2.64] ;  /* 0x00000008020a8981 */ /* 0x010ee8000c1e1500 */
[----:B------:R-:W0:Y:S04]  /*11240*/  S2R R0, SR_TID.X ;  /* 0x0000000000007919 */ /* 0x000e280000002100 */
[----:B---3--:R1:W-:Y:S04]  /*11250*/  STL [R1+0x4], R10 ;  /* 0x0000040a01007387 */ /* 0x0083e80000100800 */
[----:B-1----:R-:W3:Y:S04]  /*11260*/  LDL.LU R10, [R1+0x14ec] ;  /* 0x0014ec00010a7983 */ /* 0x002ee80000300800 */
[----:B------:R-:W4:Y:S01]  /*11270*/  LDL R3, [R1+0x31c] ;  /* 0x00031c0001037983 */ /* 0x000f220000100800 */
[----:B0-----:R-:W-:-:S04]  /*11280*/  SHF.R.U32.HI R0, RZ, 0x6, R0 ;  /* 0x00000006ff007819 */ /* 0x001fc80000011600 */
[----:B------:R-:W-:-:S04]  /*11290*/  SGXT.U32 R0, R0, 0x1 ;  /* 0x000000010000781a */ /* 0x000fc80000000000 */
[----:B------:R-:W-:Y:S02]  /*112a0*/  LOP3.LUT R2, R0, 0x4e, RZ, 0xfc, !PT ;  /* 0x0000004e00027812 */ /* 0x000fe400078efcff */
[----:B------:R-:W-:Y:S01]  /*112b0*/  PRMT R5, RZ, 0x7610, R5 ;  /* 0x00007610ff057816 */ /* 0x000fe20000000005 */
[----:B------:R-:W2:Y:S01]  /*112c0*/  LDL R0, [R1+0x300] ;  /* 0x0003000001007983 */ /* 0x000ea20000100800 */
[----:B------:R-:W-:Y:S01]  /*112d0*/  ISETP.GE.AND P0, PT, R2, UR5, PT ;  /* 0x0000000502007c0c */ /* 0x000fe2000bf06270 */
[----:B------:R-:W-:-:S05]  /*112e0*/  @!P1 IMAD.MOV.U32 R2, RZ, RZ, R15 ;  /* 0x000000ffff029224 */ /* 0x000fca00078e000f */
[----:B----4-:R-:W4:Y:S04]  /*112f0*/  @!P1 LDG.E.U16 R5, [R2.64] ;  /* 0x0000000802059981 */ /* 0x010f28000c1e1500 */
[----:B----4-:R0:W-:Y:S04]  /*11300*/  STL [R1+0x8], R5 ;  /* 0x0000080501007387 */ /* 0x0101e80000100800 */
[----:B0-----:R-:W4:Y:S04]  /*11310*/  LDL.LU R5, [R1+0x14e8] ;  /* 0x0014e80001057983 */ /* 0x001f280000300800 */
[----:B------:R-:W2:Y:S04]  /*11320*/  LDL R2, [R1+0x314] ;  /* 0x0003140001027983 */ /* 0x000ea80000100800 */
[----:B------:R-:W2:Y:S01]  /*11330*/  LDL R3, [R1+0x318] ;  /* 0x0003180001037983 */ /* 0x000ea20000100800 */
[----:B------:R-:W-:-:S02]  /*11340*/  PRMT R9, RZ, 0x7610, R9 ;  /* 0x00007610ff097816 */ /* 0x000fc40000000009 */
[----:B--2---:R-:W-:-:S04]  /*11350*/  @!P0 LOP3.LUT R3, R3, R2, RZ, 0x3c, !PT ;  /* 0x0000000203038212 */ /* 0x004fc800078e3cff */
[----:B------:R-:W-:-:S04]  /*11360*/  @!P0 LOP3.LUT R2, R3, R2, RZ, 0x3c, !PT ;  /* 0x0000000203028212 */ /* 0x000fc800078e3cff */
[----:B------:R-:W-:-:S05]  /*11370*/  @!P0 LOP3.LUT R3, R3, R2, RZ, 0x3c, !PT ;  /* 0x0000000203038212 */ /* 0x000fca00078e3cff */
[----:B------:R-:W2:Y:S04]  /*11380*/  @!P0 LDG.E.U16 R9, [R2.64] ;  /* 0x0000000802098981 */ /* 0x000ea8000c1e1500 */
[----:B------:R-:W0:Y:S04]  /*11390*/  S2R R4, SR_TID.X ;  /* 0x0000000000047919 */ /* 0x000e280000002100 */
[----:B------:R-:W1:Y:S04]  /*113a0*/  S2R R15, SR_TID.X ;  /* 0x00000000000f7919 */ /* 0x000e680000002100 */
[----:B--2---:R2:W-:Y:S04]  /*113b0*/  STL [R1+0x8c], R9 ;  /* 0x00008c0901007387 */ /* 0x0045e80000100800 */
[----:B--2---:R-:W2:Y:S04]  /*113c0*/  LDL.LU R9, [R1+0x14e4] ;  /* 0x0014e40001097983 */ /* 0x004ea80000300800 */
[----:B------:R-:W2:Y:S04]  /*113d0*/  LDL R2, [R1+0x304] ;  /* 0x0003040001027983 */ /* 0x000ea80000100800 */
[----:B------:R-:W2:Y:S01]  /*113e0*/  LDL R3, [R1+0x308] ;  /* 0x0003080001037983 */ /* 0x000ea20000100800 */
[----:B0-----:R-:W-:-:S04]  /*113f0*/  SHF.R.U32.HI R4, RZ, 0x6, R4 ;  /* 0x00000006ff047819 */ /* 0x001fc80000011604 */
[----:B------:R-:W-:-:S04]  /*11400*/  SGXT.U32 R4, R4, 0x1 ;  /* 0x000000010404781a */ /* 0x000fc80000000000 */
[----:B------:R-:W-:-:S04]  /*11410*/  LOP3.LUT R4, R4, 0x52, RZ, 0xfc, !PT ;  /* 0x0000005204047812 */ /* 0x000fc800078efcff */
[----:B------:R-:W-:Y:S02]  /*11420*/  ISETP.GE.AND P1, PT, R4, UR5, PT ;  /* 0x0000000504007c0c */ /* 0x000fe4000bf26270 */
[----:B-1----:R-:W-:-:S04]  /*11430*/  SHF.R.U32.HI R15, RZ, 0x6, R15 ;  /* 0x00000006ff0f7819 */ /* 0x002fc8000001160f */
[----:B------:R-:W-:Y:S02]  /*11440*/  SGXT.U32 R4, R15, 0x1 ;  /* 0x000000010f04781a */ /* 0x000fe40000000000 */
[----:B------:R-:W-:Y:S02]  /*11450*/  PRMT R16, RZ, 0x7610, R16 ;  /* 0x00007610ff107816 */ /* 0x000fe40000000010 */
[----:B------:R-:W-:-:S04]  /*11460*/  LOP3.LUT R4, R4, 0x54, RZ, 0xfc, !PT ;  /* 0x0000005404047812 */ /* 0x000fc800078efcff */
[----:B------:R-:W-:Y:S02]  /*11470*/  ISETP.GE.AND P0, PT, R4, UR5, PT ;  /* 0x0000000504007c0c */ /* 0x000fe4000bf06270 */
[----:B------:R-:W3:Y:S01]  /*11480*/  LDL.LU R4, [R1+0x14e0] ;  /* 0x0014e00001047983 */ /* 0x000ee20000300800 */
[----:B--2---:R-:W-:-:S04]  /*11490*/  @!P1 LOP3.LUT R3, R3, R2, RZ, 0x3c, !PT ;  /* 0x0000000203039212 */ /* 0x004fc800078e3cff */
[----:B------:R-:W-:-:S04]  /*114a0*/  @!P1 LOP3.LUT R2, R3, R2, RZ, 0x3c, !PT ;  /* 0x0000000203029212 */ /* 0x000fc800078e3cff */
[----:B------:R-:W-:-:S05]  /*114b0*/  @!P1 LOP3.LUT R3, R3, R2, RZ, 0x3c, !PT ;  /* 0x0000000203039212 */ /* 0x000fca00078e3cff */
[----:B------:R0:W2:Y:S04]  /*114c0*/  @!P1 LDG.E.U16 R16, [R2.64] ;  /* 0x0000000802109981 */ /* 0x0000a8000c1e1500 */
[----:B0-----:R-:W3:Y:S04]  /*114d0*/  LDL R3, [R1+0x2fc] ;  /* 0x0002fc0001037983 */ /* 0x001ee80000100800 */
[----:B------:R-:W0:Y:S01]  /*114e0*/  S2R R15, SR_TID.X ;  /* 0x00000000000f7919 */ /* 0x000e220000002100 */
[----:B------:R-:W-:Y:S02]  /*114f0*/  PRMT R26, RZ, 0x7610, R26 ;  /* 0x00007610ff1a7816 */ /* 0x000fe4000000001a */
[----:B0-----:R-:W-:-:S04]  /*11500*/  SHF.R.U32.HI R15, RZ, 0x6, R15 ;  /* 0x00000006ff0f7819 */ /* 0x001fc8000001160f */
[----:B------:R-:W-:-:S04]  /*11510*/  SGXT.U32 R15, R15, 0x1 ;  /* 0x000000010f0f781a */ /* 0x000fc80000000000 */
[----:B------:R-:W-:-:S04]  /*11520*/  LOP3.LUT R2, R15, 0x56, RZ, 0xfc, !PT ;  /* 0x000000560f027812 */ /* 0x000fc800078efcff */
[----:B------:R-:W-:Y:S01]  /*11530*/  ISETP.GE.AND P1, PT, R2, UR5, PT ;  /* 0x0000000502007c0c */ /* 0x000fe2000bf26270 */
[----:B------:R-:W-:Y:S01]  /*11540*/  @!P0 IMAD.MOV.U32 R2, RZ, RZ, R0 ;  /* 0x000000ffff028224 */ /* 0x000fe200078e0000 */
[----:B--2---:R0:W-:Y:S01]  /*11550*/  STL [R1], R16 ;  /* 0x0000001001007387 */ /* 0x0041e20000100800 */
[----:B------:R-:W-:-:S03]  /*11560*/  PRMT R8, RZ, 0x7610, R8 ;  /* 0x00007610ff087816 */ /* 0x000fc60000000008 */
[----:B------:R-:W2:Y:S04]  /*11570*/  LDL R15, [R1+0x2e8] ;  /* 0x0002e800010f7983 */ /* 0x000ea80000100800 */
[----:B------:R-:W2:Y:S04]  /*11580*/  LDL R0, [R1+0x2e0] ;  /* 0x0002e00001007983 */ /* 0x000ea80000100800 */
[----:B---3--:R1:W3:Y:S04]  /*11590*/  @!P0 LDG.E.U16 R26, [R2.64] ;  /* 0x00000008021a8981 */ /* 0x0082e8000c1e1500 */
[----:B-1----:R-:W2:Y:S04]  /*115a0*/  LDL R2, [R1+0x2f4] ;  /* 0x0002f40001027983 */ /* 0x002ea80000100800 */
[----:B------:R-:W2:Y:S02]  /*115b0*/  LDL R3, [R1+0x2f8] ;  /* 0x0002f80001037983 */ /* 0x000ea40000100800 */
[----:B--2---:R-:W-:-:S04]  /*115c0*/  @!P1 LOP3.LUT R3, R3, R2, RZ, 0x3c, !PT ;  /* 0x0000000203039212 */ /* 0x004fc800078e3cff */
[----:B------:R-:W-:-:S04]  /*115d0*/  @!P1 LOP3.LUT R2, R3, R2, RZ, 0x3c, !PT ;  /* 0x0000000203029212 */ /* 0x000fc800078e3cff */
[----:B------:R-:W-:-:S05]  /*115e0*/  @!P1 LOP3.LUT R3, R3, R2, RZ, 0x3c, !PT ;  /* 0x0000000203039212 */ /* 0x000fca00078e3cff */
[----:B------:R1:W2:Y:S04]  /*115f0*/  @!P1 LDG.E.U16 R8, [R2.64] ;  /* 0x0000000802089981 */ /* 0x0002a8000c1e1500 */
[----:B-1----:R-:W1:Y:S04]  /*11600*/  S2R R3, SR_TID.X ;  /* 0x0000000000037919 */ /* 0x002e680000002100 */
[----:B---3--:R-:W-:Y:S04]  /*11610*/  STL [R1+0x1448], R26 ;  /* 0x0014481a01007387 */ /* 0x008fe80000100800 */
[----:B------:R-:W-:Y:S04]  /*11620*/  STL [R1+0x1484], R26 ;  /* 0x0014841a01007387 */ /* 0x000fe80000100800 */
[----:B------:R-:W-:Y:S04]  /*11630*/  STL [R1+0x1488], R26 ;  /* 0x0014881a01007387 */ /* 0x000fe80000100800 */
[----:B------:R-:W-:Y:S01]  /*11640*/  STL [R1+0x148c], R26 ;  /* 0x00148c1a01007387 */ /* 0x000fe20000100800 */
[----:B-1----:R-:W-:-:S04]  /*11650*/  SHF.R.U32.HI R3, RZ, 0x6, R3 ;  /* 0x00000006ff037819 */ /* 0x002fc80000011603 */
[----:B------:R-:W-:-:S04]  /*11660*/  SGXT.U32 R3, R3, 0x1 ;  /* 0x000000010303781a */ /* 0x000fc80000000000 */
[----:B------:R-:W-:Y:S01]  /*11670*/  LOP3.LUT R2, R3, 0x5c, RZ, 0xfc, !PT ;  /* 0x0000005c03027812 */ /* 0x000fe200078efcff */
[----:B0-----:R-:W0:Y:S04]  /*11680*/  S2R R16, SR_TID.X ;  /* 0x0000000000107919 */ /* 0x001e280000002100 */
[----:B--2---:R1:W-:Y:S04]  /*11690*/  STL [R1+0x80], R8 ;  /* 0x0000800801007387 */ /* 0x0043e80000100800 */
[----:B-1----:R-:W2:Y:S04]  /*116a0*/  LDL.LU R8, [R1+0x14dc] ;  /* 0x0014dc0001087983 */ /* 0x002ea80000300800 */
[----:B------:R-:W3:Y:S01]  /*116b0*/  LDL R3, [R1+0x2e4] ;  /* 0x0002e40001037983 */ /* 0x000ee20000100800 */
[----:B0-----:R-:W-:-:S04]  /*116c0*/  SHF.R.U32.HI R16, RZ, 0x6, R16 ;  /* 0x00000006ff107819 */ /* 0x001fc80000011610 */
[----:B------:R-:W-:-:S04]  /*116d0*/  SGXT.U32 R16, R16, 0x1 ;  /* 0x000000011010781a */ /* 0x000fc80000000000 */
[----:B------:R-:W-:-:S04]  /*116e0*/  LOP3.LUT R16, R16, 0x5a, RZ, 0xfc, !PT ;  /* 0x0000005a10107812 */ /* 0x000fc800078efcff */
[----:B------:R-:W-:Y:S02]  /*116f0*/  ISETP.GE.AND P0, PT, R16, UR5, PT ;  /* 0x0000000510007c0c */ /* 0x000fe4000bf06270 */
[----:B------:R-:W-:Y:S02]  /*11700*/  ISETP.GE.AND P1, PT, R2, UR5, PT ;  /* 0x0000000502007c0c */ /* 0x000fe4000bf26270 */
[----:B------:R-:W-:-:S09]  /*11710*/  PRMT R10, RZ, 0x7610, R10 ;  /* 0x00007610ff0a7816 */ /* 0x000fd2000000000a */
[----:B------:R-:W-:Y:S01]  /*11720*/  @!P0 IMAD.MOV.U32 R2, RZ, RZ, R15 ;  /* 0x000000ffff028224 */ /* 0x000fe200078e000f */
[----:B----4-:R-:W-:Y:S01]  /*11730*/  PRMT R5, RZ, 0x7610, R5 ;  /* 0x00007610ff057816 */ /* 0x010fe20000000005 */
[----:B------:R-:W4:Y:S04]  /*11740*/  LDL R15, [R1+0x2d8] ;  /* 0x0002d800010f7983 */ /* 0x000f280000100800 */
[----:B---3--:R0:W3:Y:S04]  /*11750*/  @!P0 LDG.E.U16 R10, [R2.64] ;  /* 0x00000008020a8981 */ /* 0x0080e8000c1e1500 */
[----:B0-----:R-:W2:Y:S01]  /*11760*/  LDL R3, [R1+0x2dc] ;  /* 0x0002dc0001037983 */ /* 0x001ea20000100800 */
[----:B------:R-:W-:-:S03]  /*11770*/  @!P1 IMAD.MOV.U32 R2, RZ, RZ, R0 ;  /* 0x000000ffff029224 */ /* 0x000fc600078e0000 */
[----:B------:R-:W0:Y:S04]  /*11780*/  S2R R16, SR_TID.X ;  /* 0x0000000000107919 */ /* 0x000e280000002100 */
[----:B--2---:R1:W2:Y:S04]  /*11790*/  @!P1 LDG.E.U16 R5, [R2.64] ;  /* 0x0000000802059981 */ /* 0x0042a8000c1e1500 */
[----:B-1----:R-:W1:Y:S04]  /*117a0*/  S2R R3, SR_TID.X ;  /* 0x0000000000037919 */ /* 0x002e680000002100 */
[----:B---3--:R-:W-:Y:S04]  /*117b0*/  STL [R1+0x1490], R10 ;  /* 0x0014900a01007387 */ /* 0x008fe80000100800 */
[----:B------:R-:W-:Y:S01]  /*117c0*/  STL [R1+0x1494], R10 ;  /* 0x0014940a01007387 */ /* 0x000fe20000100800 */
[----:B0-----:R-:W-:-:S02]  /*117d0*/  SHF.R.U32.HI R16, RZ, 0x6, R16 ;  /* 0x00000006ff107819 */ /* 0x001fc40000011610 */
[----:B------:R-:W-:Y:S01]  /*117e0*/  PRMT R7, RZ, 0x7610, R7 ;  /* 0x00007610ff077816 */ /* 0x000fe20000000007 */
[----:B------:R-:W3:Y:S01]  /*117f0*/  LDL R0, [R1+0x2c0] ;  /* 0x0002c00001007983 */ /* 0x000ee20000100800 */
[----:B-1----:R-:W-:-:S04]  /*11800*/  SHF.R.U32.HI R3, RZ, 0x6, R3 ;  /* 0x00000006ff037819 */ /* 0x002fc80000011603 */
[----:B------:R-:W-:Y:S02]  /*11810*/  SGXT.U32 R2, R3, 0x1 ;  /* 0x000000010302781a */ /* 0x000fe40000000000 */
[----:B------:R-:W2:Y:S01]  /*11820*/  LDL R3, [R1+0x2d4] ;  /* 0x0002d40001037983 */ /* 0x000ea20000100800 */
[----:B------:R-:W-:-:S04]  /*11830*/  SGXT.U32 R16, R16, 0x1 ;  /* 0x000000011010781a */ /* 0x000fc80000000000 */
[----:B------:R-:W-:-:S04]  /*11840*/  LOP3.LUT R16, R16, 0x5e, RZ, 0xfc, !PT ;  /* 0x0000005e10107812 */ /* 0x000fc800078efcff */
[----:B------:R-:W-:Y:S02]  /*11850*/  ISETP.GE.AND P0, PT, R16, UR5, PT ;  /* 0x0000000510007c0c */ /* 0x000fe4000bf06270 */
[----:B------:R-:W-:Y:S01]  /*11860*/  LOP3.LUT R2, R2, 0x62, RZ, 0xfc, !PT ;  /* 0x0000006202027812 */ /* 0x000fe200078efcff */
[----:B------:R-:W3:Y:S03]  /*11870*/  LDL R16, [R1+0x2c8] ;  /* 0x0002c80001107983 */ /* 0x000ee60000100800 */
[----:B------:R-:W-:-:S07]  /*11880*/  ISETP.GE.AND P1, PT, R2, UR5, PT ;  /* 0x0000000502007c0c */ /* 0x000fce000bf26270 */
[----:B----4-:R-:W-:-:S05]  /*11890*/  @!P0 IMAD.MOV.U32 R2, RZ, RZ, R15 ;  /* 0x000000ffff028224 */ /* 0x010fca00078e000f */
[----:B--2---:R0:W2:Y:S04]  /*118a0*/  @!P0 LDG.E.U16 R7, [R2.64] ;  /* 0x0000000802078981 */ /* 0x0040a8000c1e1500 */
[----:B0-----:R-:W0:Y:S04]  /*118b0*/  S2R R3, SR_TID.X ;  /* 0x0000000000037919 */ /* 0x001e280000002100 */
[----:B------:R-:W-:Y:S04]  /*118c0*/  STL [R1+0x1444], R5 ;  /* 0x0014440501007387 */ /* 0x000fe80000100800 */
[----:B------:R-:W-:Y:S04]  /*118d0*/  STL [R1+0x144c], R5 ;  /* 0x00144c0501007387 */ /* 0x000fe80000100800 */
[----:B------:R-:W-:Y:S04]  /*118e0*/  STL [R1+0x1450], R5 ;  /* 0x0014500501007387 */ /* 0x000fe80000100800 */
[----:B------:R-:W-:Y:S01]  /*118f0*/  STL [R1+0x14a0], R5 ;  /* 0x0014a00501007387 */ /* 0x000fe20000100800 */
[----:B0-----:R-:W-:-:S03]  /*11900*/  SHF.R.U32.HI R3, RZ, 0x6, R3 ;  /* 0x00000006ff037819 */ /* 0x001fc60000011603 */
[----:B------:R-:W-:Y:S01]  /*11910*/  STL [R1+0x14a4], R5 ;  /* 0x0014a40501007387 */ /* 0x000fe20000100800 */
[----:B------:R-:W-:-:S04]  /*11920*/  SGXT.U32 R3, R3, 0x1 ;  /* 0x000000010303781a */ /* 0x000fc80000000000 */
[----:B------:R-:W-:Y:S01]  /*11930*/  LOP3.LUT R2, R3, 0x64, RZ, 0xfc, !PT ;  /* 0x0000006403027812 */ /* 0x000fe200078efcff */
[----:B--2---:R0:W-:Y:S04]  /*11940*/  STL [R1+0x7c], R7 ;  /* 0x00007c0701007387 */ /* 0x0041e80000100800 */
[----:B0-----:R-:W2:Y:S04]  /*11950*/  LDL.LU R7, [R1+0x14d8] ;  /* 0x0014d80001077983 */ /* 0x001ea80000300800 */
[----:B------:R-:W4:Y:S01]  /*11960*/  LDL R3, [R1+0x2c4] ;  /* 0x0002c40001037983 */ /* 0x000f220000100800 */
[----:B------:R-:W-:Y:S01]  /*11970*/  ISETP.GE.AND P0, PT, R2, UR5, PT ;  /* 0x0000000502007c0c */ /* 0x000fe2000bf06270 */
[----:B---3--:R-:W-:Y:S01]  /*11980*/  @!P1 IMAD.MOV.U32 R2, RZ, RZ, R16 ;  /* 0x000000ffff029224 */ /* 0x008fe200078e0010 */
[----:B------:R-:W-:Y:S01]  /*11990*/  PRMT R9, RZ, 0x7610, R9 ;  /* 0x00007610ff097816 */ /* 0x000fe20000000009 */
[----:B------:R-:W0:Y:S01]  /*119a0*/  S2R R15, SR_TID.X ;  /* 0x00000000000f7919 */ /* 0x000e220000002100 */
[----:B------:R-:W-:-:S03]  /*119b0*/  PRMT R4, RZ, 0x7610, R4 ;  /* 0x00007610ff047816 */ /* 0x000fc60000000004 */
[----:B------:R-:W3:Y:S04]  /*119c0*/  LDL R16, [R1+0x2a8] ;  /* 0x0002a80001107983 */ /* 0x000ee80000100800 */
[----:B----4-:R1:W4:Y:S04]  /*119d0*/  @!P1 LDG.E.U16 R9, [R2.64] ;  /* 0x0000000802099981 */ /* 0x010328000c1e1500 */
[----:B-1----:R-:W2:Y:S01]  /*119e0*/  LDL R3, [R1+0x2bc] ;  /* 0x0002bc0001037983 */ /* 0x002ea20000100800 */
[----:B0-----:R-:W-:-:S04]  /*119f0*/  SHF.R.U32.HI R15, RZ, 0x6, R15 ;  /* 0x00000006ff0f7819 */ /* 0x001fc8000001160f */
[----:B------:R-:W-:-:S04]  /*11a00*/  SGXT.U32 R15, R15, 0x1 ;  /* 0x000000010f0f781a */ /* 0x000fc80000000000 */
[----:B------:R-:W-:-:S04]  /*11a10*/  LOP3.LUT R2, R15, 0x66, RZ, 0xfc, !PT ;  /* 0x000000660f027812 */ /* 0x000fc800078efcff */
[----:B------:R-:W-:Y:S01]  /*11a20*/  ISETP.GE.AND P1, PT, R2, UR5, PT ;  /* 0x0000000502007c0c */ /* 0x000fe2000bf26270 */
[----:B------:R-:W-:Y:S01]  /*11a30*/  @!P0 IMAD.MOV.U32 R2, RZ, RZ, R0 ;  /* 0x000000ffff028224 */ /* 0x000fe200078e0000 */
[----:B----4-:R-:W-:Y:S04]  /*11a40*/  STL [R1+0x1498], R9 ;  /* 0x0014980901007387 */ /* 0x010fe80000100800 */
[----:B------:R-:W-:Y:S04]  /*11a50*/  STL [R1+0x149c], R9 ;  /* 0x00149c0901007387 */ /* 0x000fe80000100800 */
[----:B--2---:R0:W2:Y:S04]  /*11a60*/  @!P0 LDG.E.U16 R4, [R2.64] ;  /* 0x0000000802048981 */ /* 0x0040a8000c1e1500 */
[----:B0-----:R-:W4:Y:S04]  /*11a70*/  LDL R2, [R1+0x2b4] ;  /* 0x0002b40001027983 */ /* 0x001f280000100800 */
[----:B------:R-:W4:Y:S01]  /*11a80*/  LDL R3, [R1+0x2b8] ;  /* 0x0002b80001037983 */ /* 0x000f220000100800 */
[----:B------:R-:W-:-:S03]  /*11a90*/  PRMT R6, RZ, 0x7610, R6 ;  /* 0x00007610ff067816 */ /* 0x000fc60000000006 */
[----:B------:R-:W0:Y:S02]  /*11aa0*/  S2R R15, SR_TID.X ;  /* 0x00000000000f7919 */ /* 0x000e240000002100 */
[----:B0-----:R-:W-:Y:S02]  /*11ab0*/  SHF.R.U32.HI R15, RZ, 0x6, R15 ;  /* 0x00000006ff0f7819 */ /* 0x001fe4000001160f */
[----:B--2---:R-:W-:Y:S01]  /*11ac0*/  STL [R1+0x1454], R4 ;  /* 0x0014540401007387 */ /* 0x004fe20000100800 */
[----:B----4-:R-:W-:-:S04]  /*11ad0*/  @!P1 LOP3.LUT R3, R3, R2, RZ, 0x3c, !PT ;  /* 0x0000000203039212 */ /* 0x010fc800078e3cff */
[----:B------:R-:W-:-:S04]  /*11ae0*/  @!P1 LOP3.LUT R2, R3, R2, RZ, 0x3c, !PT ;  /* 0x0000000203029212 */ /* 0x000fc800078e3cff */
[----:B------:R-:W-:Y:S01]  /*11af0*/  @!P1 LOP3.LUT R3, R3, R2, RZ, 0x3c, !PT ;  /* 0x0000000203039212 */ /* 0x000fe200078e3cff */
[----:B------:R-:W-:Y:S04]  /*11b00*/  STL [R1+0x1458], R4 ;  /* 0x0014580401007387 */ /* 0x000fe80000100800 */
[----:B------:R0:W2:Y:S04]  /*11b10*/  @!P1 LDG.E.U16 R6, [R2.64] ;  /* 0x0000000802069981 */ /* 0x0000a8000c1e1500 */
[----:B0-----:R-:W4:Y:S01]  /*11b20*/  LDL R3, [R1+0x290] ;  /* 0x0002900001037983 */ /* 0x001f220000100800 */
[----:B------:R-:W-:-:S03]  /*11b30*/  SGXT.U32 R0, R15, 0x1 ;  /* 0x000000010f00781a */ /* 0x000fc60000000000 */
[----:B------:R-:W0:Y:S01]  /*11b40*/  S2R R15, SR_TID.X ;  /* 0x00000000000f7919 */ /* 0x000e220000002100 */
[----:B------:R-:W-:-:S04]  /*11b50*/  LOP3.LUT R0, R0, 0x6a, RZ, 0xfc, !PT ;  /* 0x0000006a00007812 */ /* 0x000fc800078efcff */
[----:B------:R-:W-:Y:S02]  /*11b60*/  ISETP.GE.AND P0, PT, R0, UR5, PT ;  /* 0x0000000500007c0c */ /* 0x000fe4000bf06270 */
[----:B------:R-:W-:Y:S01]  /*11b70*/  PRMT R8, RZ, 0x7610, R8 ;  /* 0x00007610ff087816 */ /* 0x000fe20000000008 */
[----:B------:R-:W4:Y:S01]  /*11b80*/  LDL R0, [R1+0x254] ;  /* 0x0002540001007983 */ /* 0x000f220000100800 */
[----:B0-----:R-:W-:-:S04]  /*11b90*/  SHF.R.U32.HI R15, RZ, 0x6, R15 ;  /* 0x00000006ff0f7819 */ /* 0x001fc8000001160f */
[----:B------:R-:W-:-:S04]  /*11ba0*/  SGXT.U32 R15, R15, 0x1 ;  /* 0x000000010f0f781a */ /* 0x000fc80000000000 */
[----:B------:R-:W-:Y:S02]  /*11bb0*/  LOP3.LUT R2, R15, 0x72, RZ, 0xfc, !PT ;  /* 0x000000720f027812 */ /* 0x000fe400078efcff */
[----:B------:R-:W4:Y:S02]  /*11bc0*/  LDL R15, [R1+0x288] ;  /* 0x00028800010f7983 */ /* 0x000f240000100800 */
[----:B------:R-:W-:Y:S01]  /*11bd0*/  ISETP.GE.AND P1, PT, R2, UR5, PT ;  /* 0x0000000502007c0c */ /* 0x000fe2000bf26270 */
[----:B---3--:R-:W-:Y:S01]  /*11be0*/  @!P0 IMAD.MOV.U32 R2, RZ, RZ, R16 ;  /* 0x000000ffff028224 */ /* 0x008fe200078e0010 */
[----:B--2---:R0:W-:Y:S04]  /*11bf0*/  STL [R1+0x68], R6 ;  /* 0x0000680601007387 */ /* 0x0041e80000100800 */
[----:B----4-:R1:W2:Y:S04]  /*11c00*/  @!P0 LDG.E.U16 R8, [R2.64] ;  /* 0x0000000802088981 */ /* 0x0102a8000c1e1500 */
[----:B-1----:R-:W3:Y:S04]  /*11c10*/  LDL R2, [R1+0x270] ;  /* 0x0002700001027983 */ /* 0x002ee80000100800 */
[----:B------:R-:W3:Y:S01]  /*11c20*/  LDL R3, [R1+0x274] ;  /* 0x0002740001037983 */ /* 0x000ee20000100800 */
[----:B------:R-:W-:-:S02]  /*11c30*/  PRMT R7, RZ, 0x7610, R7 ;  /* 0x00007610ff077816 */ /* 0x000fc40000000007 */
[----:B0-----:R-:W-:Y:S02]  /*11c40*/  SHF.R.U32.HI R6, RZ, 0x6, R14 ;  /* 0x00000006ff067819 */ /* 0x001fe4000001160e */
[----:B------:R-:W4:Y:S02]  /*11c50*/  LDL R14, [R1+0x28c] ;  /* 0x00028c00010e7983 */ /* 0x000f240000100800 */
[----:B------:R-:W-:-:S04]  /*11c60*/  SGXT.U32 R6, R6, 0x1 ;  /* 0x000000010606781a */ /* 0x000fc80000000000 */
[----:B------:R-:W-:-:S04]  /*11c70*/  LOP3.LUT R6, R6, 0x7a, RZ, 0xfc, !PT ;  /* 0x0000007a06067812 */ /* 0x000fc800078efcff */
[----:B------:R-:W-:Y:S02]  /*11c80*/  ISETP.GE.AND P2, PT, R6, UR5, PT ;  /* 0x0000000506007c0c */ /* 0x000fe4000bf46270 */
[----:B---3--:R-:W-:-:S04]  /*11c90*/  @!P1 LOP3.LUT R3, R3, R2, RZ, 0x3c, !PT ;  /* 0x0000000203039212 */ /* 0x008fc800078e3cff */
[----:B------:R-:W-:-:S04]  /*11ca0*/  @!P1 LOP3.LUT R2, R3, R2, RZ, 0x3c, !PT ;  /* 0x0000000203029212 */ /* 0x000fc800078e3cff */
[----:B------:R-:W-:-:S05]  /*11cb0*/  @!P1 LOP3.LUT R3, R3, R2, RZ, 0x3c, !PT ;  /* 0x0000000203039212 */ /* 0x000fca00078e3cff */
[----:B------:R0:W3:Y:S04]  /*11cc0*/  @!P1 LDG.E.U16 R7, [R2.64] ;  /* 0x0000000802079981 */ /* 0x0000e8000c1e1500 */
[----:B0-----:R-:W0:Y:S04]  /*11cd0*/  S2R R3, SR_TID.X ;  /* 0x0000000000037919 */ /* 0x001e280000002100 */
[----:B--2---:R-:W-:Y:S04]  /*11ce0*/  STL [R1+0x14a8], R8 ;  /* 0x0014a80801007387 */ /* 0x004fe80000100800 */
[----:B------:R-:W2:Y:S01]  /*11cf0*/  LDL.LU R6, [R1+0x14d4] ;  /* 0x0014d40001067983 */ /* 0x000ea20000300800 */
[----:B0-----:R-:W-:-:S04]  /*11d00*/  SHF.R.U32.HI R3, RZ, 0x6, R3 ;  /* 0x00000006ff037819 */ /* 0x001fc80000011603 */
[----:B------:R-:W-:-:S04]  /*11d10*/  SGXT.U32 R3, R3, 0x1 ;  /* 0x000000010303781a */ /* 0x000fc80000000000 */
[----:B------:R-:W-:Y:S02]  /*11d20*/  LOP3.LUT R2, R3, 0x6c, RZ, 0xfc, !PT ;  /* 0x0000006c03027812 */ /* 0x000fe400078efcff */
[----:B------:R-:W3:Y:S02]  /*11d30*/  LDL R3, [R1+0x250] ;  /* 0x0002500001037983 */ /* 0x000ee40000100800 */
[----:B------:R-:W-:Y:S01]  /*11d40*/  ISETP.GE.AND P0, PT, R2, UR5, PT ;  /* 0x0000000502007c0c */ /* 0x000fe2000bf06270 */
[----:B------:R-:W-:Y:S01]  /*11d50*/  @!P2 IMAD.MOV.U32 R2, RZ, RZ, R0 ;  /* 0x000000ffff02a224 */ /* 0x000fe200078e0000 */
[----:B------:R-:W0:Y:S01]  /*11d60*/  S2R R16, SR_TID.X ;  /* 0x0000000000107919 */ /* 0x000e220000002100 */
[----:B--2---:R-:W-:-:S06]  /*11d70*/  PRMT R6, RZ, 0x7610, R6 ;  /* 0x00007610ff067816 */ /* 0x004fcc0000000006 */
[----:B---3--:R1:W2:Y:S02]  /*11d80*/  @!P2 LDG.E.U16 R6, [R2.64] ;  /* 0x000000080206a981 */ /* 0x0082a4000c1e1500 */
[----:B-1----:R-:W-:-:S06]  /*11d90*/  PRMT R3, RZ, 0x7610, R3 ;  /* 0x00007610ff037816 */ /* 0x002fcc0000000003 */
[----:B----4-:R1:W3:Y:S04]  /*11da0*/  @!P0 LDG.E.U16 R3, [R14.64] ;  /* 0x000000080e038981 */ /* 0x0102e8000c1e1500 */
[----:B------:R-:W4:Y:S01]  /*11db0*/  S2R R0, SR_TID.X ;  /* 0x0000000000007919 */ /* 0x000f220000002100 */
[----:B0-----:R-:W-:-:S04]  /*11dc0*/  SHF.R.U32.HI R16, RZ, 0x6, R16 ;  /* 0x00000006ff107819 */ /* 0x001fc80000011610 */
[----:B------:R-:W-:Y:S01]  /*11dd0*/  SGXT.U32 R16, R16, 0x1 ;  /* 0x000000011010781a */ /* 0x000fe20000000000 */
[----:B-1----:R-:W2:Y:S03]  /*11de0*/  LDL R14, [R1+0x280] ;  /* 0x00028000010e7983 */ /* 0x002ea60000100800 */
[----:B------:R-:W-:Y:S01]  /*11df0*/  LOP3.LUT R16, R16, 0x6e, RZ, 0xfc, !PT ;  /* 0x0000006e10107812 */ /* 0x000fe200078efcff */
[----:B------:R-:W2:Y:S03]  /*11e00*/  LDL R15, [R1+0x284] ;  /* 0x00028400010f7983 */ /* 0x000ea60000100800 */
[----:B------:R-:W-:Y:S02]  /*11e10*/  ISETP.GE.AND P1, PT, R16, UR5, PT ;  /* 0x0000000510007c0c */ /* 0x000fe4000bf26270 */
[----:B----4-:R-:W-:-:S04]  /*11e20*/  SHF.R.U32.HI R16, RZ, 0x6, R0 ;  /* 0x00000006ff107819 */ /* 0x010fc80000011600 */
[----:B------:R-:W-:-:S04]  /*11e30*/  SGXT.U32 R16, R16, 0x1 ;  /* 0x000000011010781a */ /* 0x000fc80000000000 */
[----:B------:R-:W-:-:S04]  /*11e40*/  LOP3.LUT R16, R16, 0x74, RZ, 0xfc, !PT ;  /* 0x0000007410107812 */ /* 0x000fc800078efcff */
[----:B------:R-:W-:Y:S01]  /*11e50*/  ISETP.GE.AND P0, PT, R16, UR5, PT ;  /* 0x0000000510007c0c */ /* 0x000fe2000bf06270 */
[----:B---3--:R-:W-:Y:S04]  /*11e60*/  STL [R1+0x1440], R3 ;  /* 0x0014400301007387 */ /* 0x008fe80000100800 */
[----:B------:R-:W-:Y:S04]  /*11e70*/  STL [R1+0x145c], R3 ;  /* 0x00145c0301007387 */ /* 0x000fe80000100800 */
[----:B------:R-:W-:Y:S04]  /*11e80*/  STL [R1+0x1460], R3 ;  /* 0x0014600301007387 */ /* 0x000fe80000100800 */
[----:B------:R-:W3:Y:S01]  /*11e90*/  LDL.LU R16, [R1+0x14d0] ;  /* 0x0014d00001107983 */ /* 0x000ee20000300800 */
[----:B--2---:R-:W-:-:S04]  /*11ea0*/  @!P1 LOP3.LUT R15, R15, R14, RZ, 0x3c, !PT ;  /* 0x0000000e0f0f9212 */ /* 0x004fc800078e3cff */
[----:B------:R-:W-:-:S04]  /*11eb0*/  @!P1 LOP3.LUT R14, R15, R14, RZ, 0x3c, !PT ;  /* 0x0000000e0f0e9212 */ /* 0x000fc800078e3cff */
[----:B------:R-:W-:Y:S02]  /*11ec0*/  @!P1 LOP3.LUT R15, R15, R14, RZ, 0x3c, !PT ;  /* 0x0000000e0f0f9212 */ /* 0x000fe400078e3cff */
[----:B---3--:R-:W-:-:S06]  /*11ed0*/  PRMT R16, RZ, 0x7610, R16 ;  /* 0x00007610ff107816 */ /* 0x008fcc0000000010 */
[----:B------:R-:W2:Y:S01]  /*11ee0*/  @!P1 LDG.E.U16 R16, [R14.64] ;  /* 0x000000080e109981 */ /* 0x000ea2000c1e1500 */
[----:B------:R-:W-:-:S03]  /*11ef0*/  SHF.R.U32.HI R0, RZ, 0x6, R0 ;  /* 0x00000006ff007819 */ /* 0x000fc60000011600 */
[----:B--2---:R0:W-:Y:S04]  /*11f00*/  STL [R1+0x34], R16 ;  /* 0x0000341001007387 */ /* 0x0041e80000100800 */
[----:B0-----:R-:W2:Y:S04]  /*11f10*/  LDL.LU R16, [R1+0x14cc] ;  /* 0x0014cc0001107983 */ /* 0x001ea80000300800 */
[----:B------:R-:W3:Y:S04]  /*11f20*/  LDL R14, [R1+0x268] ;  /* 0x00026800010e7983 */ /* 0x000ee80000100800 */
[----:B------:R-:W3:Y:S01]  /*11f30*/  LDL R15, [R1+0x26c] ;  /* 0x00026c00010f7983 */ /* 0x000ee20000100800 */
[----:B------:R-:W-:-:S04]  /*11f40*/  SGXT.U32 R0, R0, 0x1 ;  /* 0x000000010000781a */ /* 0x000fc80000000000 */
[----:B------:R-:W-:-:S04]  /*11f50*/  LOP3.LUT R0, R0, 0x76, RZ, 0xfc, !PT ;  /* 0x0000007600007812 */ /* 0x000fc800078efcff */
[----:B------:R-:W-:Y:S02]  /*11f60*/  ISETP.GE.AND P1, PT, R0, UR5, PT ;  /* 0x0000000500007c0c */ /* 0x000fe4000bf26270 */
[----:B------:R-:W4:Y:S01]  /*11f70*/  LDL.LU R0, [R1+0x14c8] ;  /* 0x0014c80001007983 */ /* 0x000f220000300800 */
[----:B------:R-:W-:Y:S02]  /*11f80*/  PRMT R2, RZ, 0x7610, R2 ;  /* 0x00007610ff027816 */ /* 0x000fe40000000002 */
[----:B---3--:R-:W-:-:S04]  /*11f90*/  @!P0 LOP3.LUT R15, R15, R14, RZ, 0x3c, !PT ;  /* 0x0000000e0f0f8212 */ /* 0x008fc800078e3cff */
[----:B------:R-:W-:-:S04]  /*11fa0*/  @!P0 LOP3.LUT R14, R15, R14, RZ, 0x3c, !PT ;  /* 0x0000000e0f0e8212 */ /* 0x000fc800078e3cff */
[----:B------:R-:W-:-:S05]  /*11fb0*/  @!P0 LOP3.LUT R15, R15, R14, RZ, 0x3c, !PT ;  /* 0x0000000e0f0f8212 */ /* 0x000fca00078e3cff */
[----:B------:R0:W3:Y:S01]  /*11fc0*/  @!P0 LDG.E.U16 R2, [R14.64] ;  /* 0x000000080e028981 */ /* 0x0000e2000c1e1500 */
[----:B----4-:R-:W-:-:S04]  /*11fd0*/  SGXT.U32 R0, R0, 0x1 ;  /* 0x000000010000781a */ /* 0x010fc80000000000 */
[----:B------:R-:W-:Y:S01]  /*11fe0*/  LOP3.LUT R0, R0, 0x7c, RZ, 0xfc, !PT ;  /* 0x0000007c00007812 */ /* 0x000fe200078efcff */
[----:B0-----:R-:W4:Y:S04]  /*11ff0*/  LDL R14, [R1+0x260] ;  /* 0x00026000010e7983 */ /* 0x001f280000100800 */
[----:B------:R-:W4:Y:S01]  /*12000*/  LDL R15, [R1+0x264] ;  /* 0x00026400010f7983 */ /* 0x000f220000100800 */
[----:B------:R-:W-:-:S03]  /*12010*/  ISETP.GE.AND P0, PT, R0, UR5, PT ;  /* 0x0000000500007c0c */ /* 0x000fc6000bf06270 */
[----:B---3--:R-:W-:Y:S04]  /*12020*/  STL [R1+0x1464], R2 ;  /* 0x0014640201007387 */ /* 0x008fe80000100800 */
[----:B------:R-:W-:Y:S04]  /*12030*/  STL [R1+0x1468], R2 ;  /* 0x0014680201007387 */ /* 0x000fe80000100800 */
[----:B------:R-:W3:Y:S01]  /*12040*/  LDL.LU R0, [R1+0x14c4] ;  /* 0x0014c40001007983 */ /* 0x000ee20000300800 */
[----:B----4-:R-:W-:-:S04]  /*12050*/  @!P1 LOP3.LUT R15, R15, R14, RZ, 0x3c, !PT ;  /* 0x0000000e0f0f9212 */ /* 0x010fc800078e3cff */
[----:B------:R-:W-:-:S04]  /*12060*/  @!P1 LOP3.LUT R14, R15, R14, RZ, 0x3c, !PT ;  /* 0x0000000e0f0e9212 */ /* 0x000fc800078e3cff */
[----:B------:R-:W-:Y:S02]  /*12070*/  @!P1 LOP3.LUT R15, R15, R14, RZ, 0x3c, !PT ;  /* 0x0000000e0f0f9212 */ /* 0x000fe400078e3cff */
[----:B---3--:R-:W-:-:S06]  /*12080*/  PRMT R0, RZ, 0x7610, R0 ;  /* 0x00007610ff007816 */ /* 0x008fcc0000000000 */
[----:B------:R-:W3:Y:S04]  /*12090*/  @!P1 LDG.E.U16 R0, [R14.64] ;  /* 0x000000080e009981 */ /* 0x000ee8000c1e1500 */
[----:B---3--:R0:W-:Y:S04]  /*120a0*/  STL [R1+0x28], R0 ;  /* 0x0000280001007387 */ /* 0x0081e80000100800 */
[----:B0-----:R-:W3:Y:S04]  /*120b0*/  LDL.LU R0, [R1+0x14c0] ;  /* 0x0014c00001007983 */ /* 0x001ee80000300800 */
[----:B------:R-:W4:Y:S04]  /*120c0*/  LDL R14, [R1+0x248] ;  /* 0x00024800010e7983 */ /* 0x000f280000100800 */
[----:B------:R-:W4:Y:S01]  /*120d0*/  LDL R15, [R1+0x24c] ;  /* 0x00024c00010f7983 */ /* 0x000f220000100800 */
[----:B--2---:R-:W-:-:S02]  /*120e0*/  LOP3.LUT R16, R16, 0x7e, RZ, 0xfc, !PT ;  /* 0x0000007e10107812 */ /* 0x004fc400078efcff */
[----:B---3--:R-:W-:Y:S02]  /*120f0*/  PRMT R0, RZ, 0x7610, R0 ;  /* 0x00007610ff007816 */ /* 0x008fe40000000000 */
[----:B----4-:R-:W-:-:S04]  /*12100*/  @!P0 LOP3.LUT R15, R15, R14, RZ, 0x3c, !PT ;  /* 0x0000000e0f0f8212 */ /* 0x010fc800078e3cff */
[----:B------:R-:W-:-:S04]  /*12110*/  @!P0 LOP3.LUT R14, R15, R14, RZ, 0x3c, !PT ;  /* 0x0000000e0f0e8212 */ /* 0x000fc800078e3cff */
[----:B------:R-:W-:-:S05]  /*12120*/  @!P0 LOP3.LUT R15, R15, R14, RZ, 0x3c, !PT ;  /* 0x0000000e0f0f8212 */ /* 0x000fca00078e3cff */
[----:B------:R0:W2:Y:S04]  /*12130*/  @!P0 LDG.E.U16 R0, [R14.64] ;  /* 0x000000080e008981 */ /* 0x0000a8000c1e1500 */
[----:B0-----:R-:W3:Y:S04]  /*12140*/  LDL R14, [R1+0x240] ;  /* 0x00024000010e7983 */ /* 0x001ee80000100800 */
[----:B------:R-:W3:Y:S01]  /*12150*/  LDL R15, [R1+0x244] ;  /* 0x00024400010f7983 */ /* 0x000ee20000100800 */
[----:B------:R-:W-:-:S03]  /*12160*/  ISETP.GE.AND P1, PT, R16, UR5, PT ;  /* 0x0000000510007c0c */ /* 0x000fc6000bf26270 */
[----:B------:R-:W0:Y:S01]  /*12170*/  S2R R16, SR_TID.X ;  /* 0x0000000000107919 */ /* 0x000e220000002100 */
[----:B------:R-:W-:Y:S02]  /*12180*/  PRMT R26, RZ, 0x7610, R26 ;  /* 0x00007610ff1a7816 */ /* 0x000fe4000000001a */
[----:B0-----:R-:W-:-:S04]  /*12190*/  LOP3.LUT R16, R16, 0x7f, RZ, 0xc0, !PT ;  /* 0x0000007f10107812 */ /* 0x001fc800078ec0ff */
[----:B------:R-:W-:Y:S01]  /*121a0*/  ISETP.GE.AND P0, PT, R16, UR5, PT ;  /* 0x0000000510007c0c */ /* 0x000fe2000bf06270 */
[----:B--2---:R-:W-:Y:S02]  /*121b0*/  STL [R1+0x146c], R0 ;  /* 0x00146c0001007387 */ /* 0x004fe40000100800 */
[----:B---3--:R-:W-:-:S04]  /*121c0*/  @!P1 LOP3.LUT R15, R15, R14, RZ, 0x3c, !PT ;  /* 0x0000000e0f0f9212 */ /* 0x008fc800078e3cff */
[----:B------:R-:W-:-:S04]  /*121d0*/  @!P1 LOP3.LUT R14, R15, R14, RZ, 0x3c, !PT ;  /* 0x0000000e0f0e9212 */ /* 0x000fc800078e3cff */
[----:B------:R-:W-:Y:S01]  /*121e0*/  @!P1 LOP3.LUT R15, R15, R14, RZ, 0x3c, !PT ;  /* 0x0000000e0f0f9212 */ /* 0x000fe200078e3cff */
[----:B------:R-:W-:Y:S04]  /*121f0*/  STL [R1+0x1470], R0 ;  /* 0x0014700001007387 */ /* 0x000fe80000100800 */
[----:B------:R-:W2:Y:S04]  /*12200*/  LDL.LU R16, [R1+0x14bc] ;  /* 0x0014bc0001107983 */ /* 0x000ea80000300800 */
[----:B------:R0:W3:Y:S04]  /*12210*/  @!P1 LDG.E.U16 R26, [R14.64] ;  /* 0x000000080e1a9981 */ /* 0x0000e8000c1e1500 */
[----:B0-----:R-:W4:Y:S04]  /*12220*/  LDL R14, [R1+0x45c] ;  /* 0x00045c00010e7983 */ /* 0x001f280000100800 */
[----:B------:R-:W4:Y:S01]  /*12230*/  LDL R15, [R1+0x460] ;  /* 0x00046000010f7983 */ /* 0x000f220000100800 */
[----:B------:R-:W-:-:S03]  /*12240*/  PRMT R3, RZ, 0x7610, R3 ;  /* 0x00007610ff037816 */ /* 0x000fc60000000003 */
[----:B------:R-:W-:Y:S06]  /*12250*/  BAR.SYNC.DEFER_BLOCKING 0x0 ;  /* 0x0000000000007b1d */ /* 0x000fec0000010000 */
[----:B---3--:R0:W-:Y:S04]  /*12260*/  STL [R1+0x1c], R26 ;  /* 0x00001c1a01007387 */ /* 0x0081e80000100800 */
[----:B0-----:R-:W3:Y:S01]  /*12270*/  LDL.LU R26, [R1+0x20] ;  /* 0x00002000011a7983 */ /* 0x001ee20000300800 */
[----:B----4-:R-:W-:-:S04]  /*12280*/  @!P0 LOP3.LUT R15, R15, R14, RZ, 0x3c, !PT ;  /* 0x0000000e0f0f8212 */ /* 0x010fc800078e3cff */
[----:B------:R-:W-:-:S04]  /*12290*/  @!P0 LOP3.LUT R14, R15, R14, RZ, 0x3c, !PT ;  /* 0x0000000e0f0e8212 */ /* 0x000fc800078e3cff */
[----:B------:R-:W-:-:S05]  /*122a0*/  @!P0 LOP3.LUT R15, R15, R14, RZ, 0x3c, !PT ;  /* 0x0000000e0f0f8212 */ /* 0x000fca00078e3cff */
[----:B------:R0:W4:Y:S04]  /*122b0*/  @!P0 LDG.E.U16 R3, [R14.64] ;  /* 0x000000080e038981 */ /* 0x000128000c1e1500 */
[----:B0-----:R-:W3:Y:S04]  /*122c0*/  LDL R14, [R1+0x834] ;  /* 0x00083400010e7983 */ /* 0x001ee80000100800 */
[----:B------:R-:W3:Y:S01]  /*122d0*/  LDL R15, [R1+0x838] ;  /* 0x00083800010f7983 */ /* 0x000ee20000100800 */
[----:B--2---:R-:W-:-:S03]  /*122e0*/  PRMT R16, RZ, 0x7610, R16 ;  /* 0x00007610ff107816 */ /* 0x004fc60000000010 */
[----:B----4-:R0:W-:Y:S01]  /*122f0*/  STL [R1+0x238], R3 ;  /* 0x0002380301007387 */ /* 0x0101e20000100800 */
[----:B------:R-:W-:-:S03]  /*12300*/  PRMT R13, RZ, 0x7610, R13 ;  /* 0x00007610ff0d7816 */ /* 0x000fc6000000000d */
[----:B0-----:R-:W2:Y:S01]  /*12310*/  LDL R3, [R1+0x758] ;  /* 0x0007580001037983 */ /* 0x001ea20000100800 */
[----:B---3--:R-:W-:-:S04]  /*12320*/  @!P0 LOP3.LUT R15, R15, R14, RZ, 0x3c, !PT ;  /* 0x0000000e0f0f8212 */ /* 0x008fc800078e3cff */
[----:B------:R-:W-:-:S04]  /*12330*/  @!P0 LOP3.LUT R14, R15, R14, RZ, 0x3c, !PT ;  /* 0x0000000e0f0e8212 */ /* 0x000fc800078e3cff */
[----:B------:R-:W-:-:S05]  /*12340*/  @!P0 LOP3.LUT R15, R15, R14, RZ, 0x3c, !PT ;  /* 0x0000000e0f0f8212 */ /* 0x000fca00078e3cff */
[----:B------:R0:W3:Y:S04]  /*12350*/  @!P0 LDG.E.U16 R16, [R14.64] ;  /* 0x000000080e108981 */ /* 0x0000e8000c1e1500 */
[----:B0-----:R-:W4:Y:S04]  /*12360*/  LDL R14, [R1+0x814] ;  /* 0x00081400010e7983 */ /* 0x001f280000100800 */
[----:B------:R-:W4:Y:S02]  /*12370*/  LDL R15, [R1+0x818] ;  /* 0x00081800010f7983 */ /* 0x000f240000100800 */
[----:B----4-:R-:W-:-:S04]  /*12380*/  @!P0 LOP3.LUT R15, R15, R14, RZ, 0x3c, !PT ;  /* 0x0000000e0f0f8212 */ /* 0x010fc800078e3cff */
[----:B------:R-:W-:-:S04]  /*12390*/  @!P0 LOP3.LUT R14, R15, R14, RZ, 0x3c, !PT ;  /* 0x0000000e0f0e8212 */ /* 0x000fc800078e3cff */
[----:B------:R-:W-:-:S05]  /*123a0*/  @!P0 LOP3.LUT R15, R15, R14, RZ, 0x3c, !PT ;  /* 0x0000000e0f0f8212 */ /* 0x000fca00078e3cff */
[----:B------:R-:W4:Y:S04]  /*123b0*/  @!P0 LDG.E.U16 R13, [R14.64] ;  /* 0x000000080e0d8981 */ /* 0x000f28000c1e1500 */
[----:B---3--:R-:W-:Y:S04]  /*123c0*/  STL [R1+0x13f8], R16 ;  /* 0x0013f81001007387 */ /* 0x008fe80000100800 */
[----:B------:R-:W-:Y:S04]  /*123d0*/  STL [R1+0x13fc], R16 ;  /* 0x0013fc1001007387 */ /* 0x000fe80000100800 */
[----:B----4-:R0:W-:Y:S04]  /*123e0*/  STL [R1+0x18], R13 ;  /* 0x0000180d01007387 */ /* 0x0101e80000100800 */
[----:B0-----:R-:W3:Y:S04]  /*123f0*/  LDL.LU R13, [R1+0x14b8] ;  /* 0x0014b800010d7983 */ /* 0x001ee80000300800 */
[----:B------:R-:W4:Y:S04]  /*12400*/  LDL R14, [R1+0x7d4] ;  /* 0x0007d400010e7983 */ /* 0x000f280000100800 */
[----:B------:R-:W4:Y:S01]  /*12410*/  LDL R15, [R1+0x7d8] ;  /* 0x0007d800010f7983 */ /* 0x000f220000100800 */
[----:B------:R-:W-:-:S02]  /*12420*/  PRMT R8, RZ, 0x7610, R8 ;  /* 0x00007610ff087816 */ /* 0x000fc40000000008 */
[----:B----4-:R-:W-:-:S04]  /*12430*/  @!P0 LOP3.LUT R15, R15, R14, RZ, 0x3c, !PT ;  /* 0x0000000e0f0f8212 */ /* 0x010fc800078e3cff */
[----:B------:R-:W-:-:S04]  /*12440*/  @!P0 LOP3.LUT R14, R15, R14, RZ, 0x3c, !PT ;  /* 0x0000000e0f0e8212 */ /* 0x000fc800078e3cff */
[----:B------:R-:W-:-:S05]  /*12450*/  @!P0 LOP3.LUT R15, R15, R14, RZ, 0x3c, !PT ;  /* 0x0000000e0f0f8212 */ /* 0x000fca00078e3cff */
[----:B------:R0:W4:Y:S04]  /*12460*/  @!P0 LDG.E.U16 R8, [R14.64] ;  /* 0x000000080e088981 */ /* 0x000128000c1e1500 */
[----:B0-----:R-:W2:Y:S04]  /*12470*/  LDL R14, [R1+0x794] ;  /* 0x00079400010e7983 */ /* 0x001ea80000100800 */
[----:B------:R-:W2:Y:S01]  /*12480*/  LDL R15, [R1+0x798] ;  /* 0x00079800010f7983 */ /* 0x000ea20000100800 */
[----:B---3--:R-:W-:-:S03]  /*12490*/  PRMT R13, RZ, 0x7610, R13 ;  /* 0x00007610ff0d7816 */ /* 0x008fc6000000000d */
[----:B----4-:R0:W-:Y:S01]  /*124a0*/  STL [R1+0x24], R8 ;  /* 0x0000240801007387 */ /* 0x0101e20000100800 */
[----:B------:R-:W-:-:S03]  /*124b0*/  PRMT R5, RZ, 0x7610, R5 ;  /* 0x00007610ff057816 */ /* 0x000fc60000000005 */
[----:B0-----:R-:W3:Y:S01]  /*124c0*/  LDL R8, [R1+0x6d8] ;  /* 0x0006d80001087983 */ /* 0x001ee20000100800 */
[----:B--2---:R-:W-:-:S04]  /*124d0*/  @!P0 LOP3.LUT R15, R15, R14, RZ, 0x3c, !PT ;  /* 0x0000000e0f0f8212 */ /* 0x004fc800078e3cff */
[----:B------:R-:W-:-:S04]  /*124e0*/  @!P0 LOP3.LUT R14, R15, R14, RZ, 0x3c, !PT ;  /* 0x0000000e0f0e8212 */ /* 0x000fc800078e3cff */
[----:B------:R-:W-:-:S05]  /*124f0*/  @!P0 LOP3.LUT R15, R15, R14, RZ, 0x3c, !PT ;  /* 0x0000000e0f0f8212 */ /* 0x000fca00078e3cff */
[----:B------:R0:W2:Y:S04]  /*12500*/  @!P0 LDG.E.U16 R13, [R14.64] ;  /* 0x000000080e0d8981 */ /* 0x0000a8000c1e1500 */
[----:B0-----:R-:W4:Y:S01]  /*12510*/  LDL R15, [R1+0x754] ;  /* 0x00075400010f7983 */ /* 0x001f220000100800 */
[----:B------:R-:W-:-:S05]  /*12520*/  @!P0 IMAD.MOV.U32 R14, RZ, RZ, R3 ;  /* 0x000000ffff0e8224 */ /* 0x000fca00078e0003 */
[----:B----4-:R-:W4:Y:S04]  /*12530*/  @!P0 LDG.E.U16 R5, [R14.64] ;  /* 0x000000080e058981 */ /* 0x010f28000c1e1500 */
[----:B--2---:R0:W-:Y:S04]  /*12540*/  STL [R1+0x30], R13 ;  /* 0x0000300d01007387 */ /* 0x0041e80000100800 */
[----:B------:R-:W2:Y:S04]  /*12550*/  LDL R3, [R1+0x698] ;  /* 0x0006980001037983 */ /* 0x000ea80000100800 */
[----:B0-----:R-:W0:Y:S02]  /*12560*/  S2R R13, SR_TID.X ;  /* 0x00000000000d7919 */ /* 0x001e240000002100 */
[----:B0-----:R-:W-:-:S05]  /*12570*/  LOP3.LUT R13, R13, 0x3f, RZ, 0xc0, !PT ;  /* 0x0000003f0d0d7812 */ /* 0x001fca00078ec0ff */
[----:B------:R-:W-:Y:S01]  /*12580*/  IMAD.SHL.U32 R13, R13, 0x2, RZ ;  /* 0x000000020d0d7824 */ /* 0x000fe200078e00ff */
[----:B----4-:R0:W-:Y:S04]  /*12590*/  STL [R1+0x38], R5 ;  /* 0x0000380501007387 */ /* 0x0101e80000100800 */
[----:B------:R-:W4:Y:S04]  /*125a0*/  LDL R14, [R1+0x714] ;  /* 0x00071400010e7983 */ /* 0x000f280000100800 */
[----:B------:R-:W4:Y:S04]  /*125b0*/  LDL R15, [R1+0x718] ;  /* 0x00071800010f7983 */ /* 0x000f280000100800 */
[----:B0-----:R-:W0:Y:S02]  /*125c0*/  S2R R5, SR_TID.X ;  /* 0x0000000000057919 */ /* 0x001e240000002100 */
[----:B0-----:R-:W-:-:S04]  /*125d0*/  LOP3.LUT P1, RZ, R5, 0x40, RZ, 0xc0, !PT ;  /* 0x0000004005ff7812 */ /* 0x001fc8000782c0ff */
[----:B------:R-:W-:-:S04]  /*125e0*/  SEL R5, RZ, 0x90, !P1 ;  /* 0x00000090ff057807 */ /* 0x000fc80004800000 */
[----:B------:R-:W-:Y:S02]  /*125f0*/  LOP3.LUT R5, R5, R13, RZ, 0x3c, !PT ;  /* 0x0000000d05057212 */ /* 0x000fe400078e3cff */
[----:B------:R-:W2:Y:S01]  /*12600*/  LDL.LU R13, [R1+0x14b4] ;  /* 0x0014b400010d7983 */ /* 0x000ea20000300800 */
[----:B----4-:R-:W-:-:S04]  /*12610*/  @!P0 LOP3.LUT R15, R15, R14, RZ, 0x3c, !PT ;  /* 0x0000000e0f0f8212 */ /* 0x010fc800078e3cff */
[----:B------:R-:W-:-:S04]  /*12620*/  @!P0 LOP3.LUT R14, R15, R14, RZ, 0x3c, !PT ;  /* 0x0000000e0f0e8212 */ /* 0x000fc800078e3cff */
[----:B------:R-:W-:Y:S02]  /*12630*/  @!P0 LOP3.LUT R15, R15, R14, RZ, 0x3c, !PT ;  /* 0x0000000e0f0f8212 */ /* 0x000fe400078e3cff */
[----:B--2---:R-:W-:-:S06]  /*12640*/  PRMT R13, RZ, 0x7610, R13 ;  /* 0x00007610ff0d7816 */ /* 0x004fcc000000000d */
[----:B------:R-:W2:Y:S01]  /*12650*/  @!P0 LDG.E.U16 R13, [R14.64] ;  /* 0x000000080e0d8981 */ /* 0x000ea2000c1e1500 */
[----:B------:R-:W-:-:S03]  /*12660*/  PRMT R4, RZ, 0x7610, R4 ;  /* 0x00007610ff047816 */ /* 0x000fc60000000004 */
[----:B--2---:R0:W-:Y:S04]  /*12670*/  STL [R1+0x58], R13 ;  /* 0x0000580d01007387 */ /* 0x0041e80000100800 */
[----:B0-----:R-:W2:Y:S04]  /*12680*/  LDL.LU R13, [R1+0x14b0] ;  /* 0x0014b000010d7983 */ /* 0x001ea80000300800 */
[----:B------:R-:W4:Y:S01]  /*12690*/  LDL R15, [R1+0x6d4] ;  /* 0x0006d400010f7983 */ /* 0x000f220000100800 */
[----:B---3--:R-:W-:Y:S01]  /*126a0*/  @!P0 IMAD.MOV.U32 R14, RZ, RZ, R8 ;  /* 0x000000ffff0e8224 */ /* 0x008fe200078e0008 */
[----:B------:R-:W-:-:S02]  /*126b0*/  PRMT R2, RZ, 0x7610, R2 ;  /* 0x00007610ff027816 */ /* 0x000fc40000000002 */
[----:B------:R0:W-:Y:S04]  /*126c0*/  STS.U16 [R5+0x8000], R26 ;  /* 0x0080001a05007388 */ /* 0x0001e80000000400 */
[----:B------:R-:W3:Y:S04]  /*126d0*/  LDL R8, [R1+0x5d4] ;  /* 0x0005d40001087983 */ /* 0x000ee80000100800 */
[----:B0-----:R-:W2:Y:S04]  /*126e0*/  LDL R26, [R1+0x618] ;  /* 0x00061800011a7983 */ /* 0x001ea80000100800 */
[----:B----4-:R0:W4:Y:S04]  /*126f0*/  @!P0 LDG.E.U16 R4, [R14.64] ;  /* 0x000000080e048981 */ /* 0x010128000c1e1500 */
[----:B0-----:R-:W2:Y:S01]  /*12700*/  LDL R15, [R1+0x694] ;  /* 0x00069400010f7983 */ /* 0x001ea20000100800 */
[----:B------:R-:W-:-:S03]  /*12710*/  @!P0 IMAD.MOV.U32 R14, RZ, RZ, R3 ;  /* 0x000000ffff0e8224 */ /* 0x000fc600078e0003 */
[----:B----4-:R0:W-:Y:S01]  /*12720*/  STL [R1+0x50], R4 ;  /* 0x0000500401007387 */ /* 0x0101e20000100800 */
[----:B------:R-:W-:-:S03]  /*12730*/  PRMT R18, RZ, 0x7610, R18 ;  /* 0x00007610ff127816 */ /* 0x000fc60000000012 */
[----:B------:R-:W4:Y:S04]  /*12740*/  LDL R3, [R1+0x594] ;  /* 0x0005940001037983 */ /* 0x000f280000100800 */
[----:B--2---:R1:W2:Y:S04]  /*12750*/  @!P0 LDG.E.U16 R2, [R14.64] ;  /* 0x000000080e028981 */ /* 0x0042a8000c1e1500 */
[----:B0-----:R-:W2:Y:S04]  /*12760*/  LDL R4, [R1+0x5d8] ;  /* 0x0005d80001047983 */ /* 0x001ea80000100800 */
[----:B-1----:R-:W2:Y:S04]  /*12770*/  LDL R14, [R1+0x654] ;  /* 0x00065400010e7983 */ /* 0x002ea80000100800 */
[----:B------:R-:W2:Y:S02]  /*12780*/  LDL R15, [R1+0x658] ;  /* 0x00065800010f7983 */ /* 0x000ea40000100800 */
[----:B--2---:R-:W-:-:S04]  /*12790*/  @!P0 LOP3.LUT R15, R15, R14, RZ, 0x3c, !PT ;  /* 0x0000000e0f0f8212 */ /* 0x004fc800078e3cff */
[----:B------:R-:W-:-:S04]  /*127a0*/  @!P0 LOP3.LUT R14, R15, R14, RZ, 0x3c, !PT ;  /* 0x0000000e0f0e8212 */ /* 0x000fc800078e3cff */
[----:B------:R-:W-:-:S05]  /*127b0*/  @!P0 LOP3.LUT R15, R15, R14, RZ, 0x3c, !PT ;  /* 0x0000000e0f0f8212 */ /* 0x000fca00078e3cff */
[----:B------:R-:W2:Y:S04]  /*127c0*/  @!P0 LDG.E.U16 R18, [R14.64] ;  /* 0x000000080e128981 */ /* 0x000ea8000c1e1500 */
[----:B------:R0:W-:Y:S04]  /*127d0*/  STL [R1+0x48], R2 ;  /* 0x0000480201007387 */ /* 0x0001e80000100800 */
[----:B0-----:R-:W3:Y:S04]  /*127e0*/  LDL R2, [R1+0x598] ;  /* 0x0005980001027983 */ /* 0x001ee80000100800 */
[----:B--2---:R0:W-:Y:S04]  /*127f0*/  STL [R1+0x40], R18 ;  /* 0x0000401201007387 */ /* 0x0041e80000100800 */
[----:B0-----:R-:W2:Y:S04]  /*12800*/  LDL.LU R18, [R1+0x14ac] ;  /* 0x0014ac0001127983 */ /* 0x001ea80000300800 */
[----:B------:R-:W2:Y:S01]  /*12810*/  LDL R15, [R1+0x614] ;  /* 0x00061400010f7983 */ /* 0x000ea20000100800 */
[----:B------:R-:W-:-:S03]  /*12820*/  @!P0 IMAD.MOV.U32 R14, RZ, RZ, R26 ;  /* 0x000000ffff0e8224 */ /* 0x000fc600078e001a */
[----:B------:R0:W-:Y:S02]  /*12830*/  STS.U16 [R5+0x8400], R13 ;  /* 0x0084000d05007388 */ /* 0x0001e40000000400 */
[----:B0-----:R-:W-:Y:S02]  /*12840*/  PRMT R13, RZ, 0x7610, R13 ;  /* 0x00007610ff0d7816 */ /* 0x001fe4000000000d */
[----:B------:R-:W-:Y:S01]  /*12850*/  PRMT R10, RZ, 0x7610, R10 ;  /* 0x00007610ff0a7816 */ /* 0x000fe2000000000a */
[----:B------:R-:W-:Y:S04]  /*12860*/  STS.U16 [R5+0x8800], R17 ;  /* 0x0088001105007388 */ /* 0x000fe80000000400 */
[----:B--2---:R0:W2:Y:S02]  /*12870*/  @!P0 LDG.E.U16 R13, [R14.64] ;  /* 0x000000080e0d8981 */ /* 0x0040a4000c1e1500 */
[----:B0-----:R-:W-:-:S02]  /*12880*/  @!P0 IMAD.MOV.U32 R14, RZ, RZ, R4 ;  /* 0x000000ffff0e8224 */ /* 0x001fc400078e0004 */
[----:B---3--:R-:W-:Y:S01]  /*12890*/  @!P0 IMAD.MOV.U32 R15, RZ, RZ, R8 ;  /* 0x000000ffff0f8224 */ /* 0x008fe200078e0008 */
[----:B------:R-:W3:Y:S04]  /*128a0*/  LDL R4, [R1+0x558] ;  /* 0x0005580001047983 */ /* 0x000ee80000100800 */
[----:B------:R-:W2:Y:S04]  /*128b0*/  LDL R8, [R1+0x554] ;  /* 0x0005540001087983 */ /* 0x000ea80000100800 */
[----:B------:R0:W2:Y:S02]  /*128c0*/  @!P0 LDG.E.U16 R10, [R14.64] ;  /* 0x000000080e0a8981 */ /* 0x0000a4000c1e1500 */
[----:B0-----:R-:W-:-:S02]  /*128d0*/  @!P0 IMAD.MOV.U32 R14, RZ, RZ, R2 ;  /* 0x000000ffff0e8224 */ /* 0x001fc400078e0002 */
[----:B----4-:R-:W-:Y:S01]  /*128e0*/  @!P0 IMAD.MOV.U32 R15, RZ, RZ, R3 ;  /* 0x000000ffff0f8224 */ /* 0x010fe200078e0003 */
[----:B------:R-:W4:Y:S04]  /*128f0*/  LDL R2, [R1+0x518] ;  /* 0x0005180001027983 */ /* 0x000f280000100800 */
[----:B------:R-:W4:Y:S04]  /*12900*/  LDL R3, [R1+0x514] ;  /* 0x0005140001037983 */ /* 0x000f280000100800 */
[----:B------:R-:W-:Y:S04]  /*12910*/  STS.U16 [R5+0x8c00], R18 ;  /* 0x008c001205007388 */ /* 0x000fe80000000400 */
[----:B------:R-:W-:Y:S04]  /*12920*/  STS.U16 [R5+0x9000], R19 ;  /* 0x0090001305007388 */ /* 0x000fe80000000400 */
[----:B------:R0:W-:Y:S02]  /*12930*/  STS.U16 [R5+0x9400], R20 ;  /* 0x0094001405007388 */ /* 0x0001e40000000400 */
[----:B0-----:R-:W-:-:S06]  /*12940*/  PRMT R20, RZ, 0x7610, R20 ;  /* 0x00007610ff147816 */ /* 0x001fcc0000000014 */
[----:B------:R3:W4:Y:S01]  /*12950*/  @!P0 LDG.E.U16 R20, [R14.64] ;  /* 0x000000080e148981 */ /* 0x000722000c1e1500 */
[----:B------:R-:W-:Y:S02]  /*12960*/  PRMT R19, RZ, 0x7610, R19 ;  /* 0x00007610ff137816 */ /* 0x000fe40000000013 */
[----:B------:R-:W-:Y:S01]  /*12970*/  PRMT R18, RZ, 0x7610, R18 ;  /* 0x00007610ff127816 */ /* 0x000fe20000000012 */
[----:B---3--:R-:W-:Y:S02]  /*12980*/  @!P0 IMAD.MOV.U32 R14, RZ, RZ, R4 ;  /* 0x000000ffff0e8224 */ /* 0x008fe400078e0004 */
[----:B--2---:R-:W-:-:S05]  /*12990*/  @!P0 IMAD.MOV.U32 R15, RZ, RZ, R8 ;  /* 0x000000ffff0f8224 */ /* 0x004fca00078e0008 */
[----:B------:R4:W2:Y:S02]  /*129a0*/  @!P0 LDG.E.U16 R19, [R14.64] ;  /* 0x000000080e138981 */ /* 0x0008a4000c1e1500 */
[----:B----4-:R-:W-:Y:S02]  /*129b0*/  @!P0 IMAD.MOV.U32 R14, RZ, RZ, R2 ;  /* 0x000000ffff0e8224 */ /* 0x010fe400078e0002 */
[----:B------:R-:W-:-:S05]  /*129c0*/  @!P0 IMAD.MOV.U32 R15, RZ, RZ, R3 ;  /* 0x000000ffff0f8224 */ /* 0x000fca00078e0003 */
[----:B------:R-:W3:Y:S04]  /*129d0*/  @!P0 LDG.E.U16 R18, [R14.64] ;  /* 0x000000080e128981 */ /* 0x000ee8000c1e1500 */
[----:B------:R-:W-:Y:S04]  /*129e0*/  STL [R1+0x13c8], R20 ;  /* 0x0013c81401007387 */ /* 0x000fe80000100800 */
[----:B------:R-:W-:Y:S04]  /*129f0*/  STL [R1+0x13cc], R20 ;  /* 0x0013cc1401007387 */ /* 0x000fe80000100800 */
[----:B------:R-:W-:Y:S04]  /*12a00*/  STL [R1+0x1428], R20 ;  /* 0x0014281401007387 */ /* 0x000fe80000100800 */
[----:B------:R-:W-:Y:S04]  /*12a10*/  STL [R1+0x1474], R20 ;  /* 0x0014741401007387 */ /* 0x000fe80000100800 */
[----:B------:R-:W-:Y:S04]  /*12a20*/  STL [R1+0x1478], R20 ;  /* 0x0014781401007387 */ /* 0x000fe80000100800 */
[----:B------:R-:W-:Y:S04]  /*12a30*/  STL [R1+0x147c], R20 ;  /* 0x00147c1401007387 */ /* 0x000fe80000100800 */
[----:B------:R-:W-:Y:S04]  /*12a40*/  STL [R1+0x1480], R20 ;  /* 0x0014801401007387 */ /* 0x000fe80000100800 */
[----:B------:R-:W4:Y:S04]  /*12a50*/  LDL R8, [R1+0x4d4] ;  /* 0x0004d40001087983 */ /* 0x000f280000100800 */
[----:B------:R-:W4:Y:S04]  /*12a60*/  LDL R4, [R1+0x4d8] ;  /* 0x0004d80001047983 */ /* 0x000f280000100800 */
[----:B--2---:R-:W-:Y:S04]  /*12a70*/  STL [R1+0x13c4], R19 ;  /* 0x0013c41301007387 */ /* 0x004fe80000100800 */
[----:B------:R-:W-:Y:S04]  /*12a80*/  STL [R1+0x13d0], R19 ;  /* 0x0013d01301007387 */ /* 0x000fe80000100800 */
[----:B------:R-:W-:Y:S04]  /*12a90*/  STL [R1+0x142c], R19 ;  /* 0x00142c1301007387 */ /* 0x000fe80000100800 */
[----:B------:R-:W-:Y:S04]  /*12aa0*/  STL [R1+0x1430], R19 ;  /* 0x0014301301007387 */ /* 0x000fe80000100800 */
[----:B------:R-:W-:Y:S04]  /*12ab0*/  STL [R1+0x1434], R19 ;  /* 0x0014341301007387 */ /* 0x000fe80000100800 */
[----:B------:R-:W-:Y:S04]  /*12ac0*/  STL [R1+0x1438], R19 ;  /* 0x0014381301007387 */ /* 0x000fe80000100800 */
[----:B------:R-:W-:Y:S04]  /*12ad0*/  STL [R1+0x3c], R13 ;  /* 0x00003c0d01007387 */ /* 0x000fe80000100800 */
[----:B------:R-:W-:Y:S04]  /*12ae0*/  STL [R1+0x143c], R19 ;  /* 0x00143c1301007387 */ /* 0x000fe80000100800 */
[----:B------:R-:W2:Y:S04]  /*12af0*/  LDL R3, [R1+0x494] ;  /* 0x0004940001037983 */ /* 0x000ea80000100800 */
[----:B------:R-:W2:Y:S04]  /*12b00*/  LDL R2, [R1+0x498] ;  /* 0x0004980001027983 */ /* 0x000ea80000100800 */
[----:B------:R0:W-:Y:S04]  /*12b10*/  STL [R1+0x20], R10 ;  /* 0x0000200a01007387 */ /* 0x0001e80000100800 */
[----:B---3--:R-:W-:Y:S04]  /*12b20*/  STL [R1+0x13c0], R18 ;  /* 0x0013c01201007387 */ /* 0x008fe80000100800 */
[----:B------:R-:W-:Y:S04]  /*12b30*/  STL [R1+0x13d4], R18 ;  /* 0x0013d41201007387 */ /* 0x000fe80000100800 */
[----:B------:R-:W3:Y:S04]  /*12b40*/  LDL R26, [R1+0x23c] ;  /* 0x00023c00011a7983 */ /* 0x000ee80000100800 */
[----:B0-----:R-:W3:Y:S01]  /*12b50*/  LDL R10, [R1+0x458] ;  /* 0x00045800010a7983 */ /* 0x001ee20000100800 */
[----:B------:R-:W-:Y:S01]  /*12b60*/  PRMT R17, RZ, 0x7610, R17 ;  /* 0x00007610ff117816 */ /* 0x000fe20000000011 */
[----:B----4-:R-:W-:-:S02]  /*12b70*/  @!P0 IMAD.MOV.U32 R15, RZ, RZ, R8 ;  /* 0x000000ffff0f8224 */ /* 0x010fc400078e0008 */
[----:B------:R-:W4:Y:S01]  /*12b80*/  LDL R8, [R1+0x80c] ;  /* 0x00080c0001087983 */ /* 0x000f220000100800 */
[----:B------:R-:W-:-:S03]  /*12b90*/  @!P0 IMAD.MOV.U32 R14, RZ, RZ, R4 ;  /* 0x000000ffff0e8224 */ /* 0x000fc600078e0004 */
[----:B------:R-:W4:Y:S04]  /*12ba0*/  LDL R4, [R1+0x810] ;  /* 0x0008100001047983 */ /* 0x000f280000100800 */
[----:B------:R0:W4:Y:S04]  /*12bb0*/  @!P0 LDG.E.U16 R17, [R14.64] ;  /* 0x000000080e118981 */ /* 0x000128000c1e1500 */
[----:B------:R-:W-:Y:S04]  /*12bc0*/  STS.U16 [R5+0x9800], R21 ;  /* 0x0098001505007388 */ /* 0x000fe80000000400 */
[----:B------:R-:W-:Y:S01]  /*12bd0*/  STS.U16 [R5+0x9c00], R22 ;  /* 0x009c001605007388 */ /* 0x000fe20000000400 */
[----:B0-----:R-:W-:-:S03]  /*12be0*/  PRMT R14, RZ, 0x7610, R14 ;  /* 0x00007610ff0e7816 */ /* 0x001fc6000000000e */
[----:B------:R-:W-:Y:S04]  /*12bf0*/  STS.U16 [R5+0xa000], R23 ;  /* 0x00a0001705007388 */ /* 0x000fe80000000400 */
[----:B------:R0:W-:Y:S01]  /*12c00*/  STS.U16 [R5+0xa400], R12 ;  /* 0x00a4000c05007388 */ /* 0x0001e20000000400 */
[----:B------:R-:W-:Y:S01]  /*12c10*/  PRMT R9, RZ, 0x7610, R9 ;  /* 0x00007610ff097816 */ /* 0x000fe20000000009 */
[----:B--2---:R-:W-:Y:S02]  /*12c20*/  @!P0 IMAD.MOV.U32 R13, RZ, RZ, R3 ;  /* 0x000000ffff0d8224 */ /* 0x004fe400078e0003 */
[----:B0-----:R-:W-:-:S05]  /*12c30*/  @!P0 IMAD.MOV.U32 R12, RZ, RZ, R2 ;  /* 0x000000ffff0c8224 */ /* 0x001fca00078e0002 */
[----:B------:R3:W2:Y:S02]  /*12c40*/  @!P0 LDG.E.U16 R14, [R12.64] ;  /* 0x000000080c0e8981 */ /* 0x0006a4000c1e1500 */
[----:B---3--:R-:W-:Y:S02]  /*12c50*/  @!P0 IMAD.MOV.U32 R13, RZ, RZ, R26 ;  /* 0x000000ffff0d8224 */ /* 0x008fe400078e001a */
[----:B------:R-:W-:-:S05]  /*12c60*/  @!P0 IMAD.MOV.U32 R12, RZ, RZ, R10 ;  /* 0x000000ffff0c8224 */ /* 0x000fca00078e000a */
[----:B------:R4:W3:Y:S04]  /*12c70*/  @!P0 LDG.E.U16 R9, [R12.64] ;  /* 0x000000080c098981 */ /* 0x0008e8000c1e1500 */
[----:B------:R0:W-:Y:S01]  /*12c80*/  STS.U16 [R5+0xa800], R24 ;  /* 0x00a8001805007388 */ /* 0x0001e20000000400 */
[----:B----4-:R-:W-:Y:S01]  /*12c90*/  @!P0 IMAD.MOV.U32 R13, RZ, RZ, R8 ;  /* 0x000000ffff0d8224 */ /* 0x010fe200078e0008 */
[----:B0-----:R-:W-:Y:S01]  /*12ca0*/  PRMT R24, RZ, 0x7610, R24 ;  /* 0x00007610ff187816 */ /* 0x001fe20000000018 */
[----:B------:R-:W-:Y:S01]  /*12cb0*/  @!P0 IMAD.MOV.U32 R12, RZ, RZ, R4 ;  /* 0x000000ffff0c8224 */ /* 0x000fe200078e0004 */
[----:B------:R-:W-:Y:S04]  /*12cc0*/  STL [R1+0x13bc], R17 ;  /* 0x0013bc1101007387 */ /* 0x000fe80000100800 */
[----:B------:R-:W-:Y:S04]  /*12cd0*/  STL [R1+0x13d8], R17 ;  /* 0x0013d81101007387 */ /* 0x000fe80000100800 */
[----:B------:R-:W-:Y:S04]  /*12ce0*/  STL [R1+0x1400], R17 ;  /* 0x0014001101007387 */ /* 0x000fe80000100800 */
[----:B------:R-:W-:Y:S04]  /*12cf0*/  STL [R1+0x1404], R17 ;  /* 0x0014041101007387 */ /* 0x000fe80000100800 */
[----:B------:R-:W-:Y:S04]  /*12d00*/  STL [R1+0x1408], R17 ;  /* 0x0014081101007387 */ /* 0x000fe80000100800 */
[----:B------:R-:W-:Y:S04]  /*12d10*/  STL [R1+0x140c], R17 ;  /* 0x00140c1101007387 */ /* 0x000fe80000100800 */
[----:B------:R-:W-:Y:S04]  /*12d20*/  STL [R1+0x1410], R17 ;  /* 0x0014101101007387 */ /* 0x000fe80000100800 */
[----:B------:R-:W4:Y:S04]  /*12d30*/  @!P0 LDG.E.U16 R24, [R12.64] ;  /* 0x000000080c188981 */ /* 0x000f28000c1e1500 */
[----:B------:R-:W4:Y:S04]  /*12d40*/  LDL R3, [R1+0x7cc] ;  /* 0x0007cc0001037983 */ /* 0x000f280000100800 */
[----:B------:R-:W4:Y:S04]  /*12d50*/  LDL R2, [R1+0x7d0] ;  /* 0x0007d00001027983 */ /* 0x000f280000100800 */
[----:B--2---:R-:W-:Y:S04]  /*12d60*/  STL [R1+0x13dc], R14 ;  /* 0x0013dc0e01007387 */ /* 0x004fe80000100800 */
[----:B------:R-:W-:Y:S04]  /*12d70*/  STL [R1+0x13e0], R14 ;  /* 0x0013e00e01007387 */ /* 0x000fe80000100800 */
[----:B------:R-:W-:Y:S04]  /*12d80*/  STL [R1+0x1420], R14 ;  /* 0x0014200e01007387 */ /* 0x000fe80000100800 */
[----:B---3--:R0:W-:Y:S04]  /*12d90*/  STL [R1+0x88], R9 ;  /* 0x0000880901007387 */ /* 0x0081e80000100800 */
[----:B------:R-:W2:Y:S04]  /*12da0*/  LDL R8, [R1+0x790] ;  /* 0x0007900001087983 */ /* 0x000ea80000100800 */
[----:B0-----:R-:W3:Y:S01]  /*12db0*/  LDL R9, [R1+0x78c] ;  /* 0x00078c0001097983 */ /* 0x001ee20000100800 */
[----:B------:R-:W-:-:S02]  /*12dc0*/  PRMT R23, RZ, 0x7610, R23 ;  /* 0x00007610ff177816 */ /* 0x000fc40000000017 */
[----:B------:R-:W-:Y:S01]  /*12dd0*/  PRMT R22, RZ, 0x7610, R22 ;  /* 0x00007610ff167816 */ /* 0x000fe20000000016 */
[----:B----4-:R-:W-:Y:S04]  /*12de0*/  STL [R1+0x13b0], R24 ;  /* 0x0013b01801007387 */ /* 0x010fe80000100800 */
[----:B------:R-:W-:Y:S01]  /*12df0*/  STL [R1+0x13b4], R24 ;  /* 0x0013b41801007387 */ /* 0x000fe20000100800 */
[----:B------:R-:W-:Y:S02]  /*12e00*/  @!P0 IMAD.MOV.U32 R13, RZ, RZ, R3 ;  /* 0x000000ffff0d8224 */ /* 0x000fe400078e0003 */
[----:B------:R-:W-:Y:S01]  /*12e10*/  @!P0 IMAD.MOV.U32 R12, RZ, RZ, R2 ;  /* 0x000000ffff0c8224 */ /* 0x000fe200078e0002 */
[----:B------:R-:W4:Y:S04]  /*12e20*/  LDL R3, [R1+0x74c] ;  /* 0x00074c0001037983 */ /* 0x000f280000100800 */
[----:B------:R-:W4:Y:S04]  /*12e30*/  LDL R2, [R1+0x750] ;  /* 0x0007500001027983 */ /* 0x000f280000100800 */
[----:B------:R2:W4:Y:S01]  /*12e40*/  @!P0 LDG.E.U16 R23, [R12.64] ;  /* 0x000000080c178981 */ /* 0x000522000c1e1500 */
[----:B------:R-:W-:-:S03]  /*12e50*/  PRMT R21, RZ, 0x7610, R21 ;  /* 0x00007610ff157816 */ /* 0x000fc60000000015 */
[----:B------:R-:W4:Y:S01]  /*12e60*/  LDL.LU R4, [R1+0x64] ;  /* 0x0000640001047983 */ /* 0x000f220000300800 */
[----:B--2---:R-:W-:Y:S02]  /*12e70*/  @!P0 IMAD.MOV.U32 R12, RZ, RZ, R8 ;  /* 0x000000ffff0c8224 */ /* 0x004fe400078e0008 */
[----:B---3--:R-:W-:-:S05]  /*12e80*/  @!P0 IMAD.MOV.U32 R13, RZ, RZ, R9 ;  /* 0x000000ffff0d8224 */ /* 0x008fca00078e0009 */
[----:B------:R4:W2:Y:S04]  /*12e90*/  @!P0 LDG.E.U16 R22, [R12.64] ;  /* 0x000000080c168981 */ /* 0x0008a8000c1e1500 */
[----:B------:R-:W-:Y:S01]  /*12ea0*/  STS.U16 [R5+0xac00], R25 ;  /* 0x00ac001905007388 */ /* 0x000fe20000000400 */
[----:B----4-:R-:W-:Y:S02]  /*12eb0*/  @!P0 IMAD.MOV.U32 R13, RZ, RZ, R3 ;  /* 0x000000ffff0d8224 */ /* 0x010fe400078e0003 */
[----:B------:R-:W-:-:S05]  /*12ec0*/  @!P0 IMAD.MOV.U32 R12, RZ, RZ, R2 ;  /* 0x000000ffff0c8224 */ /* 0x000fca00078e0002 */
[----:B------:R0:W3:Y:S04]  /*12ed0*/  @!P0 LDG.E.U16 R21, [R12.64] ;  /* 0x000000080c158981 */ /* 0x0000e8000c1e1500 */
[----:B0-----:R-:W0:Y:S04]  /*12ee0*/  S2R R13, SR_TID.X ;  /* 0x00000000000d7919 */ /* 0x001e280000002100 */
[----:B------:R-:W1:Y:S04]  /*12ef0*/  S2R R12, SR_TID.X ;  /* 0x00000000000c7919 */ /* 0x000e680000002100 */
[----:B------:R-:W-:Y:S04]  /*12f00*/  STL [R1+0x13b8], R23 ;  /* 0x0013b81701007387 */ /* 0x000fe80000100800 */
[----:B------:R-:W-:Y:S04]  /*12f10*/  STL [R1+0x13e4], R23 ;  /* 0x0013e41701007387 */ /* 0x000fe80000100800 */
[----:B------:R-:W-:Y:S04]  /*12f20*/  STL [R1+0x13e8], R23 ;  /* 0x0013e81701007387 */ /* 0x000fe80000100800 */
[----:B------:R-:W-:Y:S04]  /*12f30*/  STL [R1+0x1424], R23 ;  /* 0x0014241701007387 */ /* 0x000fe80000100800 */
[----:B------:R-:W4:Y:S01]  /*12f40*/  LDL R9, [R1+0x710] ;  /* 0x0007100001097983 */ /* 0x000f220000100800 */
[----:B0-----:R-:W-:-:S03]  /*12f50*/  LOP3.LUT R13, R13, 0x3f, RZ, 0xc0, !PT ;  /* 0x0000003f0d0d7812 */ /* 0x001fc600078ec0ff */
[----:B------:R-:W3:Y:S01]  /*12f60*/  LDL.LU R10, [R1+0x5c] ;  /* 0x00005c00010a7983 */ /* 0x000ee20000300800 */
[----:B-1----:R-:W-:-:S03]  /*12f70*/  LOP3.LUT P1, RZ, R12, 0x40, RZ, 0xc0, !PT ;  /* 0x000000400cff7812 */ /* 0x002fc6000782c0ff */
[----:B------:R-:W3:Y:S01]  /*12f80*/  LDL.LU R8, [R1+0x54] ;  /* 0x0000540001087983 */ /* 0x000ee20000300800 */
[----:B------:R-:W-:Y:S01]  /*12f90*/  IMAD.SHL.U32 R13, R13, 0x2, RZ ;  /* 0x000000020d0d7824 */ /* 0x000fe200078e00ff */
[----:B------:R-:W-:Y:S02]  /*12fa0*/  SEL R12, RZ, 0x90, !P1 ;  /* 0x00000090ff0c7807 */ /* 0x000fe40004800000 */
[----:B------:R0:W-:Y:S02]  /*12fb0*/  STS.U16 [R5+0xb000], R11 ;  /* 0x00b0000b05007388 */ /* 0x0001e40000000400 */
[----:B------:R-:W-:Y:S02]  /*12fc0*/  LOP3.LUT R12, R12, R13, RZ, 0x3c, !PT ;  /* 0x0000000d0c0c7212 */ /* 0x000fe400078e3cff */
[----:B------:R-:W-:Y:S04]  /*12fd0*/  STS.U16 [R5+0xb400], R29 ;  /* 0x00b4001d05007388 */ /* 0x000fe80000000400 */
[----:B------:R1:W-:Y:S04]  /*12fe0*/  STS.U16 [R5+0xb800], R28 ;  /* 0x00b8001c05007388 */ /* 0x0003e80000000400 */
[----:B--2---:R-:W-:Y:S04]  /*12ff0*/  STL [R1+0x13ec], R22 ;  /* 0x0013ec1601007387 */ /* 0x004fe80000100800 */
[----:B------:R-:W-:Y:S04]  /*13000*/  STL [R1+0x13f0], R22 ;  /* 0x0013f01601007387 */ /* 0x000fe80000100800 */
[----:B------:R-:W-:Y:S04]  /*13010*/  STL [R1+0x13f4], R22 ;  /* 0x0013f41601007387 */ /* 0x000fe80000100800 */
[----:B------:R-:W-:Y:S04]  /*13020*/  STL [R1+0x1414], R22 ;  /* 0x0014141601007387 */ /* 0x000fe80000100800 */
[----:B------:R-:W-:Y:S04]  /*13030*/  STL [R1+0x1418], R22 ;  /* 0x0014181601007387 */ /* 0x000fe80000100800 */
[----:B------:R-:W-:Y:S04]  /*13040*/  STL [R1+0x141c], R22 ;  /* 0x00141c1601007387 */ /* 0x000fe80000100800 */
[----:B------:R-:W2:Y:S04]  /*13050*/  LDL R26, [R1+0x6cc] ;  /* 0x0006cc00011a7983 */ /* 0x000ea80000100800 */
[----:B0-----:R-:W2:Y:S04]  /*13060*/  LDL R11, [R1+0x6d0] ;  /* 0x0006d000010b7983 */ /* 0x001ea80000100800 */
[----:B-1----:R-:W2:Y:S04]  /*13070*/  LDL.LU R5, [R1+0x4c] ;  /* 0x00004c0001057983 */ /* 0x002ea80000300800 */
[----:B------:R-:W2:Y:S04]  /*13080*/  LDL R13, [R1+0x70c] ;  /* 0x00070c00010d7983 */ /* 0x000ea80000100800 */
[----:B------:R-:W0:Y:S04]  /*13090*/  S2R R2, SR_TID.X ;  /* 0x0000000000027919 */ /* 0x000e280000002100 */
[----:B------:R-:W1:Y:S04]  /*130a0*/  S2R R3, SR_TID.X ;  /* 0x0000000000037919 */ /* 0x000e680000002100 */
[----:B------:R0:W-:Y:S01]  /*130b0*/  STS.U16 [R12+0xbc00], R27 ;  /* 0x00bc001b0c007388 */ /* 0x0001e20000000400 */
[----:B------:R-:W-:-:S02]  /*130c0*/  PRMT R15, RZ, 0x7610, R15 ;  /* 0x00007610ff0f7816 */ /* 0x000fc4000000000f */
[----:B0-----:R-:W-:Y:S02]  /*130d0*/  LOP3.LUT R2, R2, 0x3f, RZ, 0xc0, !PT ;  /* 0x0000003f02027812 */ /* 0x001fe400078ec0ff */
[----:B-1----:R-:W-:-:S03]  /*130e0*/  LOP3.LUT P1, RZ, R3, 0x40, RZ, 0xc0, !PT ;  /* 0x0000004003ff7812 */ /* 0x002fc6000782c0ff */
[----:B------:R-:W-:Y:S01]  /*130f0*/  IMAD.SHL.U32 R12, R2, 0x2, RZ ;  /* 0x00000002020c7824 */ /* 0x000fe200078e00ff */
[----:B------:R-:W-:-:S04]  /*13100*/  SEL R2, RZ, 0x90, !P1 ;  /* 0x00000090ff027807 */ /* 0x000fc80004800000 */
[----:B------:R-:W-:Y:S01]  /*13110*/  LOP3.LUT R2, R2, R12, RZ, 0x3c, !PT ;  /* 0x0000000c02027212 */ /* 0x000fe200078e3cff */
[----:B----4-:R-:W-:-:S03]  /*13120*/  @!P0 IMAD.MOV.U32 R12, RZ, RZ, R9 ;  /* 0x000000ffff0c8224 */ /* 0x010fc600078e0009 */
[----:B------:R-:W-:Y:S01]  /*13130*/  LOP3.LUT R2, R2, 0x20, RZ, 0x3c, !PT ;  /* 0x0000002002027812 */ /* 0x000fe200078e3cff */
[----:B------:R-:W4:Y:S04]  /*13140*/  LDL.LU R9, [R1+0x2c] ;  /* 0x00002c0001097983 */ /* 0x000f280000300800 */
[----:B--2---:R0:W2:Y:S01]  /*13150*/  @!P0 LDG.E.U16 R15, [R12.64] ;  /* 0x000000080c0f8981 */ /* 0x0040a2000c1e1500 */
[----:B------:R-:W-:-:S03]  /*13160*/  PRMT R25, RZ, 0x7610, R25 ;  /* 0x00007610ff197816 */ /* 0x000fc60000000019 */
[----:B------:R1:W-:Y:S01]  /*13170*/  STS.U16 [R2+0x8100], R4 ;  /* 0x0081000402007388 */ /* 0x0003e20000000400 */
[----:B0-----:R-:W-:Y:S02]  /*13180*/  @!P0 IMAD.MOV.U32 R12, RZ, RZ, R11 ;  /* 0x000000ffff0c8224 */ /* 0x001fe400078e000b */
[----:B------:R-:W-:-:S05]  /*13190*/  @!P0 IMAD.MOV.U32 R13, RZ, RZ, R26 ;  /* 0x000000ffff0d8224 */ /* 0x000fca00078e001a */
[----:B------:R0:W3:Y:S04]  /*131a0*/  @!P0 LDG.E.U16 R25, [R12.64] ;  /* 0x000000080c198981 */ /* 0x0000e8000c1e1500 */
[----:B--2---:R-:W-:Y:S04]  /*131b0*/  STL [R1+0x13ac], R15 ;  /* 0x0013ac0f01007387 */ /* 0x004fe80000100800 */
[----:B-1----:R-:W2:Y:S04]  /*131c0*/  LDL.LU R4, [R1+0xc] ;  /* 0x00000c0001047983 */ /* 0x002ea80000300800 */
[----:B0-----:R-:W2:Y:S04]  /*131d0*/  LDL R12, [R1+0x68c] ;  /* 0x00068c00010c7983 */ /* 0x001ea80000100800 */
[----:B------:R-:W2:Y:S01]  /*131e0*/  LDL R13, [R1+0x690] ;  /* 0x00069000010d7983 */ /* 0x000ea20000100800 */
[----:B------:R-:W-:-:S03]  /*131f0*/  PRMT R27, RZ, 0x7610, R27 ;  /* 0x00007610ff1b7816 */ /* 0x000fc6000000001b */
[----:B------:R-:W4:Y:S04]  /*13200*/  LDL R26, [R1+0x5cc] ;  /* 0x0005cc00011a7983 */ /* 0x000f280000100800 */
[----:B------:R-:W4:Y:S04]  /*13210*/  LDL R11, [R1+0x5d0] ;  /* 0x0005d000010b7983 */ /* 0x000f280000100800 */
[----:B---3--:R0:W-:Y:S04]  /*13220*/  STS.U16 [R2+0x8500], R10 ;  /* 0x0085000a02007388 */ /* 0x0081e80000000400 */
[----:B0-----:R-:W3:Y:S01]  /*13230*/  LDL.LU R10, [R1+0x14] ;  /* 0x00001400010a7983 */ /* 0x001ee20000300800 */
[----:B--2---:R-:W-:-:S04]  /*13240*/  @!P0 LOP3.LUT R13, R13, R12, RZ, 0x3c, !PT ;  /* 0x0000000c0d0d8212 */ /* 0x004fc800078e3cff */
[----:B------:R-:W-:-:S04]  /*13250*/  @!P0 LOP3.LUT R12, R13, R12, RZ, 0x3c, !PT ;  /* 0x0000000c0d0c8212 */ /* 0x000fc800078e3cff */
[----:B------:R-:W-:-:S05]  /*13260*/  @!P0 LOP3.LUT R13, R13, R12, RZ, 0x3c, !PT ;  /* 0x0000000c0d0d8212 */ /* 0x000fca00078e3cff */
[----:B------:R0:W2:Y:S04]  /*13270*/  @!P0 LDG.E.U16 R27, [R12.64] ;  /* 0x000000080c1b8981 */ /* 0x0000a8000c1e1500 */
[----:B0-----:R-:W2:Y:S04]  /*13280*/  LDL R12, [R1+0x64c] ;  /* 0x00064c00010c7983 */ /* 0x001ea80000100800 */
[----:B------:R-:W2:Y:S01]  /*13290*/  LDL R13, [R1+0x650] ;  /* 0x00065000010d7983 */ /* 0x000ea20000100800 */
[----:B------:R-:W-:Y:S02]  /*132a0*/  PRMT R24, RZ, 0x7610, R24 ;  /* 0x00007610ff187816 */ /* 0x000fe40000000018 */
[----:B--2---:R-:W-:-:S04]  /*132b0*/  @!P0 LOP3.LUT R13, R13, R12, RZ, 0x3c, !PT ;  /* 0x0000000c0d0d8212 */ /* 0x004fc800078e3cff */
[----:B------:R-:W-:-:S04]  /*132c0*/  @!P0 LOP3.LUT R12, R13, R12, RZ, 0x3c, !PT ;  /* 0x0000000c0d0c8212 */ /* 0x000fc800078e3cff */
[----:B------:R-:W-:-:S05]  /*132d0*/  @!P0 LOP3.LUT R13, R13, R12, RZ, 0x3c, !PT ;  /* 0x0000000c0d0d8212 */ /* 0x000fca00078e3cff */
[----:B------:R0:W2:Y:S04]  /*132e0*/  @!P0 LDG.E.U16 R24, [R12.64] ;  /* 0x000000080c188981 */ /* 0x0000a8000c1e1500 */
[----:B------:R1:W-:Y:S04]  /*132f0*/  STS.U16 [R2+0x8900], R8 ;  /* 0x0089000802007388 */ /* 0x0003e80000000400 */
[----:B-1----:R-:W3:Y:S04]  /*13300*/  LDL.LU R8, [R1+0x14a8] ;  /* 0x0014a80001087983 */ /* 0x002ee80000300800 */
[----:B0-----:R-:W3:Y:S04]  /*13310*/  LDL R12, [R1+0x60c] ;  /* 0x00060c00010c7983 */ /* 0x001ee80000100800 */
[----:B------:R-:W3:Y:S04]  /*13320*/  LDL R13, [R1+0x610] ;  /* 0x00061000010d7983 */ /* 0x000ee80000100800 */
[----:B------:R-:W-:Y:S04]  /*13330*/  STS.U16 [R2+0x8d00], R5 ;  /* 0x008d000502007388 */ /* 0x000fe80000000400 */
[----:B--2---:R0:W-:Y:S04]  /*13340*/  STL [R1+0x1a0], R24 ;  /* 0x0001a01801007387 */ /* 0x0041e80000100800 */
[----:B0-----:R-:W2:Y:S04]  /*13350*/  LDL.LU R24, [R1+0x4] ;  /* 0x0000040001187983 */ /* 0x001ea80000300800 */
[----:B------:R-:W2:Y:S01]  /*13360*/  LDL.LU R5, [R1+0x14a4] ;  /* 0x0014a40001057983 */ /* 0x000ea20000300800 */
[----:B---3--:R-:W-:-:S04]  /*13370*/  @!P0 LOP3.LUT R13, R13, R12, RZ, 0x3c, !PT ;  /* 0x0000000c0d0d8212 */ /* 0x008fc800078e3cff */
[----:B------:R-:W-:-:S04]  /*13380*/  @!P0 LOP3.LUT R12, R13, R12, RZ, 0x3c, !PT ;  /* 0x0000000c0d0c8212 */ /* 0x000fc800078e3cff */
[----:B------:R-:W-:Y:S02]  /*13390*/  @!P0 LOP3.LUT R13, R13, R12, RZ, 0x3c, !PT ;  /* 0x0000000c0d0d8212 */ /* 0x000fe400078e3cff */
[----:B--2---:R-:W-:-:S06]  /*133a0*/  PRMT R5, RZ, 0x7610, R5 ;  /* 0x00007610ff057816 */ /* 0x004fcc0000000005 */
[----:B------:R-:W2:Y:S04]  /*133b0*/  @!P0 LDG.E.U16 R5, [R12.64] ;  /* 0x000000080c058981 */ /* 0x000ea8000c1e1500 */
[----:B--2---:R0:W-:Y:S04]  /*133c0*/  STL [R1+0x19c], R5 ;  /* 0x00019c0501007387 */ /* 0x0041e80000100800 */
[----:B0-----:R-:W2:Y:S04]  /*133d0*/  LDL.LU R5, [R1+0x14a0] ;  /* 0x0014a00001057983 */ /* 0x001ea80000300800 */
[----:B------:R-:W3:Y:S01]  /*133e0*/  LDL.LU R13, [R1+0x44] ;  /* 0x00004400010d7983 */ /* 0x000ee20000300800 */
[----:B----4-:R-:W-:Y:S01]  /*133f0*/  @!P0 IMAD.MOV.U32 R12, RZ, RZ, R11 ;  /* 0x000000ffff0c8224 */ /* 0x010fe200078e000b */
[----:B------:R-:W-:-:S02]  /*13400*/  PRMT R16, RZ, 0x7610, R16 ;  /* 0x00007610ff107816 */ /* 0x000fc40000000010 */
[----:B------:R-:W4:Y:S01]  /*13410*/  LDL R11, [R1+0x4cc] ;  /* 0x0004cc00010b7983 */ /* 0x000f220000100800 */
[----:B--2---:R-:W-:-:S03]  /*13420*/  PRMT R5, RZ, 0x7610, R5 ;  /* 0x00007610ff057816 */ /* 0x004fc60000000005 */
[----:B---3--:R0:W-:Y:S02]  /*13430*/  STS.U16 [R2+0x9100], R13 ;  /* 0x0091000d02007388 */ /* 0x0081e40000000400 */
[----:B0-----:R-:W-:-:S05]  /*13440*/  @!P0 IMAD.MOV.U32 R13, RZ, RZ, R26 ;  /* 0x000000ffff0d8224 */ /* 0x001fca00078e001a */
[----:B------:R0:W2:Y:S04]  /*13450*/  @!P0 LDG.E.U16 R5, [R12.64] ;  /* 0x000000080c058981 */ /* 0x0000a8000c1e1500 */
[----:B0-----:R-:W3:Y:S04]  /*13460*/  LDL R12, [R1+0x58c] ;  /* 0x00058c00010c7983 */ /* 0x001ee80000100800 */
[----:B------:R-:W3:Y:S04]  /*13470*/  LDL R13, [R1+0x590] ;  /* 0x00059000010d7983 */ /* 0x000ee80000100800 */
[----:B------:R-:W-:Y:S04]  /*13480*/  STS.U16 [R2+0x9500], R9 ;  /* 0x0095000902007388 */ /* 0x000fe80000000400 */
[----:B--2---:R0:W-:Y:S04]  /*13490*/  STL [R1+0x198], R5 ;  /* 0x0001980501007387 */ /* 0x0041e80000100800 */
[----:B0-----:R-:W2:Y:S01]  /*134a0*/  LDL R5, [R1+0x4d0] ;  /* 0x0004d00001057983 */ /* 0x001ea20000100800 */
[----:B---3--:R-:W-:-:S03]  /*134b0*/  @!P0 LOP3.LUT R13, R13, R12, RZ, 0x3c, !PT ;  /* 0x0000000c0d0d8212 */ /* 0x008fc600078e3cff */
[----:B------:R-:W3:Y:S01]  /*134c0*/  LDL.LU R26, [R1] ;  /* 0x00000000011a7983 */ /* 0x000ee20000300800 */
[----:B------:R-:W-:-:S03]  /*134d0*/  @!P0 LOP3.LUT R12, R13, R12, RZ, 0x3c, !PT ;  /* 0x0000000c0d0c8212 */ /* 0x000fc600078e3cff */
[----:B------:R-:W2:Y:S01]  /*134e0*/  LDL.LU R9, [R1+0x149c] ;  /* 0x00149c0001097983 */ /* 0x000ea20000300800 */
[----:B------:R-:W-:-:S05]  /*134f0*/  @!P0 LOP3.LUT R13, R13, R12, RZ, 0x3c, !PT ;  /* 0x0000000c0d0d8212 */ /* 0x000fca00078e3cff */
[----:B------:R0:W3:Y:S04]  /*13500*/  @!P0 LDG.E.U16 R16, [R12.64] ;  /* 0x000000080c108981 */ /* 0x0000e8000c1e1500 */
[----:B0-----:R-:W3:Y:S04]  /*13510*/  LDL R12, [R1+0x54c] ;  /* 0x00054c00010c7983 */ /* 0x001ee80000100800 */
[----:B------:R-:W3:Y:S01]  /*13520*/  LDL R13, [R1+0x550] ;  /* 0x00055000010d7983 */ /* 0x000ee20000100800 */
[----:B--2---:R-:W-:Y:S02]  /*13530*/  PRMT R9, RZ, 0x7610, R9 ;  /* 0x00007610ff097816 */ /* 0x004fe40000000009 */
[----:B---3--:R-:W-:-:S04]  /*13540*/  @!P0 LOP3.LUT R13, R13, R12, RZ, 0x3c, !PT ;  /* 0x0000000c0d0d8212 */ /* 0x008fc800078e3cff */
[----:B------:R-:W-:-:S04]  /*13550*/  @!P0 LOP3.LUT R12, R13, R12, RZ, 0x3c, !PT ;  /* 0x0000000c0d0c8212 */ /* 0x000fc800078e3cff */
[----:B------:R-:W-:-:S05]  /*13560*/  @!P0 LOP3.LUT R13, R13, R12, RZ, 0x3c, !PT ;  /* 0x0000000c0d0d8212 */ /* 0x000fca00078e3cff */
[----:B------:R-:W2:Y:S04]  /*13570*/  @!P0 LDG.E.U16 R9, [R12.64] ;  /* 0x000000080c098981 */ /* 0x000ea8000c1e1500 */
[----:B------:R0:W-:Y:S04]  /*13580*/  STS.U16 [R2+0x9900], R4 ;  /* 0x0099000402007388 */ /* 0x0001e80000000400 */
[----:B------:R1:W-:Y:S04]  /*13590*/  STL [R1+0x194], R16 ;  /* 0x0001941001007387 */ /* 0x0003e80000100800 */
[----:B0-----:R-:W3:Y:S04]  /*135a0*/  LDL R4, [R1+0x490] ;  /* 0x0004900001047983 */ /* 0x001ee80000100800 */
[----:B-1----:R-:W3:Y:S04]  /*135b0*/  LDL R16, [R1+0x48c] ;  /* 0x00048c0001107983 */ /* 0x002ee80000100800 */
[----:B------:R-:W-:Y:S04]  /*135c0*/  STS.U16 [R2+0x9d00], R10 ;  /* 0x009d000a02007388 */ /* 0x000fe80000000400 */
[----:B--2---:R0:W-:Y:S04]  /*135d0*/  STL [R1+0x2c], R9 ;  /* 0x00002c0901007387 */ /* 0x0041e80000100800 */
[----:B0-----:R-:W2:Y:S04]  /*135e0*/  LDL.LU R9, [R1+0x1498] ;  /* 0x0014980001097983 */ /* 0x001ea80000300800 */
[----:B------:R-:W2:Y:S04]  /*135f0*/  LDL R12, [R1+0x50c] ;  /* 0x00050c00010c7983 */ /* 0x000ea80000100800 */
[----:B------:R-:W2:Y:S04]  /*13600*/  LDL R13, [R1+0x510] ;  /* 0x00051000010d7983 */ /* 0x000ea80000100800 */
[----:B------:R-:W3:Y:S01]  /*13610*/  LDL.LU R10, [R1+0x1494] ;  /* 0x00149400010a7983 */ /* 0x000ee20000300800 */
[----:B--2---:R-:W-:-:S04]  /*13620*/  @!P0 LOP3.LUT R13, R13, R12, RZ, 0x3c, !PT ;  /* 0x0000000c0d0d8212 */ /* 0x004fc800078e3cff */
[C---:B------:R-:W-:Y:S02]  /*13630*/  @!P0 LOP3.LUT R12, R13.reuse, R12, RZ, 0x3c, !PT ;  /* 0x0000000c0d0c8212 */ /* 0x040fe400078e3cff */
[----:B---3--:R-:W-:Y:S02]  /*13640*/  PRMT R10, RZ, 0x7610, R10 ;  /* 0x00007610ff0a7816 */ /* 0x008fe4000000000a */
[----:B------:R-:W-:-:S05]  /*13650*/  @!P0 LOP3.LUT R13, R13, R12, RZ, 0x3c, !PT ;  /* 0x0000000c0d0d8212 */ /* 0x000fca00078e3cff */
[----:B------:R-:W2:Y:S04]  /*13660*/  @!P0 LDG.E.U16 R10, [R12.64] ;  /* 0x000000080c0a8981 */ /* 0x000ea8000c1e1500 */
[----:B--2---:R0:W-:Y:S04]  /*13670*/  STL [R1+0xc], R10 ;  /* 0x00000c0a01007387 */ /* 0x0041e80000100800 */
[----:B0-----:R-:W2:Y:S04]  /*13680*/  LDL.LU R10, [R1+0x1490] ;  /* 0x00149000010a7983 */ /* 0x001ea80000300800 */
[----:B------:R-:W3:Y:S01]  /*13690*/  LDL.LU R13, [R1+0x10] ;  /* 0x00001000010d7983 */ /* 0x000ee20000300800 */
[----:B------:R-:W-:Y:S01]  /*136a0*/  PRMT R29, RZ, 0x7610, R29 ;  /* 0x00007610ff1d7816 */ /* 0x000fe2000000001d */
[----:B------:R-:W-:Y:S01]  /*136b0*/  @!P0 IMAD.MOV.U32 R12, RZ, RZ, R5 ;  /* 0x000000ffff0c8224 */ /* 0x000fe200078e0005 */
[----:B------:R-:W-:Y:S01]  /*136c0*/  PRMT R28, RZ, 0x7610, R28 ;  /* 0x00007610ff1c7816 */ /* 0x000fe2000000001c */
[----:B------:R-:W2:Y:S04]  /*136d0*/  LDL R5, [R1+0x808] ;  /* 0x0008080001057983 */ /* 0x000ea80000100800 */
[----:B---3--:R4:W-:Y:S02]  /*136e0*/  STS.U16 [R2+0xa100], R13 ;  /* 0x00a1000d02007388 */ /* 0x0089e40000000400 */
[----:B----4-:R-:W-:-:S02]  /*136f0*/  @!P0 IMAD.MOV.U32 R13, RZ, RZ, R11 ;  /* 0x000000ffff0d8224 */ /* 0x010fc400078e000b */
[----:B------:R-:W3:Y:S04]  /*13700*/  LDL R11, [R1+0x804] ;  /* 0x00080400010b7983 */ /* 0x000ee80000100800 */
[----:B------:R0:W4:Y:S02]  /*13710*/  @!P0 LDG.E.U16 R29, [R12.64] ;  /* 0x000000080c1d8981 */ /* 0x000124000c1e1500 */
[----:B0-----:R-:W-:Y:S02]  /*13720*/  @!P0 IMAD.MOV.U32 R12, RZ, RZ, R4 ;  /* 0x000000ffff0c8224 */ /* 0x001fe400078e0004 */
[----:B------:R-:W-:-:S05]  /*13730*/  @!P0 IMAD.MOV.U32 R13, RZ, RZ, R16 ;  /* 0x000000ffff0d8224 */ /* 0x000fca00078e0010 */
[----:B------:R0:W2:Y:S04]  /*13740*/  @!P0 LDG.E.U16 R28, [R12.64] ;  /* 0x000000080c1c8981 */ /* 0x0000a8000c1e1500 */
[----:B------:R1:W-:Y:S04]  /*13750*/  STS.U16 [R2+0xa500], R24 ;  /* 0x00a5001802007388 */ /* 0x0003e80000000400 */
[----:B------:R0:W-:Y:S04]  /*13760*/  STS.U16 [R2+0xa900], R26 ;  /* 0x00a9001a02007388 */ /* 0x0001e80000000400 */
[----:B----4-:R-:W-:Y:S04]  /*13770*/  STL [R1+0x138c], R29 ;  /* 0x00138c1d01007387 */ /* 0x010fe80000100800 */
[----:B0-----:R-:W4:Y:S04]  /*13780*/  LDL R12, [R1+0x454] ;  /* 0x00045400010c7983 */ /* 0x001f280000100800 */
[----:B------:R-:W4:Y:S04]  /*13790*/  LDL R13, [R1+0x830] ;  /* 0x00083000010d7983 */ /* 0x000f280000100800 */
[----:B-1----:R-:W3:Y:S04]  /*137a0*/  LDL R24, [R1+0x7c8] ;  /* 0x0007c80001187983 */ /* 0x002ee80000100800 */
[----:B------:R-:W3:Y:S04]  /*137b0*/  LDL R16, [R1+0x784] ;  /* 0x0007840001107983 */ /* 0x000ee80000100800 */
[----:B------:R-:W3:Y:S04]  /*137c0*/  LDL R4, [R1+0x788] ;  /* 0x0007880001047983 */ /* 0x000ee80000100800 */
[----:B--2---:R-:W-:Y:S04]  /*137d0*/  STL [R1+0x1390], R28 ;  /* 0x0013901c01007387 */ /* 0x004fe80000100800 */
[----:B------:R-:W-:Y:S04]  /*137e0*/  STL [R1+0x1394], R28 ;  /* 0x0013941c01007387 */ /* 0x000fe80000100800 */
[----:B------:R-:W2:Y:S01]  /*137f0*/  LDL.LU R26, [R1+0x148c] ;  /* 0x00148c00011a7983 */ /* 0x000ea20000300800 */
[----:B----4-:R-:W-:-:S04]  /*13800*/  @!P0 LOP3.LUT R13, R13, R12, RZ, 0x3c, !PT ;  /* 0x0000000c0d0d8212 */ /* 0x010fc800078e3cff */
[----:B------:R-:W-:-:S04]  /*13810*/  @!P0 LOP3.LUT R12, R13, R12, RZ, 0x3c, !PT ;  /* 0x0000000c0d0c8212 */ /* 0x000fc800078e3cff */
[----:B------:R-:W-:Y:S02]  /*13820*/  @!P0 LOP3.LUT R13, R13, R12, RZ, 0x3c, !PT ;  /* 0x0000000c0d0d8212 */ /* 0x000fe400078e3cff */
[----:B--2---:R-:W-:-:S06]  /*13830*/  PRMT R26, RZ, 0x7610, R26 ;  /* 0x00007610ff1a7816 */ /* 0x004fcc000000001a */
[----:B------:R-:W2:Y:S04]  /*13840*/  @!P0 LDG.E.U16 R26, [R12.64] ;  /* 0x000000080c1a8981 */ /* 0x000ea8000c1e1500 */
[----:B--2---:R0:W-:Y:S04]  /*13850*/  STL [R1+0x1b4], R26 ;  /* 0x0001b41a01007387 */ /* 0x0041e80000100800 */
[----:B0-----:R-:W2:Y:S04]  /*13860*/  LDL.LU R26, [R1+0x1488] ;  /* 0x00148800011a7983 */ /* 0x001ea80000300800 */
[----:B------:R0:W-:Y:S02]  /*13870*/  STS.U16 [R2+0xad00], R10 ;  /* 0x00ad000a02007388 */ /* 0x0001e40000000400 */
[----:B0-----:R-:W-:-:S02]  /*13880*/  @!P0 IMAD.MOV.U32 R10, RZ, RZ, R5 ;  /* 0x000000ffff0a8224 */ /* 0x001fc400078e0005 */
[----:B------:R-:W4:Y:S01]  /*13890*/  LDL.LU R5, [R1+0x1bc] ;  /* 0x0001bc0001057983 */ /* 0x000f220000300800 */
[----:B--2---:R-:W-:-:S06]  /*138a0*/  PRMT R26, RZ, 0x7610, R26 ;  /* 0x00007610ff1a7816 */ /* 0x004fcc000000001a */
[----:B---3--:R-:W2:Y:S04]  /*138b0*/  @!P0 LDG.E.U16 R26, [R10.64] ;  /* 0x000000080a1a8981 */ /* 0x008ea8000c1e1500 */
[----:B--2---:R0:W-:Y:S04]  /*138c0*/  STL [R1+0x1b0], R26 ;  /* 0x0001b01a01007387 */ /* 0x0041e80000100800 */
[----:B0-----:R-:W2:Y:S04]  /*138d0*/  LDL.LU R26, [R1+0x1484] ;  /* 0x00148400011a7983 */ /* 0x001ea80000300800 */
[----:B------:R-:W3:Y:S01]  /*138e0*/  LDL R11, [R1+0x7c4] ;  /* 0x0007c400010b7983 */ /* 0x000ee20000100800 */
[----:B------:R-:W-:Y:S01]  /*138f0*/  @!P0 IMAD.MOV.U32 R10, RZ, RZ, R24 ;  /* 0x000000ffff0a8224 */ /* 0x000fe200078e0018 */
[----:B------:R-:W-:-:S02]  /*13900*/  PRMT R0, RZ, 0x7610, R0 ;  /* 0x00007610ff007816 */ /* 0x000fc40000000000 */
[----:B------:R0:W-:Y:S04]  /*13910*/  STS.U16 [R2+0xb100], R9 ;  /* 0x00b1000902007388 */ /* 0x0001e80000000400 */
[----:B------:R1:W-:Y:S04]  /*13920*/  STS.U16 [R2+0xb500], R8 ;  /* 0x00b5000802007388 */ /* 0x0003e80000000400 */
[----:B------:R-:W4:Y:S01]  /*13930*/  LDL.LU R24, [R1+0x1b8] ;  /* 0x0001b80001187983 */ /* 0x000f220000300800 */
[----:B0-----:R-:W-:Y:S02]  /*13940*/  @!P0 IMAD.MOV.U32 R9, RZ, RZ, R16 ;  /* 0x000000ffff098224 */ /* 0x001fe400078e0010 */
[----:B-1----:R-:W-:-:S02]  /*13950*/  @!P0 IMAD.MOV.U32 R8, RZ, RZ, R4 ;  /* 0x000000ffff088224 */ /* 0x002fc400078e0004 */
[----:B------:R-:W4:Y:S04]  /*13960*/  LDL R4, [R1+0x708] ;  /* 0x0007080001047983 */ /* 0x000f280000100800 */
[----:B------:R0:W4:Y:S01]  /*13970*/  @!P0 LDG.E.U16 R0, [R8.64] ;  /* 0x0000000808008981 */ /* 0x000122000c1e1500 */
[----:B--2---:R-:W-:-:S06]  /*13980*/  PRMT R26, RZ, 0x7610, R26 ;  /* 0x00007610ff1a7816 */ /* 0x004fcc000000001a */
[----:B---3--:R-:W2:Y:S04]  /*13990*/  @!P0 LDG.E.U16 R26, [R10.64] ;  /* 0x000000080a1a8981 */ /* 0x008ea8000c1e1500 */
[----:B------:R-:W-:Y:S04]  /*139a0*/  STS.U16 [R2+0xb900], R7 ;  /* 0x00b9000702007388 */ /* 0x000fe80000000400 */
[----:B--2---:R1:W-:Y:S04]  /*139b0*/  STL [R1+0x1ac], R26 ;  /* 0x0001ac1a01007387 */ /* 0x0043e80000100800 */
[----:B-1----:R-:W2:Y:S04]  /*139c0*/  LDL.LU R26, [R1+0x190] ;  /* 0x00019000011a7983 */ /* 0x002ea80000300800 */
[----:B0-----:R-:W3:Y:S04]  /*139d0*/  LDL R8, [R1+0x744] ;  /* 0x0007440001087983 */ /* 0x001ee80000100800 */
[----:B------:R-:W3:Y:S04]  /*139e0*/  LDL R9, [R1+0x748] ;  /* 0x0007480001097983 */ /* 0x000ee80000100800 */
[----:B----4-:R0:W-:Y:S04]  /*139f0*/  STL [R1+0x1a8], R0 ;  /* 0x0001a80001007387 */ /* 0x0101e80000100800 */
[----:B0-----:R-:W4:Y:S04]  /*13a00*/  LDL.LU R0, [R1+0x84] ;  /* 0x0000840001007983 */ /* 0x001f280000300800 */
[----:B------:R-:W2:Y:S01]  /*13a10*/  LDL R7, [R1+0x704] ;  /* 0x0007040001077983 */ /* 0x000ea20000100800 */
[----:B------:R-:W-:-:S02]  /*13a20*/  PRMT R17, RZ, 0x7610, R17 ;  /* 0x00007610ff117816 */ /* 0x000fc40000000011 */
[----:B------:R-:W-:Y:S01]  /*13a30*/  PRMT R20, RZ, 0x7610, R20 ;  /* 0x00007610ff147816 */ /* 0x000fe20000000014 */
[----:B------:R0:W-:Y:S02]  /*13a40*/  STS.U16 [R2+0xbd00], R6 ;  /* 0x00bd000602007388 */ /* 0x0001e40000000400 */
[----:B0-----:R-:W-:Y:S02]  /*13a50*/  @!P0 IMAD.MOV.U32 R6, RZ, RZ, R4 ;  /* 0x000000ffff068224 */ /* 0x001fe400078e0004 */
[----:B------:R-:W0:Y:S01]  /*13a60*/  S2R R16, SR_TID.X ;  /* 0x0000000000107919 */ /* 0x000e220000002100 */
[----:B------:R-:W-:-:S03]  /*13a70*/  LOP3.LUT R3, R3, 0x3f, RZ, 0xc0, !PT ;  /* 0x0000003f03037812 */ /* 0x000fc600078ec0ff */
[----:B------:R-:W4:Y:S01]  /*13a80*/  LDL.LU R2, [R1+0x78] ;  /* 0x0000780001027983 */ /* 0x000f220000300800 */
[----:B---3--:R-:W-:-:S04]  /*13a90*/  @!P0 LOP3.LUT R9, R9, R8, RZ, 0x3c, !PT ;  /* 0x0000000809098212 */ /* 0x008fc800078e3cff */
[----:B------:R-:W-:-:S04]  /*13aa0*/  @!P0 LOP3.LUT R8, R9, R8, RZ, 0x3c, !PT ;  /* 0x0000000809088212 */ /* 0x000fc800078e3cff */
[----:B------:R-:W-:-:S05]  /*13ab0*/  @!P0 LOP3.LUT R9, R9, R8, RZ, 0x3c, !PT ;  /* 0x0000000809098212 */ /* 0x000fca00078e3cff */
[----:B------:R-:W3:Y:S04]  /*13ac0*/  @!P0 LDG.E.U16 R17, [R8.64] ;  /* 0x0000000808118981 */ /* 0x000ee8000c1e1500 */
[----:B--2---:R-:W2:Y:S01]  /*13ad0*/  @!P0 LDG.E.U16 R20, [R6.64] ;  /* 0x0000000806148981 */ /* 0x004ea2000c1e1500 */
[----:B0-----:R-:W-:Y:S01]  /*13ae0*/  LOP3.LUT P1, RZ, R16, 0x40, RZ, 0xc0, !PT ;  /* 0x0000004010ff7812 */ /* 0x001fe2000782c0ff */
[----:B------:R-:W-:Y:S02]  /*13af0*/  IMAD.SHL.U32 R3, R3, 0x2, RZ ;  /* 0x0000000203037824 */ /* 0x000fe400078e00ff */
[----:B---3--:R0:W-:Y:S02]  /*13b00*/  STL [R1+0x1a4], R17 ;  /* 0x0001a41101007387 */ /* 0x0081e40000100800 */
[----:B0-----:R-:W-:-:S04]  /*13b10*/  SEL R17, RZ, 0x90, !P1 ;  /* 0x00000090ff117807 */ /* 0x001fc80004800000 */
[----:B------:R-:W-:Y:S02]  /*13b20*/  LOP3.LUT R17, R17, R3, RZ, 0x3c, !PT ;  /* 0x0000000311117212 */ /* 0x000fe400078e3cff */
[----:B------:R-:W3:Y:S04]  /*13b30*/  LDL.LU R3, [R1+0x74] ;  /* 0x0000740001037983 */ /* 0x000ee80000300800 */
[----:B------:R-:W3:Y:S04]  /*13b40*/  LDL.LU R4, [R1+0x70] ;  /* 0x0000700001047983 */ /* 0x000ee80000300800 */
[----:B--2---:R0:W-:Y:S04]  /*13b50*/  STL [R1], R20 ;  /* 0x0000001401007387 */ /* 0x0041e80000100800 */
[----:B0-----:R-:W2:Y:S04]  /*13b60*/  LDL.LU R20, [R1+0x1480] ;  /* 0x0014800001147983 */ /* 0x001ea80000300800 */
[----:B------:R-:W3:Y:S04]  /*13b70*/  LDL R6, [R1+0x6c4] ;  /* 0x0006c40001067983 */ /* 0x000ee80000100800 */
[----:B------:R-:W3:Y:S01]  /*13b80*/  LDL R7, [R1+0x6c8] ;  /* 0x0006c80001077983 */ /* 0x000ee20000100800 */
[----:B--2---:R-:W-:-:S02]  /*13b90*/  PRMT R20, RZ, 0x7610, R20 ;  /* 0x00007610ff147816 */ /* 0x004fc40000000014 */
[----:B---3--:R-:W-:-:S04]  /*13ba0*/  @!P0 LOP3.LUT R7, R7, R6, RZ, 0x3c, !PT ;  /* 0x0000000607078212 */ /* 0x008fc800078e3cff */
[----:B------:R-:W-:-:S04]  /*13bb0*/  @!P0 LOP3.LUT R6, R7, R6, RZ, 0x3c, !PT ;  /* 0x0000000607068212 */ /* 0x000fc800078e3cff */
[----:B------:R-:W-:-:S05]  /*13bc0*/  @!P0 LOP3.LUT R7, R7, R6, RZ, 0x3c, !PT ;  /* 0x0000000607078212 */ /* 0x000fca00078e3cff */
[----:B------:R-:W2:Y:S01]  /*13bd0*/  @!P0 LDG.E.U16 R20, [R6.64] ;  /* 0x0000000806148981 */ /* 0x000ea2000c1e1500 */
[----:B------:R-:W-:-:S05]  /*13be0*/  LOP3.LUT R17, R17, 0x40, RZ, 0x3c, !PT ;  /* 0x0000004011117812 */ /* 0x000fca00078e3cff */
[----:B------:R0:W-:Y:S04]  /*13bf0*/  STS.U16 [R17+0x8200], R5 ;  /* 0x0082000511007388 */ /* 0x0001e80000000400 */
[----:B0-----:R-:W3:Y:S04]  /*13c00*/  LDL.LU R5, [R1+0x6c] ;  /* 0x00006c0001057983 */ /* 0x001ee80000300800 */
[----:B--2---:R0:W-:Y:S04]  /*13c10*/  STL [R1+0x1bc], R20 ;  /* 0x0001bc1401007387 */ /* 0x0041e80000100800 */
[----:B0-----:R-:W2:Y:S04]  /*13c20*/  LDL.LU R20, [R1+0x147c] ;  /* 0x00147c0001147983 */ /* 0x001ea80000300800 */
[----:B------:R-:W3:Y:S04]  /*13c30*/  LDL R6, [R1+0x684] ;  /* 0x0006840001067983 */ /* 0x000ee80000100800 */
[----:B------:R-:W3:Y:S01]  /*13c40*/  LDL R7, [R1+0x688] ;  /* 0x0006880001077983 */ /* 0x000ee20000100800 */
[----:B--2---:R-:W-:-:S02]  /*13c50*/  PRMT R20, RZ, 0x7610, R20 ;  /* 0x00007610ff147816 */ /* 0x004fc40000000014 */
[----:B---3--:R-:W-:-:S04]  /*13c60*/  @!P0 LOP3.LUT R7, R7, R6, RZ, 0x3c, !PT ;  /* 0x0000000607078212 */ /* 0x008fc800078e3cff */
[----:B------:R-:W-:-:S04]  /*13c70*/  @!P0 LOP3.LUT R6, R7, R6, RZ, 0x3c, !PT ;  /* 0x0000000607068212 */ /* 0x000fc800078e3cff */
[----:B------:R-:W-:-:S05]  /*13c80*/  @!P0 LOP3.LUT R7, R7, R6, RZ, 0x3c, !PT ;  /* 0x0000000607078212 */ /* 0x000fca00078e3cff */
[----:B------:R-:W2:Y:S04]  /*13c90*/  @!P0 LDG.E.U16 R20, [R6.64] ;  /* 0x0000000806148981 */ /* 0x000ea8000c1e1500 */
        /* <DEDUP_REMOVED lines=13> */
[----:B----4-:R-:W-:Y:S04]  /*13d70*/  STS.U16 [R17+0x8e00], R0 ;  /* 0x008e000011007388 */ /* 0x010fe80000000400 */
[----:B--2---:R0:W-:Y:S04]  /*13d80*/  STL [R1+0x1d8], R20 ;  /* 0x0001d81401007387 */ /* 0x0041e80000100800 */
[----:B0-----:R-:W2:Y:S04]  /*13d90*/  LDL.LU R20, [R1+0x1474] ;  /* 0x0014740001147983 */ /* 0x001ea80000300800 */
[----:B------:R-:W4:Y:S04]  /*13da0*/  LDL R6, [R1+0x604] ;  /* 0x0006040001067983 */ /* 0x000f280000100800 */
[----:B------:R-:W4:Y:S04]  /*13db0*/  LDL R7, [R1+0x608] ;  /* 0x0006080001077983 */ /* 0x000f280000100800 */
[----:B------:R-:W2:Y:S01]  /*13dc0*/  LDL.LU R0, [R1+0x1470] ;  /* 0x0014700001007983 */ /* 0x000ea20000300800 */
[----:B----4-:R-:W-:-:S04]  /*13dd0*/  @!P0 LOP3.LUT R7, R7, R6, RZ, 0x3c, !PT ;  /* 0x0000000607078212 */ /* 0x010fc800078e3cff */
[C---:B------:R-:W-:Y:S02]  /*13de0*/  @!P0 LOP3.LUT R6, R7.reuse, R6, RZ, 0x3c, !PT ;  /* 0x0000000607068212 */ /* 0x040fe400078e3cff */
[----:B--2---:R-:W-:Y:S02]  /*13df0*/  PRMT R0, RZ, 0x7610, R0 ;  /* 0x00007610ff007816 */ /* 0x004fe40000000000 */
[----:B------:R-:W-:-:S05]  /*13e00*/  @!P0 LOP3.LUT R7, R7, R6, RZ, 0x3c, !PT ;  /* 0x0000000607078212 */ /* 0x000fca00078e3cff */
[----:B------:R-:W2:Y:S04]  /*13e10*/  @!P0 LDG.E.U16 R0, [R6.64] ;  /* 0x0000000806008981 */ /* 0x000ea8000c1e1500 */
[----:B------:R-:W-:Y:S04]  /*13e20*/  STS.U16 [R17+0x9200], R2 ;  /* 0x0092000211007388 */ /* 0x000fe80000000400 */
        /* <DEDUP_REMOVED lines=32> */
[----:B--2---:R0:W-:Y:S04]  /*14030*/  STL [R1+0x200], R4 ;  /* 0x0002000401007387 */ /* 0x0041e80000100800 */
[----:B0-----:R-:W2:Y:S04]  /*14040*/  LDL.LU R4, [R1+0x1454] ;  /* 0x0014540001047983 */ /* 0x001ea80000300800 */
[----:B------:R-:W4:Y:S04]  /*14050*/  LDL R6, [R1+0x504] ;  /* 0x0005040001067983 */ /* 0x000f280000100800 */
[----:B------:R-:W4:Y:S01]  /*14060*/  LDL R7, [R1+0x508] ;  /* 0x0005080001077983 */ /* 0x000f220000100800 */
[----:B------:R-:W-:-:S03]  /*14070*/  PRMT R22, RZ, 0x7610, R22 ;  /* 0x00007610ff167816 */ /* 0x000fc60000000016 */
[----:B------:R0:W-:Y:S04]  /*14080*/  STS.U16 [R17+0x9e00], R5 ;  /* 0x009e000511007388 */ /* 0x0001e80000000400 */
[----:B0-----:R-:W2:Y:S01]  /*14090*/  LDL.LU R5, [R1+0x1450] ;  /* 0x0014500001057983 */ /* 0x001ea20000300800 */
[----:B----4-:R-:W-:-:S04]  /*140a0*/  @!P0 LOP3.LUT R7, R7, R6, RZ, 0x3c, !PT ;  /* 0x0000000607078212 */ /* 0x010fc800078e3cff */
[----:B------:R-:W-:-:S04]  /*140b0*/  @!P0 LOP3.LUT R6, R7, R6, RZ, 0x3c, !PT ;  /* 0x0000000607068212 */ /* 0x000fc800078e3cff */
[----:B------:R-:W-:-:S05]  /*140c0*/  @!P0 LOP3.LUT R7, R7, R6, RZ, 0x3c, !PT ;  /* 0x0000000607078212 */ /* 0x000fca00078e3cff */
[----:B------:R0:W4:Y:S04]  /*140d0*/  @!P0 LDG.E.U16 R22, [R6.64] ;  /* 0x0000000806168981 */ /* 0x000128000c1e1500 */
        /* <DEDUP_REMOVED lines=8> */
[----:B0-----:R-:W3:Y:S04]  /*14160*/  LDL R24, [R1+0x450] ;  /* 0x0004500001187983 */ /* 0x001ee80000100800 */
[----:B----4-:R0:W-:Y:S04]  /*14170*/  STL [R1+0x1fc], R22 ;  /* 0x0001fc1601007387 */ /* 0x0101e80000100800 */
[----:B0-----:R-:W4:Y:S04]  /*14180*/  LDL R22, [R1+0x82c] ;  /* 0x00082c0001167983 */ /* 0x001f280000100800 */
[----:B--2---:R0:W-:Y:S04]  /*14190*/  STL [R1+0x1f8], R5 ;  /* 0x0001f80501007387 */ /* 0x0041e80000100800 */
[----:B0-----:R-:W2:Y:S04]  /*141a0*/  LDL.LU R5, [R1+0x144c] ;  /* 0x00144c0001057983 */ /* 0x001ea80000300800 */
[----:B------:R-:W2:Y:S04]  /*141b0*/  LDL R6, [R1+0x484] ;  /* 0x0004840001067983 */ /* 0x000ea80000100800 */
[----:B------:R-:W2:Y:S01]  /*141c0*/  LDL R7, [R1+0x488] ;  /* 0x0004880001077983 */ /* 0x000ea20000100800 */
[----:B------:R-:W-:-:S03]  /*141d0*/  PRMT R14, RZ, 0x7610, R14 ;  /* 0x00007610ff0e7816 */ /* 0x000fc6000000000e */
[----:B------:R0:W-:Y:S04]  /*141e0*/  STS.U16 [R17+0xa600], R26 ;  /* 0x00a6001a11007388 */ /* 0x0001e80000000400 */
[----:B0-----:R-:W3:Y:S01]  /*141f0*/  LDL.LU R26, [R1+0x1448] ;  /* 0x00144800011a7983 */ /* 0x001ee20000300800 */
[----:B--2---:R-:W-:-:S04]  /*14200*/  @!P0 LOP3.LUT R7, R7, R6, RZ, 0x3c, !PT ;  /* 0x0000000607078212 */ /* 0x004fc800078e3cff */
[----:B------:R-:W-:-:S04]  /*14210*/  @!P0 LOP3.LUT R6, R7, R6, RZ, 0x3c, !PT ;  /* 0x0000000607068212 */ /* 0x000fc800078e3cff */
[----:B------:R-:W-:Y:S02]  /*14220*/  @!P0 LOP3.LUT R7, R7, R6, RZ, 0x3c, !PT ;  /* 0x0000000607078212 */ /* 0x000fe400078e3cff */
[----:B------:R-:W-:-:S03]  /*14230*/  PRMT R5, RZ, 0x7610, R5 ;  /* 0x00007610ff057816 */ /* 0x000fc60000000005 */
[----:B------:R4:W2:Y:S02]  /*14240*/  @!P0 LDG.E.U16 R14, [R6.64] ;  /* 0x00000008060e8981 */ /* 0x0008a4000c1e1500 */
[----:B----4-:R-:W-:Y:S02]  /*14250*/  @!P0 IMAD.MOV.U32 R6, RZ, RZ, R22 ;  /* 0x000000ffff068224 */ /* 0x010fe400078e0016 */
[----:B---3--:R-:W-:-:S05]  /*14260*/  @!P0 IMAD.MOV.U32 R7, RZ, RZ, R24 ;  /* 0x000000ffff078224 */ /* 0x008fca00078e0018 */
[----:B------:R-:W3:Y:S04]  /*14270*/  @!P0 LDG.E.U16 R5, [R6.64] ;  /* 0x0000000806058981 */ /* 0x000ee8000c1e1500 */
[----:B--2---:R0:W-:Y:S04]  /*14280*/  STL [R1+0x1f4], R14 ;  /* 0x0001f40e01007387 */ /* 0x0041e80000100800 */
[----:B0-----:R-:W2:Y:S04]  /*14290*/  LDL R14, [R1+0x7c0] ;  /* 0x0007c000010e7983 */ /* 0x001ea80000100800 */
[----:B------:R-:W-:Y:S04]  /*142a0*/  STL [R1+0x137c], R26 ;  /* 0x00137c1a01007387 */ /* 0x000fe80000100800 */
[----:B------:R-:W-:Y:S04]  /*142b0*/  STL [R1+0x1380], R26 ;  /* 0x0013801a01007387 */ /* 0x000fe80000100800 */
[----:B------:R-:W-:Y:S04]  /*142c0*/  STL [R1+0x1384], R26 ;  /* 0x0013841a01007387 */ /* 0x000fe80000100800 */
[----:B------:R-:W-:Y:S04]  /*142d0*/  STL [R1+0x1388], R26 ;  /* 0x0013881a01007387 */ /* 0x000fe80000100800 */
[----:B------:R-:W-:Y:S04]  /*142e0*/  STL [R1+0x1398], R26 ;  /* 0x0013981a01007387 */ /* 0x000fe80000100800 */
[----:B------:R-:W-:Y:S04]  /*142f0*/  STL [R1+0x139c], R26 ;  /* 0x00139c1a01007387 */ /* 0x000fe80000100800 */
[----:B------:R-:W4:Y:S04]  /*14300*/  LDL R24, [R1+0x77c] ;  /* 0x00077c0001187983 */ /* 0x000f280000100800 */
[----:B------:R-:W2:Y:S04]  /*14310*/  LDL R22, [R1+0x780] ;  /* 0x0007800001167983 */ /* 0x000ea80000100800 */
[----:B---3--:R0:W-:Y:S04]  /*14320*/  STL [R1+0x21c], R5 ;  /* 0x00021c0501007387 */ /* 0x0081e80000100800 */
[----:B0-----:R-:W3:Y:S04]  /*14330*/  LDL.LU R5, [R1+0x1444] ;  /* 0x0014440001057983 */ /* 0x001ee80000300800 */
[----:B------:R-:W2:Y:S04]  /*14340*/  LDL R6, [R1+0x7fc] ;  /* 0x0007fc0001067983 */ /* 0x000ea80000100800 */
[----:B------:R-:W2:Y:S04]  /*14350*/  LDL R7, [R1+0x800] ;  /* 0x0008000001077983 */ /* 0x000ea80000100800 */
[----:B------:R-:W-:Y:S04]  /*14360*/  STS.U16 [R17+0xaa00], R26 ;  /* 0x00aa001a11007388 */ /* 0x000fe80000000400 */
[----:B---3--:R0:W-:Y:S04]  /*14370*/  STS.U16 [R17+0xae00], R5 ;  /* 0x00ae000511007388 */ /* 0x0081e80000000400 */
[----:B0-----:R-:W3:Y:S01]  /*14380*/  LDL R5, [R1+0x7bc] ;  /* 0x0007bc0001057983 */ /* 0x001ee20000100800 */
[----:B--2---:R-:W-:-:S04]  /*14390*/  @!P0 LOP3.LUT R7, R7, R6, RZ, 0x3c, !PT ;  /* 0x0000000607078212 */ /* 0x004fc800078e3cff */
[C---:B------:R-:W-:Y:S02]  /*143a0*/  @!P0 LOP3.LUT R6, R7.reuse, R6, RZ, 0x3c, !PT ;  /* 0x0000000607068212 */ /* 0x040fe400078e3cff */
[----:B------:R-:W-:Y:S02]  /*143b0*/  PRMT R23, RZ, 0x7610, R23 ;  /* 0x00007610ff177816 */ /* 0x000fe40000000017 */
[----:B------:R-:W-:Y:S01]  /*143c0*/  @!P0 LOP3.LUT R7, R7, R6, RZ, 0x3c, !PT ;  /* 0x0000000607078212 */ /* 0x000fe200078e3cff */
[----:B------:R0:W-:Y:S01]  /*143d0*/  STS.U16 [R17+0xb200], R4 ;  /* 0x00b2000411007388 */ /* 0x0001e20000000400 */
[----:B------:R-:W-:-:S03]  /*143e0*/  PRMT R3, RZ, 0x7610, R3 ;  /* 0x00007610ff037816 */ /* 0x000fc60000000003 */
[----:B------:R-:W2:Y:S01]  /*143f0*/  @!P0 LDG.E.U16 R23, [R6.64] ;  /* 0x0000000806178981 */ /* 0x000ea2000c1e1500 */
[----:B0-----:R-:W-:-:S05]  /*14400*/  @!P0 IMAD.MOV.U32 R4, RZ, RZ, R14 ;  /* 0x000000ffff048224 */ /* 0x001fca00078e000e */
[----:B---3--:R-:W3:Y:S04]  /*14410*/  @!P0 LDG.E.U16 R3, [R4.64] ;  /* 0x0000000804038981 */ /* 0x008ee8000c1e1500 */
[----:B--2---:R0:W-:Y:S04]  /*14420*/  STL [R1+0x218], R23 ;  /* 0x0002181701007387 */ /* 0x0041e80000100800 */
[----:B0-----:R-:W2:Y:S04]  /*14430*/  LDL.LU R23, [R1+0x220] ;  /* 0x0002200001177983 */ /* 0x001ea80000300800 */
[----:B------:R-:W-:Y:S04]  /*14440*/  STL [R1+0x13a8], R7 ;  /* 0x0013a80701007387 */ /* 0x000fe80000100800 */
[----:B------:R-:W-:Y:S04]  /*14450*/  STL [R1+0x13a4], R6 ;  /* 0x0013a40601007387 */ /* 0x000fe80000100800 */
[----:B------:R-:W2:Y:S04]  /*14460*/  LDL.LU R14, [R1+0x228] ;  /* 0x00022800010e7983 */ /* 0x000ea80000300800 */
[----:B---3--:R0:W-:Y:S04]  /*14470*/  STL [R1+0x214], R3 ;  /* 0x0002140301007387 */ /* 0x0081e80000100800 */
[----:B0-----:R-:W3:Y:S01]  /*14480*/  LDL.LU R3, [R1+0x1440] ;  /* 0x0014400001037983 */ /* 0x001ee20000300800 */
[----:B----4-:R-:W-:-:S02]  /*14490*/  @!P0 IMAD.MOV.U32 R5, RZ, RZ, R24 ;  /* 0x000000ffff058224 */ /* 0x010fc400078e0018 */
[----:B------:R-:W-:Y:S01]  /*144a0*/  @!P0 IMAD.MOV.U32 R4, RZ, RZ, R22 ;  /* 0x000000ffff048224 */ /* 0x000fe200078e0016 */
[----:B------:R-:W-:-:S06]  /*144b0*/  PRMT R18, RZ, 0x7610, R18 ;  /* 0x00007610ff127816 */ /* 0x000fcc0000000012 */
[----:B------:R-:W4:Y:S04]  /*144c0*/  @!P0 LDG.E.U16 R18, [R4.64] ;  /* 0x0000000804128981 */ /* 0x000f28000c1e1500 */
[----:B---3--:R0:W-:Y:S04]  /*144d0*/  STS.U16 [R17+0xb600], R3 ;  /* 0x00b6000311007388 */ /* 0x0081e80000000400 */
[----:B------:R1:W-:Y:S04]  /*144e0*/  STS.U16 [R17+0xba00], R2 ;  /* 0x00ba000211007388 */ /* 0x0003e80000000400 */
[----:B0-----:R-:W3:Y:S04]  /*144f0*/  LDL R3, [R1+0x740] ;  /* 0x0007400001037983 */ /* 0x001ee80000100800 */
[----:B------:R-:W2:Y:S04]  /*14500*/  LDL.LU R22, [R1+0x22c] ;  /* 0x00022c0001167983 */ /* 0x000ea80000300800 */
[----:B------:R-:W2:Y:S04]  /*14510*/  LDL.LU R24, [R1+0x230] ;  /* 0x0002300001187983 */ /* 0x000ea80000300800 */
[----:B------:R-:W-:Y:S04]  /*14520*/  STL [R1+0x13a0], R5 ;  /* 0x0013a00501007387 */ /* 0x000fe80000100800 */
[----:B-1----:R-:W3:Y:S01]  /*14530*/  LDL R2, [R1+0x73c] ;  /* 0x00073c0001027983 */ /* 0x002ee20000100800 */
[----:B------:R-:W-:-:S03]  /*14540*/  PRMT R20, RZ, 0x7610, R20 ;  /* 0x00007610ff147816 */ /* 0x000fc60000000014 */
[----:B----4-:R0:W-:Y:S01]  /*14550*/  STL [R1+0x210], R18 ;  /* 0x0002101201007387 */ /* 0x0101e20000100800 */
[----:B---3--:R-:W-:-:S04]  /*14560*/  @!P0 LOP3.LUT R3, R3, R2, RZ, 0x3c, !PT ;  /* 0x0000000203038212 */ /* 0x008fc800078e3cff */
[----:B------:R-:W-:-:S04]  /*14570*/  @!P0 LOP3.LUT R2, R3, R2, RZ, 0x3c, !PT ;  /* 0x0000000203028212 */ /* 0x000fc800078e3cff */
[----:B------:R-:W-:-:S05]  /*14580*/  @!P0 LOP3.LUT R3, R3, R2, RZ, 0x3c, !PT ;  /* 0x0000000203038212 */ /* 0x000fca00078e3cff */
[----:B------:R1:W3:Y:S04]  /*14590*/  @!P0 LDG.E.U16 R20, [R2.64] ;  /* 0x0000000802148981 */ /* 0x0002e8000c1e1500 */
[----:B-1----:R-:W4:Y:S04]  /*145a0*/  LDL R2, [R1+0x6fc] ;  /* 0x0006fc0001027983 */ /* 0x002f280000100800 */
[----:B------:R-:W4:Y:S01]  /*145b0*/  LDL R3, [R1+0x700] ;  /* 0x0007000001037983 */ /* 0x000f220000100800 */
[----:B------:R-:W-:-:S03]  /*145c0*/  PRMT R19, RZ, 0x7610, R19 ;  /* 0x00007610ff137816 */ /* 0x000fc60000000013 */
[----:B0-----:R-:W0:Y:S01]  /*145d0*/  S2R R18, SR_TID.X ;  /* 0x0000000000127919 */ /* 0x001e220000002100 */
[----:B----4-:R-:W-:-:S04]  /*145e0*/  @!P0 LOP3.LUT R3, R3, R2, RZ, 0x3c, !PT ;  /* 0x0000000203038212 */ /* 0x010fc800078e3cff */
[----:B------:R-:W-:-:S04]  /*145f0*/  @!P0 LOP3.LUT R2, R3, R2, RZ, 0x3c, !PT ;  /* 0x0000000203028212 */ /* 0x000fc800078e3cff */
[----:B------:R-:W-:-:S05]  /*14600*/  @!P0 LOP3.LUT R3, R3, R2, RZ, 0x3c, !PT ;  /* 0x0000000203038212 */ /* 0x000fca00078e3cff */
[----:B------:R-:W4:Y:S01]  /*14610*/  @!P0 LDG.E.U16 R19, [R2.64] ;  /* 0x0000000802138981 */ /* 0x000f22000c1e1500 */
[----:B------:R-:W-:Y:S02]  /*14620*/  LOP3.LUT R16, R16, 0x3f, RZ, 0xc0, !PT ;  /* 0x0000003f10107812 */ /* 0x000fe400078ec0ff */
[----:B0-----:R-:W-:Y:S01]  /*14630*/  LOP3.LUT P1, RZ, R18, 0x40, RZ, 0xc0, !PT ;  /* 0x0000004012ff7812 */ /* 0x001fe2000782c0ff */
[----:B---3--:R0:W-:Y:S04]  /*14640*/  STL [R1+0x20c], R20 ;  /* 0x00020c1401007387 */ /* 0x0081e80000100800 */
[----:B------:R1:W-:Y:S01]  /*14650*/  STS.U16 [R17+0xbe00], R0 ;  /* 0x00be000011007388 */ /* 0x0003e20000000400 */
[----:B0-----:R-:W-:Y:S01]  /*14660*/  IMAD.SHL.U32 R20, R16, 0x2, RZ ;  /* 0x0000000210147824 */ /* 0x001fe200078e00ff */
[----:B------:R-:W-:-:S02]  /*14670*/  SEL R16, RZ, 0x90, !P1 ;  /* 0x00000090ff107807 */ /* 0x000fc40004800000 */
[----:B-1----:R-:W3:Y:S02]  /*14680*/  LDL.LU R17, [R1+0x224] ;  /* 0x0002240001117983 */ /* 0x002ee40000300800 */
[----:B------:R-:W-:Y:S02]  /*14690*/  LOP3.LUT R16, R16, R20, RZ, 0x3c, !PT ;  /* 0x0000001410107212 */ /* 0x000fe400078e3cff */
[----:B------:R-:W2:Y:S04]  /*146a0*/  LDL.LU R20, [R1+0x204] ;  /* 0x0002040001147983 */ /* 0x000ea80000300800 */
[----:B----4-:R0:W-:Y:S04]  /*146b0*/  STL [R1+0x208], R19 ;  /* 0x0002081301007387 */ /* 0x0101e80000100800 */
[----:B0-----:R-:W4:Y:S04]  /*146c0*/  LDL.LU R19, [R1+0x143c] ;  /* 0x00143c0001137983 */ /* 0x001f280000300800 */
[----:B------:R-:W2:Y:S04]  /*146d0*/  LDL R2, [R1+0x6bc] ;  /* 0x0006bc0001027983 */ /* 0x000ea80000100800 */
[----:B------:R-:W2:Y:S01]  /*146e0*/  LDL R3, [R1+0x6c0] ;  /* 0x0006c00001037983 */ /* 0x000ea20000100800 */
[----:B----4-:R-:W-:-:S02]  /*146f0*/  PRMT R19, RZ, 0x7610, R19 ;  /* 0x00007610ff137816 */ /* 0x010fc40000000013 */
[----:B--2---:R-:W-:-:S04]  /*14700*/  @!P0 LOP3.LUT R3, R3, R2, RZ, 0x3c, !PT ;  /* 0x0000000203038212 */ /* 0x004fc800078e3cff */
[----:B------:R-:W-:-:S04]  /*14710*/  @!P0 LOP3.LUT R2, R3, R2, RZ, 0x3c, !PT ;  /* 0x0000000203028212 */ /* 0x000fc800078e3cff */
[----:B------:R-:W-:-:S05]  /*14720*/  @!P0 LOP3.LUT R3, R3, R2, RZ, 0x3c, !PT ;  /* 0x0000000203038212 */ /* 0x000fca00078e3cff */
[----:B------:R-:W2:Y:S01]  /*14730*/  @!P0 LDG.E.U16 R19, [R2.64] ;  /* 0x0000000802138981 */ /* 0x000ea2000c1e1500 */
[----:B------:R-:W-:-:S05]  /*14740*/  LOP3.LUT R16, R16, 0x60, RZ, 0x3c, !PT ;  /* 0x0000006010107812 */ /* 0x000fca00078e3cff */
[----:B------:R0:W-:Y:S04]  /*14750*/  STS.U16 [R16+0x8300], R23 ;  /* 0x0083001710007388 */ /* 0x0001e80000000400 */
[----:B0-----:R-:W4:Y:S04]  /*14760*/  LDL.LU R23, [R1+0x1ec] ;  /* 0x0001ec0001177983 */ /* 0x001f280000300800 */
        /* <DEDUP_REMOVED lines=54> */
[----:B------:R0:W2:Y:S04]  /*14ad0*/  @!P0 LDG.E.U16 R20, [R2.64] ;  /* 0x0000000802148981 */ /* 0x0000a8000c1e1500 */
[----:B----4-:R-:W-:Y:S04]  /*14ae0*/  STS.U16 [R16+0x9b00], R23 ;  /* 0x009b001710007388 */ /* 0x010fe80000000400 */
[----:B0-----:R-:W3:Y:S04]  /*14af0*/  LDL R2, [R1+0x53c] ;  /* 0x00053c0001027983 */ /* 0x001ee80000100800 */
[----:B------:R-:W3:Y:S04]  /*14b00*/  LDL R3, [R1+0x540] ;  /* 0x0005400001037983 */ /* 0x000ee80000100800 */
[----:B--2---:R0:W-:Y:S04]  /*14b10*/  STL [R1+0x204], R20 ;  /* 0x0002041401007387 */ /* 0x0041e80000100800 */
[----:B0-----:R-:W2:Y:S04]  /*14b20*/  LDL.LU R20, [R1+0x68] ;  /* 0x0000680001147983 */ /* 0x001ea80000300800 */
[----:B------:R-:W4:Y:S01]  /*14b30*/  LDL.LU R23, [R1+0x1424] ;  /* 0x0014240001177983 */ /* 0x000f220000300800 */
[----:B---3--:R-:W-:-:S04]  /*14b40*/  @!P0 LOP3.LUT R3, R3, R2, RZ, 0x3c, !PT ;  /* 0x0000000203038212 */ /* 0x008fc800078e3cff */
[----:B------:R-:W-:-:S04]  /*14b50*/  @!P0 LOP3.LUT R2, R3, R2, RZ, 0x3c, !PT ;  /* 0x0000000203028212 */ /* 0x000fc800078e3cff */
[----:B------:R-:W-:Y:S02]  /*14b60*/  @!P0 LOP3.LUT R3, R3, R2, RZ, 0x3c, !PT ;  /* 0x0000000203038212 */ /* 0x000fe400078e3cff */
[----:B----4-:R-:W-:-:S06]  /*14b70*/  PRMT R23, RZ, 0x7610, R23 ;  /* 0x00007610ff177816 */ /* 0x010fcc0000000017 */
[----:B------:R0:W3:Y:S04]  /*14b80*/  @!P0 LDG.E.U16 R23, [R2.64] ;  /* 0x0000000802178981 */ /* 0x0000e8000c1e1500 */
[----:B------:R-:W-:Y:S04]  /*14b90*/  STS.U16 [R16+0x9f00], R14 ;  /* 0x009f000e10007388 */ /* 0x000fe80000000400 */
[----:B0-----:R-:W4:Y:S04]  /*14ba0*/  LDL R2, [R1+0x4fc] ;  /* 0x0004fc0001027983 */ /* 0x001f280000100800 */
[----:B------:R-:W4:Y:S04]  /*14bb0*/  LDL R3, [R1+0x500] ;  /* 0x0005000001037983 */ /* 0x000f280000100800 */
[----:B---3--:R0:W-:Y:S04]  /*14bc0*/  STL [R1+0x1ec], R23 ;  /* 0x0001ec1701007387 */ /* 0x0081e80000100800 */
[----:B0-----:R-:W3:Y:S04]  /*14bd0*/  LDL.LU R23, [R1+0x34] ;  /* 0x0000340001177983 */ /* 0x001ee80000300800 */
[----:B------:R-:W2:Y:S01]  /*14be0*/  LDL.LU R14, [R1+0x1420] ;  /* 0x00142000010e7983 */ /* 0x000ea20000300800 */
[----:B----4-:R-:W-:-:S04]  /*14bf0*/  @!P0 LOP3.LUT R3, R3, R2, RZ, 0x3c, !PT ;  /* 0x0000000203038212 */ /* 0x010fc800078e3cff */
[----:B------:R-:W-:-:S04]  /*14c00*/  @!P0 LOP3.LUT R2, R3, R2, RZ, 0x3c, !PT ;  /* 0x0000000203028212 */ /* 0x000fc800078e3cff */
[----:B------:R-:W-:Y:S02]  /*14c10*/  @!P0 LOP3.LUT R3, R3, R2, RZ, 0x3c, !PT ;  /* 0x0000000203038212 */ /* 0x000fe400078e3cff */
[----:B--2---:R-:W-:-:S06]  /*14c20*/  PRMT R14, RZ, 0x7610, R14 ;  /* 0x00007610ff0e7816 */ /* 0x004fcc000000000e */
[----:B------:R0:W2:Y:S04]  /*14c30*/  @!P0 LDG.E.U16 R14, [R2.64] ;  /* 0x00000008020e8981 */ /* 0x0000a8000c1e1500 */
[----:B------:R-:W-:Y:S04]  /*14c40*/  STS.U16 [R16+0xa300], R22 ;  /* 0x00a3001610007388 */ /* 0x000fe80000000400 */
[----:B0-----:R-:W4:Y:S04]  /*14c50*/  LDL R2, [R1+0x4bc] ;  /* 0x0004bc0001027983 */ /* 0x001f280000100800 */
[----:B------:R-:W4:Y:S04]  /*14c60*/  LDL R3, [R1+0x4c0] ;  /* 0x0004c00001037983 */ /* 0x000f280000100800 */
[----:B--2---:R0:W-:Y:S04]  /*14c70*/  STL [R1+0x1dc], R14 ;  /* 0x0001dc0e01007387 */ /* 0x0041e80000100800 */
[----:B0-----:R-:W2:Y:S04]  /*14c80*/  LDL.LU R14, [R1+0x28] ;  /* 0x00002800010e7983 */ /* 0x001ea80000300800 */
        /* <DEDUP_REMOVED lines=8> */
[----:B------:R-:W4:Y:S04]  /*14d10*/  LDL R2, [R1+0x47c] ;  /* 0x00047c0001027983 */ /* 0x000f280000100800 */
[----:B------:R-:W4:Y:S01]  /*14d20*/  LDL R3, [R1+0x480] ;  /* 0x0004800001037983 */ /* 0x000f220000100800 */
[----:B--2---:R-:W-:-:S02]  /*14d30*/  PRMT R22, RZ, 0x7610, R22 ;  /* 0x00007610ff167816 */ /* 0x004fc40000000016 */
[----:B----4-:R-:W-:-:S04]  /*14d40*/  @!P0 LOP3.LUT R3, R3, R2, RZ, 0x3c, !PT ;  /* 0x0000000203038212 */ /* 0x010fc800078e3cff */
[----:B------:R-:W-:-:S04]  /*14d50*/  @!P0 LOP3.LUT R2, R3, R2, RZ, 0x3c, !PT ;  /* 0x0000000203028212 */ /* 0x000fc800078e3cff */
[----:B------:R-:W-:-:S05]  /*14d60*/  @!P0 LOP3.LUT R3, R3, R2, RZ, 0x3c, !PT ;  /* 0x0000000203038212 */ /* 0x000fca00078e3cff */
[----:B------:R-:W2:Y:S04]  /*14d70*/  @!P0 LDG.E.U16 R22, [R2.64] ;  /* 0x0000000802168981 */ /* 0x000ea8000c1e1500 */
[----:B------:R0:W-:Y:S04]  /*14d80*/  STS.U16 [R16+0xa700], R24 ;  /* 0x00a7001810007388 */ /* 0x0001e80000000400 */
[----:B0-----:R-:W4:Y:S04]  /*14d90*/  LDL.LU R24, [R1+0x1c] ;  /* 0x00001c0001187983 */ /* 0x001f280000300800 */
        /* <DEDUP_REMOVED lines=57> */
[----:B----4-:R-:W-:Y:S04]  /*15130*/  STS.U16 [R16+0xbf00], R24 ;  /* 0x00bf001810007388 */ /* 0x010fe80000000400 */
[----:B--2---:R0:W-:Y:S04]  /*15140*/  STL [R1+0x7c], R17 ;  /* 0x00007c1101007387 */ /* 0x0041e80000100800 */
[----:B0-----:R-:W2:Y:S04]  /*15150*/  LDL.LU R17, [R1+0x58] ;  /* 0x0000580001117983 */ /* 0x001ea80000300800 */
[----:B------:R-:W4:Y:S04]  /*15160*/  LDL.LU R16, [R1+0x13fc] ;  /* 0x0013fc0001107983 */ /* 0x000f280000300800 */
[----:B------:R-:W2:Y:S01]  /*15170*/  LDL R24, [R1+0x638] ;  /* 0x0006380001187983 */ /* 0x000ea20000100800 */
[----:B---3--:R-:W-:-:S04]  /*15180*/  @!P0 LOP3.LUT R3, R3, R2, RZ, 0x3c, !PT ;  /* 0x0000000203038212 */ /* 0x008fc800078e3cff */
[----:B------:R-:W-:-:S04]  /*15190*/  @!P0 LOP3.LUT R2, R3, R2, RZ, 0x3c, !PT ;  /* 0x0000000203028212 */ /* 0x000fc800078e3cff */
[----:B------:R-:W-:Y:S02]  /*151a0*/  @!P0 LOP3.LUT R3, R3, R2, RZ, 0x3c, !PT ;  /* 0x0000000203038212 */ /* 0x000fe400078e3cff */
[----:B----4-:R-:W-:-:S06]  /*151b0*/  PRMT R16, RZ, 0x7610, R16 ;  /* 0x00007610ff107816 */ /* 0x010fcc0000000010 */
[----:B------:R-:W3:Y:S04]  /*151c0*/  @!P0 LDG.E.U16 R16, [R2.64] ;  /* 0x0000000802108981 */ /* 0x000ee8000c1e1500 */
[----:B---3--:R0:W-:Y:S04]  /*151d0*/  STL [R1+0x78], R16 ;  /* 0x0000781001007387 */ /* 0x0081e80000100800 */
[----:B0-----:R-:W3:Y:S04]  /*151e0*/  LDL.LU R16, [R1+0x13f8] ;  /* 0x0013f80001107983 */ /* 0x001ee80000300800 */
[----:B------:R-:W4:Y:S04]  /*151f0*/  LDL R2, [R1+0x6b4] ;  /* 0x0006b40001027983 */ /* 0x000f280000100800 */
[----:B------:R-:W4:Y:S01]  /*15200*/  LDL R3, [R1+0x6b8] ;  /* 0x0006b80001037983 */ /* 0x000f220000100800 */
[----:B------:R-:W-:-:S02]  /*15210*/  PRMT R22, RZ, 0x7610, R22 ;  /* 0x00007610ff167816 */ /* 0x000fc40000000016 */
[----:B----4-:R-:W-:-:S04]  /*15220*/  @!P0 LOP3.LUT R3, R3, R2, RZ, 0x3c, !PT ;  /* 0x0000000203038212 */ /* 0x010fc800078e3cff */
[----:B------:R-:W-:-:S04]  /*15230*/  @!P0 LOP3.LUT R2, R3, R2, RZ, 0x3c, !PT ;  /* 0x0000000203028212 */ /* 0x000fc800078e3cff */
[----:B------:R-:W-:-:S05]  /*15240*/  @!P0 LOP3.LUT R3, R3, R2, RZ, 0x3c, !PT ;  /* 0x0000000203038212 */ /* 0x000fca00078e3cff */
[----:B------:R-:W4:Y:S04]  /*15250*/  @!P0 LDG.E.U16 R22, [R2.64] ;  /* 0x0000000802168981 */ /* 0x000f28000c1e1500 */
        /* <DEDUP_REMOVED lines=10> */
[----:B------:R-:W-:-:S05]  /*15300*/  IMAD.SHL.U32 R18, R18, 0x2, RZ ;  /* 0x0000000212127824 */ /* 0x000fca00078e00ff */
[----:B---3--:R-:W-:Y:S04]  /*15310*/  STS.U16 [R18], R16 ;  /* 0x0000001012007388 */ /* 0x008fe80000000400 */
[----:B------:R0:W-:Y:S04]  /*15320*/  STS.U16 [R18+0x800], R19 ;  /* 0x0008001312007388 */ /* 0x0001e80000000400 */
[----:B0-----:R-:W3:Y:S04]  /*15330*/  LDL.LU R19, [R1+0x48] ;  /* 0x0000480001137983 */ /* 0x001ee80000300800 */
[----:B--2---:R0:W-:Y:S04]  /*15340*/  STL [R1+0x54], R22 ;  /* 0x0000541601007387 */ /* 0x0041e80000100800 */
[----:B0-----:R-:W2:Y:S04]  /*15350*/  LDL.LU R22, [R1+0x13f0] ;  /* 0x0013f00001167983 */ /* 0x001ea80000300800 */
[----:B------:R-:W4:Y:S01]  /*15360*/  LDL R3, [R1+0x634] ;  /* 0x0006340001037983 */ /* 0x000f220000100800 */
[----:B------:R-:W-:Y:S01]  /*15370*/  @!P0 IMAD.MOV.U32 R2, RZ, RZ, R24 ;  /* 0x000000ffff028224 */ /* 0x000fe200078e0018 */
[----:B--2---:R-:W-:-:S06]  /*15380*/  PRMT R22, RZ, 0x7610, R22 ;  /* 0x00007610ff167816 */ /* 0x004fcc0000000016 */
[----:B----4-:R-:W2:Y:S04]  /*15390*/  @!P0 LDG.E.U16 R22, [R2.64] ;  /* 0x0000000802168981 */ /* 0x010ea8000c1e1500 */
[----:B------:R0:W-:Y:S04]  /*153a0*/  STS.U16 [R18+0x1000], R20 ;  /* 0x0010001412007388 */ /* 0x0001e80000000400 */
[----:B0-----:R-:W4:Y:S04]  /*153b0*/  LDL.LU R20, [R1+0x40] ;  /* 0x0000400001147983 */ /* 0x001f280000300800 */
[----:B------:R-:W3:Y:S04]  /*153c0*/  LDL R24, [R1+0x538] ;  /* 0x0005380001187983 */ /* 0x000ee80000100800 */
        /* <DEDUP_REMOVED lines=11> */
[----:B------:R-:W-:Y:S04]  /*15480*/  STS.U16 [R18+0x2000], R14 ;  /* 0x0020000e12007388 */ /* 0x000fe80000000400 */
[----:B--2---:R0:W-:Y:S04]  /*15490*/  STL [R1+0x44], R23 ;  /* 0x0000441701007387 */ /* 0x0041e80000100800 */
[----:B0-----:R-:W2:Y:S04]  /*154a0*/  LDL.LU R23, [R1+0x13e4] ;  /* 0x0013e40001177983 */ /* 0x001ea80000300800 */
[----:B------:R-:W3:Y:S04]  /*154b0*/  LDL R2, [R1+0x5b4] ;  /* 0x0005b40001027983 */ /* 0x000ee80000100800 */
[----:B------:R-:W3:Y:S04]  /*154c0*/  LDL R3, [R1+0x5b8] ;  /* 0x0005b80001037983 */ /* 0x000ee80000100800 */
[----:B------:R-:W2:Y:S01]  /*154d0*/  LDL.LU R14, [R1+0x13e0] ;  /* 0x0013e000010e7983 */ /* 0x000ea20000300800 */
[----:B---3--:R-:W-:-:S04]  /*154e0*/  @!P0 LOP3.LUT R3, R3, R2, RZ, 0x3c, !PT ;  /* 0x0000000203038212 */ /* 0x008fc800078e3cff */
[C---:B------:R-:W-:Y:S02]  /*154f0*/  @!P0 LOP3.LUT R2, R3.reuse, R2, RZ, 0x3c, !PT ;  /* 0x0000000203028212 */ /* 0x040fe400078e3cff */
[----:B--2---:R-:W-:Y:S02]  /*15500*/  PRMT R14, RZ, 0x7610, R14 ;  /* 0x00007610ff0e7816 */ /* 0x004fe4000000000e */
[----:B------:R-:W-:-:S05]  /*15510*/  @!P0 LOP3.LUT R3, R3, R2, RZ, 0x3c, !PT ;  /* 0x0000000203038212 */ /* 0x000fca00078e3cff */
[----:B------:R-:W2:Y:S04]  /*15520*/  @!P0 LDG.E.U16 R14, [R2.64] ;  /* 0x00000008020e8981 */ /* 0x000ea8000c1e1500 */
[----:B--2---:R0:W-:Y:S04]  /*15530*/  STL [R1+0x14], R14 ;  /* 0x0000140e01007387 */ /* 0x0041e80000100800 */
[----:B0-----:R-:W2:Y:S04]  /*15540*/  LDL.LU R14, [R1+0x13dc] ;  /* 0x0013dc00010e7983 */ /* 0x001ea80000300800 */
[----:B------:R-:W3:Y:S04]  /*15550*/  LDL R2, [R1+0x574] ;  /* 0x0005740001027983 */ /* 0x000ee80000100800 */
[----:B------:R-:W3:Y:S01]  /*15560*/  LDL R3, [R1+0x578] ;  /* 0x0005780001037983 */ /* 0x000ee20000100800 */
[----:B------:R-:W-:-:S02]  /*15570*/  PRMT R28, RZ, 0x7610, R28 ;  /* 0x00007610ff1c7816 */ /* 0x000fc4000000001c */
[----:B---3--:R-:W-:-:S04]  /*15580*/  @!P0 LOP3.LUT R3, R3, R2, RZ, 0x3c, !PT ;  /* 0x0000000203038212 */ /* 0x008fc800078e3cff */
[----:B------:R-:W-:-:S04]  /*15590*/  @!P0 LOP3.LUT R2, R3, R2, RZ, 0x3c, !PT ;  /* 0x0000000203028212 */ /* 0x000fc800078e3cff */
[----:B------:R-:W-:-:S05]  /*155a0*/  @!P0 LOP3.LUT R3, R3, R2, RZ, 0x3c, !PT ;  /* 0x0000000203038212 */ /* 0x000fca00078e3cff */
[----:B------:R0:W3:Y:S04]  /*155b0*/  @!P0 LDG.E.U16 R28, [R2.64] ;  /* 0x00000008021c8981 */ /* 0x0000e8000c1e1500 */
[----:B------:R1:W-:Y:S04]  /*155c0*/  STS.U16 [R18+0x2800], R17 ;  /* 0x0028001112007388 */ /* 0x0003e80000000400 */
[----:B-1----:R-:W2:Y:S04]  /*155d0*/  LDL.LU R17, [R1+0x13d8] ;  /* 0x0013d80001117983 */ /* 0x002ea80000300800 */
[----:B0-----:R-:W2:Y:S04]  /*155e0*/  LDL.LU R2, [R1+0x50] ;  /* 0x0000500001027983 */ /* 0x001ea80000300800 */
[----:B---3--:R-:W-:Y:S04]  /*155f0*/  STL [R1+0x8], R28 ;  /* 0x0000081c01007387 */ /* 0x008fe80000100800 */
[----:B------:R-:W3:Y:S01]  /*15600*/  LDL R3, [R1+0x534] ;  /* 0x0005340001037983 */ /* 0x000ee20000100800 */
[----:B------:R-:W-:-:S03]  /*15610*/  PRMT R13, RZ, 0x7610, R13 ;  /* 0x00007610ff0d7816 */ /* 0x000fc6000000000d */
[----:B--2---:R0:W-:Y:S02]  /*15620*/  STS.U16 [R18+0x3000], R2 ;  /* 0x0030000212007388 */ /* 0x0041e40000000400 */
[----:B0-----:R-:W-:Y:S02]  /*15630*/  @!P0 IMAD.MOV.U32 R2, RZ, RZ, R24 ;  /* 0x000000ffff028224 */ /* 0x001fe400078e0018 */
[----:B------:R-:W2:Y:S04]  /*15640*/  LDL.LU R18, [R1+0x13d4] ;  /* 0x0013d40001127983 */ /* 0x000ea80000300800 */
[----:B------:R-:W0:Y:S01]  /*15650*/  S2R R28, SR_TID.X ;  /* 0x00000000001c7919 */ /* 0x000e220000002100 */
[----:B------:R-:W-:-:S03]  /*15660*/  PRMT R12, RZ, 0x7610, R12 ;  /* 0x00007610ff0c7816 */ /* 0x000fc6000000000c */
[----:B------:R-:W2:Y:S04]  /*15670*/  LDL R24, [R1+0x478] ;  /* 0x0004780001187983 */ /* 0x000ea80000100800 */
[----:B---3--:R1:W3:Y:S04]  /*15680*/  @!P0 LDG.E.U16 R13, [R2.64] ;  /* 0x00000008020d8981 */ /* 0x0082e8000c1e1500 */
[----:B-1----:R-:W2:Y:S04]  /*15690*/  LDL R2, [R1+0x4f4] ;  /* 0x0004f40001027983 */ /* 0x002ea80000100800 */
[----:B------:R-:W2:Y:S01]  /*156a0*/  LDL R3, [R1+0x4f8] ;  /* 0x0004f80001037983 */ /* 0x000ea20000100800 */
[----:B0-----:R-:W-:-:S03]  /*156b0*/  LOP3.LUT R28, R28, 0x7f, RZ, 0xc0, !PT ;  /* 0x0000007f1c1c7812 */ /* 0x001fc600078ec0ff */
[----:B---3--:R0:W-:Y:S01]  /*156c0*/  STL [R1+0x1368], R13 ;  /* 0x0013680d01007387 */ /* 0x0081e20000100800 */
[----:B--2---:R-:W-:Y:S01]  /*156d0*/  @!P0 LOP3.LUT R3, R3, R2, RZ, 0x3c, !PT ;  /* 0x0000000203038212 */ /* 0x004fe200078e3cff */
[----:B0-----:R-:W-:-:S03]  /*156e0*/  IMAD.SHL.U32 R13, R28, 0x2, RZ ;  /* 0x000000021c0d7824 */ /* 0x001fc600078e00ff */
[----:B------:R-:W-:-:S04]  /*156f0*/  @!P0 LOP3.LUT R2, R3, R2, RZ, 0x3c, !PT ;  /* 0x0000000203028212 */ /* 0x000fc800078e3cff */
[----:B------:R-:W-:Y:S01]  /*15700*/  @!P0 LOP3.LUT R3, R3, R2, RZ, 0x3c, !PT ;  /* 0x0000000203038212 */ /* 0x000fe200078e3cff */
[----:B------:R0:W-:Y:S04]  /*15710*/  STS.U16 [R13+0x3800], R19 ;  /* 0x003800130d007388 */ /* 0x0001e80000000400 */
[----:B------:R1:W2:Y:S04]  /*15720*/  @!P0 LDG.E.U16 R12, [R2.64] ;  /* 0x00000008020c8981 */ /* 0x0002a8000c1e1500 */
[----:B0-----:R-:W3:Y:S04]  /*15730*/  LDL.LU R19, [R1+0x13d0] ;  /* 0x0013d00001137983 */ /* 0x001ee80000300800 */
[----:B-1----:R-:W3:Y:S04]  /*15740*/  LDL R2, [R1+0x4b4] ;  /* 0x0004b40001027983 */ /* 0x002ee80000100800 */
[----:B------:R-:W3:Y:S01]  /*15750*/  LDL R3, [R1+0x4b8] ;  /* 0x0004b80001037983 */ /* 0x000ee20000100800 */
[----:B------:R-:W-:-:S03]  /*15760*/  PRMT R11, RZ, 0x7610, R11 ;  /* 0x00007610ff0b7816 */ /* 0x000fc6000000000b */
[----:B----4-:R0:W-:Y:S04]  /*15770*/  STS.U16 [R13+0x4000], R20 ;  /* 0x004000140d007388 */ /* 0x0101e80000000400 */
[----:B--2---:R-:W-:Y:S04]  /*15780*/  STL [R1+0x136c], R12 ;  /* 0x00136c0c01007387 */ /* 0x004fe80000100800 */
[----:B0-----:R-:W2:Y:S01]  /*15790*/  LDL.LU R20, [R1+0x13cc] ;  /* 0x0013cc0001147983 */ /* 0x001ea20000300800 */
[----:B---3--:R-:W-:-:S04]  /*157a0*/  @!P0 LOP3.LUT R3, R3, R2, RZ, 0x3c, !PT ;  /* 0x0000000203038212 */ /* 0x008fc800078e3cff */
[----:B------:R-:W-:-:S04]  /*157b0*/  @!P0 LOP3.LUT R2, R3, R2, RZ, 0x3c, !PT ;  /* 0x0000000203028212 */ /* 0x000fc800078e3cff */
[----:B------:R-:W-:-:S05]  /*157c0*/  @!P0 LOP3.LUT R3, R3, R2, RZ, 0x3c, !PT ;  /* 0x0000000203038212 */ /* 0x000fca00078e3cff */
[----:B------:R0:W3:Y:S04]  /*157d0*/  @!P0 LDG.E.U16 R11, [R2.64] ;  /* 0x00000008020b8981 */ /* 0x0000e8000c1e1500 */
[----:B0-----:R-:W4:Y:S04]  /*157e0*/  LDL.LU R2, [R1+0x3c] ;  /* 0x00003c0001027983 */ /* 0x001f280000300800 */
[----:B------:R-:W2:Y:S01]  /*157f0*/  LDL R3, [R1+0x474] ;  /* 0x0004740001037983 */ /* 0x000ea20000100800 */
[----:B------:R-:W-:-:S03]  /*15800*/  PRMT R10, RZ, 0x7610, R10 ;  /* 0x00007610ff0a7816 */ /* 0x000fc6000000000a */
[----:B---3--:R0:W-:Y:S04]  /*15810*/  STL [R1+0x1370], R11 ;  /* 0x0013700b01007387 */ /* 0x0081e80000100800 */
[----:B----4-:R1:W-:Y:S04]  /*15820*/  STS.U16 [R13+0x4800], R2 ;  /* 0x004800020d007388 */ /* 0x0103e80000000400 */
[----:B0-----:R-:W3:Y:S01]  /*15830*/  LDL.LU R11, [R1+0x20] ;  /* 0x00002000010b7983 */ /* 0x001ee20000300800 */
[----:B-1----:R-:W-:-:S03]  /*15840*/  @!P0 IMAD.MOV.U32 R2, RZ, RZ, R24 ;  /* 0x000000ffff028224 */ /* 0x002fc600078e0018 */
[----:B------:R-:W4:Y:S04]  /*15850*/  LDL.LU R24, [R1+0x88] ;  /* 0x0000880001187983 */ /* 0x000f280000300800 */
[----:B--2---:R0:W2:Y:S04]  /*15860*/  @!P0 LDG.E.U16 R10, [R2.64] ;  /* 0x00000008020a8981 */ /* 0x0040a8000c1e1500 */
[----:B0-----:R-:W2:Y:S04]  /*15870*/  LDL R2, [R1+0x448] ;  /* 0x0004480001027983 */ /* 0x001ea80000100800 */
[----:B------:R-:W2:Y:S01]  /*15880*/  LDL R3, [R1+0x824] ;  /* 0x0008240001037983 */ /* 0x000ea20000100800 */
[----:B------:R-:W-:-:S02]  /*15890*/  PRMT R20, RZ, 0x7610, R20 ;  /* 0x00007610ff147816 */ /* 0x000fc40000000014 */
[----:B--2---:R-:W-:-:S04]  /*158a0*/  @!P0 LOP3.LUT R3, R3, R2, RZ, 0x3c, !PT ;  /* 0x0000000203038212 */ /* 0x004fc800078e3cff */
[----:B------:R-:W-:-:S04]  /*158b0*/  @!P0 LOP3.LUT R2, R3, R2, RZ, 0x3c, !PT ;  /* 0x0000000203028212 */ /* 0x000fc800078e3cff */
[----:B------:R-:W-:-:S05]  /*158c0*/  @!P0 LOP3.LUT R3, R3, R2, RZ, 0x3c, !PT ;  /* 0x0000000203038212 */ /* 0x000fca00078e3cff */
[----:B------:R-:W2:Y:S04]  /*158d0*/  @!P0 LDG.E.U16 R20, [R2.64] ;  /* 0x0000000802148981 */ /* 0x000ea8000c1e1500 */
[----:B------:R-:W-:Y:S04]  /*158e0*/  STL [R1+0x1374], R10 ;  /* 0x0013740a01007387 */ /* 0x000fe80000100800 */
[----:B---3--:R0:W-:Y:S04]  /*158f0*/  STS.U16 [R13+0x5000], R11 ;  /* 0x0050000b0d007388 */ /* 0x0081e80000000400 */
[----:B0-----:R-:W3:Y:S04]  /*15900*/  LDL R11, [R1+0x730] ;  /* 0x00073000010b7983 */ /* 0x001ee80000100800 */
[----:B--2---:R0:W-:Y:S04]  /*15910*/  STL [R1+0x74], R20 ;  /* 0x0000741401007387 */ /* 0x0041e80000100800 */
[----:B0-----:R-:W2:Y:S04]  /*15920*/  LDL.LU R20, [R1+0x13c8] ;  /* 0x0013c80001147983 */ /* 0x001ea80000300800 */
[----:B------:R-:W2:Y:S04]  /*15930*/  LDL R2, [R1+0x7ec] ;  /* 0x0007ec0001027983 */ /* 0x000ea80000100800 */
[----:B------:R-:W2:Y:S01]  /*15940*/  LDL R3, [R1+0x7f0] ;  /* 0x0007f00001037983 */ /* 0x000ea20000100800 */
[----:B------:R-:W-:-:S02]  /*15950*/  PRMT R19, RZ, 0x7610, R19 ;  /* 0x00007610ff137816 */ /* 0x000fc40000000013 */
[----:B--2---:R-:W-:-:S04]  /*15960*/  @!P0 LOP3.LUT R3, R3, R2, RZ, 0x3c, !PT ;  /* 0x0000000203038212 */ /* 0x004fc800078e3cff */
[----:B------:R-:W-:-:S04]  /*15970*/  @!P0 LOP3.LUT R2, R3, R2, RZ, 0x3c, !PT ;  /* 0x0000000203028212 */ /* 0x000fc800078e3cff */
[----:B------:R-:W-:-:S05]  /*15980*/  @!P0 LOP3.LUT R3, R3, R2, RZ, 0x3c, !PT ;  /* 0x0000000203038212 */ /* 0x000fca00078e3cff */
[----:B------:R-:W2:Y:S04]  /*15990*/  @!P0 LDG.E.U16 R19, [R2.64] ;  /* 0x0000000802138981 */ /* 0x000ea8000c1e1500 */
        /* <DEDUP_REMOVED lines=17> */
[----:B------:R-:W2:Y:S01]  /*15ab0*/  @!P0 LDG.E.U16 R17, [R2.64] ;  /* 0x0000000802118981 */ /* 0x000ea2000c1e1500 */
[----:B------:R-:W-:-:S03]  /*15ac0*/  PRMT R10, RZ, 0x7610, R10 ;  /* 0x00007610ff0a7816 */ /* 0x000fc6000000000a */
[----:B--2---:R0:W-:Y:S04]  /*15ad0*/  STL [R1+0x68], R17 ;  /* 0x0000681101007387 */ /* 0x0041e80000100800 */
[----:B0-----:R-:W2:Y:S04]  /*15ae0*/  LDL.LU R17, [R1+0x13bc] ;  /* 0x0013bc0001117983 */ /* 0x001ea80000300800 */
[----:B------:R-:W2:Y:S01]  /*15af0*/  LDL R3, [R1+0x72c] ;  /* 0x00072c0001037983 */ /* 0x000ea20000100800 */
[----:B---3--:R-:W-:-:S05]  /*15b00*/  @!P0 IMAD.MOV.U32 R2, RZ, RZ, R11 ;  /* 0x000000ffff028224 */ /* 0x008fca00078e000b */
[----:B--2---:R0:W2:Y:S04]  /*15b10*/  @!P0 LDG.E.U16 R10, [R2.64] ;  /* 0x00000008020a8981 */ /* 0x0040a8000c1e1500 */
[----:B0-----:R-:W3:Y:S04]  /*15b20*/  LDL R2, [R1+0x6ec] ;  /* 0x0006ec0001027983 */ /* 0x001ee80000100800 */
[----:B------:R-:W3:Y:S01]  /*15b30*/  LDL R3, [R1+0x6f0] ;  /* 0x0006f00001037983 */ /* 0x000ee20000100800 */
[----:B------:R-:W-:Y:S02]  /*15b40*/  PRMT R23, RZ, 0x7610, R23 ;  /* 0x00007610ff177816 */ /* 0x000fe40000000017 */
[----:B---3--:R-:W-:-:S04]  /*15b50*/  @!P0 LOP3.LUT R3, R3, R2, RZ, 0x3c, !PT ;  /* 0x0000000203038212 */ /* 0x008fc800078e3cff */
[----:B------:R-:W-:-:S04]  /*15b60*/  @!P0 LOP3.LUT R2, R3, R2, RZ, 0x3c, !PT ;  /* 0x0000000203028212 */ /* 0x000fc800078e3cff */
[----:B------:R-:W-:-:S05]  /*15b70*/  @!P0 LOP3.LUT R3, R3, R2, RZ, 0x3c, !PT ;  /* 0x0000000203038212 */ /* 0x000fca00078e3cff */
[----:B------:R-:W3:Y:S04]  /*15b80*/  @!P0 LDG.E.U16 R23, [R2.64] ;  /* 0x0000000802178981 */ /* 0x000ee8000c1e1500 */
[----:B--2---:R0:W-:Y:S04]  /*15b90*/  STL [R1+0x64], R10 ;  /* 0x0000640a01007387 */ /* 0x0041e80000100800 */
[----:B------:R-:W2:Y:S01]  /*15ba0*/  LDL R11, [R1+0x630] ;  /* 0x00063000010b7983 */ /* 0x000ea20000100800 */
[----:B0-----:R-:W-:-:S03]  /*15bb0*/  IMAD.SHL.U32 R10, R28, 0x2, RZ ;  /* 0x000000021c0a7824 */ /* 0x001fc600078e00ff */
[----:B------:R-:W2:Y:S02]  /*15bc0*/  LDL R28, [R1+0x62c] ;  /* 0x00062c00011c7983 */ /* 0x000ea40000100800 */
[----:B------:R-:W-:Y:S02]  /*15bd0*/  LOP3.LUT R10, R10, 0x10, RZ, 0x3c, !PT ;  /* 0x000000100a0a7812 */ /* 0x000fe400078e3cff */
[----:B------:R-:W-:Y:S04]  /*15be0*/  STS.U16 [R13+0x5800], R20 ;  /* 0x005800140d007388 */ /* 0x000fe80000000400 */
[----:B------:R-:W-:Y:S04]  /*15bf0*/  STS.U16 [R13+0x6000], R19 ;  /* 0x006000130d007388 */ /* 0x000fe80000000400 */
[----:B------:R-:W-:Y:S04]  /*15c00*/  STS.U16 [R13+0x6800], R18 ;  /* 0x006800120d007388 */ /* 0x000fe80000000400 */
[----:B------:R-:W-:Y:S04]  /*15c10*/  STS.U16 [R13+0x7000], R17 ;  /* 0x007000110d007388 */ /* 0x000fe80000000400 */
[----:B------:R-:W-:Y:S04]  /*15c20*/  STS.U16 [R13+0x7800], R14 ;  /* 0x0078000e0d007388 */ /* 0x000fe80000000400 */
[----:B----4-:R-:W-:Y:S04]  /*15c30*/  STS.U16 [R10+0x100], R24 ;  /* 0x000100180a007388 */ /* 0x010fe80000000400 */
[----:B---3--:R0:W-:Y:S04]  /*15c40*/  STL [R1+0x60], R23 ;  /* 0x0000601701007387 */ /* 0x0081e80000100800 */
[----:B0-----:R-:W3:Y:S04]  /*15c50*/  LDL.LU R23, [R1+0x13b8] ;  /* 0x0013b80001177983 */ /* 0x001ee80000300800 */
        /* <DEDUP_REMOVED lines=12> */
[----:B------:R-:W-:-:S02]  /*15d20*/  PRMT R29, RZ, 0x7610, R29 ;  /* 0x00007610ff1d7816 */ /* 0x000fc4000000001d */
[----:B----4-:R-:W-:-:S04]  /*15d30*/  @!P0 LOP3.LUT R3, R3, R2, RZ, 0x3c, !PT ;  /* 0x0000000203038212 */ /* 0x010fc800078e3cff */
[----:B------:R-:W-:-:S04]  /*15d40*/  @!P0 LOP3.LUT R2, R3, R2, RZ, 0x3c, !PT ;  /* 0x0000000203028212 */ /* 0x000fc800078e3cff */
[----:B------:R-:W-:-:S05]  /*15d50*/  @!P0 LOP3.LUT R3, R3, R2, RZ, 0x3c, !PT ;  /* 0x0000000203038212 */ /* 0x000fca00078e3cff */
[----:B------:R0:W4:Y:S01]  /*15d60*/  @!P0 LDG.E.U16 R29, [R2.64] ;  /* 0x00000008021d8981 */ /* 0x000122000c1e1500 */
[----:B------:R-:W-:Y:S01]  /*15d70*/  PRMT R7, RZ, 0x7610, R7 ;  /* 0x00007610ff077816 */ /* 0x000fe20000000007 */
[----:B0-----:R-:W-:Y:S02]  /*15d80*/  @!P0 IMAD.MOV.U32 R2, RZ, RZ, R11 ;  /* 0x000000ffff028224 */ /* 0x001fe400078e000b */
[----:B------:R-:W-:-:S05]  /*15d90*/  @!P0 IMAD.MOV.U32 R3, RZ, RZ, R28 ;  /* 0x000000ffff038224 */ /* 0x000fca00078e001c */
[----:B------:R0:W2:Y:S04]  /*15da0*/  @!P0 LDG.E.U16 R7, [R2.64] ;  /* 0x0000000802078981 */ /* 0x0000a8000c1e1500 */
[----:B----4-:R1:W-:Y:S04]  /*15db0*/  STL [R1+0x50], R29 ;  /* 0x0000501d01007387 */ /* 0x0103e80000100800 */
[----:B0-----:R-:W4:Y:S04]  /*15dc0*/  LDL R2, [R1+0x5ec] ;  /* 0x0005ec0001027983 */ /* 0x001f280000100800 */
[----:B------:R-:W4:Y:S01]  /*15dd0*/  LDL R3, [R1+0x5f0] ;  /* 0x0005f00001037983 */ /* 0x000f220000100800 */
[----:B------:R-:W-:-:S03]  /*15de0*/  PRMT R6, RZ, 0x7610, R6 ;  /* 0x00007610ff067816 */ /* 0x000fc60000000006 */
[----:B-1----:R-:W3:Y:S04]  /*15df0*/  LDL R29, [R1+0x570] ;  /* 0x00057000011d7983 */ /* 0x002ee80000100800 */
[----:B------:R-:W3:Y:S04]  /*15e00*/  LDL R28, [R1+0x52c] ;  /* 0x00052c00011c7983 */ /* 0x000ee80000100800 */
[----:B------:R-:W3:Y:S04]  /*15e10*/  LDL R11, [R1+0x530] ;  /* 0x00053000010b7983 */ /* 0x000ee80000100800 */
[----:B--2---:R0:W-:Y:S04]  /*15e20*/  STL [R1+0x48], R7 ;  /* 0x0000480701007387 */ /* 0x0041e80000100800 */
[----:B0-----:R-:W2:Y:S01]  /*15e30*/  LDL.LU R7, [R1+0x1a0] ;  /* 0x0001a00001077983 */ /* 0x001ea20000300800 */
[----:B----4-:R-:W-:-:S04]  /*15e40*/  @!P0 LOP3.LUT R3, R3, R2, RZ, 0x3c, !PT ;  /* 0x0000000203038212 */ /* 0x010fc800078e3cff */
[----:B------:R-:W-:-:S04]  /*15e50*/  @!P0 LOP3.LUT R2, R3, R2, RZ, 0x3c, !PT ;  /* 0x0000000203028212 */ /* 0x000fc800078e3cff */
[----:B------:R-:W-:-:S05]  /*15e60*/  @!P0 LOP3.LUT R3, R3, R2, RZ, 0x3c, !PT ;  /* 0x0000000203038212 */ /* 0x000fca00078e3cff */
[----:B------:R0:W4:Y:S04]  /*15e70*/  @!P0 LDG.E.U16 R6, [R2.64] ;  /* 0x0000000802068981 */ /* 0x000128000c1e1500 */
[----:B0-----:R-:W2:Y:S04]  /*15e80*/  LDL R2, [R1+0x5ac] ;  /* 0x0005ac0001027983 */ /* 0x001ea80000100800 */
[----:B------:R-:W2:Y:S01]  /*15e90*/  LDL R3, [R1+0x5b0] ;  /* 0x0005b00001037983 */ /* 0x000ea20000100800 */
[----:B------:R-:W-:Y:S02]  /*15ea0*/  PRMT R15, RZ, 0x7610, R15 ;  /* 0x00007610ff0f7816 */ /* 0x000fe4000000000f */
[----:B--2---:R-:W-:-:S04]  /*15eb0*/  @!P0 LOP3.LUT R3, R3, R2, RZ, 0x3c, !PT ;  /* 0x0000000203038212 */ /* 0x004fc800078e3cff */
[----:B------:R-:W-:-:S04]  /*15ec0*/  @!P0 LOP3.LUT R2, R3, R2, RZ, 0x3c, !PT ;  /* 0x0000000203028212 */ /* 0x000fc800078e3cff */
[----:B------:R-:W-:-:S05]  /*15ed0*/  @!P0 LOP3.LUT R3, R3, R2, RZ, 0x3c, !PT ;  /* 0x0000000203038212 */ /* 0x000fca00078e3cff */
[----:B------:R-:W2:Y:S04]  /*15ee0*/  @!P0 LDG.E.U16 R15, [R2.64] ;  /* 0x00000008020f8981 */ /* 0x000ea8000c1e1500 */
[----:B----4-:R0:W-:Y:S04]  /*15ef0*/  STL [R1+0x40], R6 ;  /* 0x0000400601007387 */ /* 0x0101e80000100800 */
[----:B0-----:R-:W4:Y:S04]  /*15f00*/  LDL.LU R6, [R1+0x19c] ;  /* 0x00019c0001067983 */ /* 0x001f280000300800 */
[----:B--2---:R0:W-:Y:S04]  /*15f10*/  STL [R1+0x10], R15 ;  /* 0x0000100f01007387 */ /* 0x0041e80000100800 */
[----:B0-----:R-:W2:Y:S04]  /*15f20*/  LDL.LU R15, [R1+0x13ac] ;  /* 0x0013ac00010f7983 */ /* 0x001ea80000300800 */
[----:B------:R-:W2:Y:S01]  /*15f30*/  LDL R3, [R1+0x56c] ;  /* 0x00056c0001037983 */ /* 0x000ea20000100800 */
[----:B------:R-:W-:Y:S01]  /*15f40*/  PRMT R26, RZ, 0x7610, R26 ;  /* 0x00007610ff1a7816 */ /* 0x000fe2000000001a */
[----:B---3--:R-:W-:-:S05]  /*15f50*/  @!P0 IMAD.MOV.U32 R2, RZ, RZ, R29 ;  /* 0x000000ffff028224 */ /* 0x008fca00078e001d */
[----:B--2---:R0:W2:Y:S01]  /*15f60*/  @!P0 LDG.E.U16 R26, [R2.64] ;  /* 0x00000008021a8981 */ /* 0x0040a2000c1e1500 */
[----:B------:R-:W-:-:S03]  /*15f70*/  PRMT R9, RZ, 0x7610, R9 ;  /* 0x00007610ff097816 */ /* 0x000fc60000000009 */
[----:B------:R-:W-:Y:S04]  /*15f80*/  STS.U16 [R10+0x900], R24 ;  /* 0x000900180a007388 */ /* 0x000fe80000000400 */
[----:B------:R-:W-:Y:S01]  /*15f90*/  STS.U16 [R10+0x1100], R23 ;  /* 0x001100170a007388 */ /* 0x000fe20000000400 */
[----:B0-----:R-:W-:-:S03]  /*15fa0*/  @!P0 IMAD.MOV.U32 R2, RZ, RZ, R11 ;  /* 0x000000ffff028224 */ /* 0x001fc600078e000b */
[----:B------:R-:W-:Y:S01]  /*15fb0*/  STS.U16 [R10+0x1900], R22 ;  /* 0x001900160a007388 */ /* 0x000fe20000000400 */
[----:B------:R-:W-:-:S03]  /*15fc0*/  @!P0 IMAD.MOV.U32 R3, RZ, RZ, R28 ;  /* 0x000000ffff038224 */ /* 0x000fc600078e001c */
[----:B------:R-:W-:Y:S04]  /*15fd0*/  STS.U16 [R10+0x2100], R21 ;  /* 0x002100150a007388 */ /* 0x000fe80000000400 */
[----:B------:R-:W-:Y:S04]  /*15fe0*/  STS.U16 [R10+0x2900], R15 ;  /* 0x0029000f0a007388 */ /* 0x000fe80000000400 */
[----:B------:R0:W3:Y:S04]  /*15ff0*/  @!P0 LDG.E.U16 R9, [R2.64] ;  /* 0x0000000802098981 */ /* 0x0000e8000c1e1500 */
[----:B--2---:R1:W-:Y:S04]  /*16000*/  STL [R1+0x4], R26 ;  /* 0x0000041a01007387 */ /* 0x0043e80000100800 */
[----:B-1----:R-:W2:Y:S04]  /*16010*/  LDL.LU R26, [R1+0x194] ;  /* 0x00019400011a7983 */ /* 0x002ea80000300800 */
[----:B------:R-:W2:Y:S04]  /*16020*/  LDL R15, [R1+0x444] ;  /* 0x00044400010f7983 */ /* 0x000ea80000100800 */
[----:B------:R-:W2:Y:S04]  /*16030*/  LDL R11, [R1+0x820] ;  /* 0x00082000010b7983 */ /* 0x000ea80000100800 */
[----:B------:R-:W2:Y:S04]  /*16040*/  LDL.LU R28, [R1+0x2c] ;  /* 0x00002c00011c7983 */ /* 0x000ea80000300800 */
[----:B------:R-:W2:Y:S04]  /*16050*/  LDL.LU R29, [R1+0xc] ;  /* 0x00000c00011d7983 */ /* 0x000ea80000300800 */
[----:B0-----:R-:W2:Y:S04]  /*16060*/  LDL R2, [R1+0x4ec] ;  /* 0x0004ec0001027983 */ /* 0x001ea80000100800 */
[----:B------:R-:W2:Y:S01]  /*16070*/  LDL R3, [R1+0x4f0] ;  /* 0x0004f00001037983 */ /* 0x000ea20000100800 */
[----:B------:R-:W-:-:S02]  /*16080*/  PRMT R8, RZ, 0x7610, R8 ;  /* 0x00007610ff087816 */ /* 0x000fc40000000008 */
[----:B--2---:R-:W-:-:S04]  /*16090*/  @!P0 LOP3.LUT R3, R3, R2, RZ, 0x3c, !PT ;  /* 0x0000000203038212 */ /* 0x004fc800078e3cff */
[----:B------:R-:W-:-:S04]  /*160a0*/  @!P0 LOP3.LUT R2, R3, R2, RZ, 0x3c, !PT ;  /* 0x0000000203028212 */ /* 0x000fc800078e3cff */
[----:B------:R-:W-:-:S05]  /*160b0*/  @!P0 LOP3.LUT R3, R3, R2, RZ, 0x3c, !PT ;  /* 0x0000000203038212 */ /* 0x000fca00078e3cff */
[----:B------:R0:W2:Y:S04]  /*160c0*/  @!P0 LDG.E.U16 R8, [R2.64] ;  /* 0x0000000802088981 */ /* 0x0000a8000c1e1500 */
[----:B---3--:R1:W-:Y:S04]  /*160d0*/  STL [R1+0x1348], R9 ;  /* 0x0013480901007387 */ /* 0x0083e80000100800 */
[----:B------:R-:W-:Y:S04]  /*160e0*/  STS.U16 [R10+0x3100], R25 ;  /* 0x003100190a007388 */ /* 0x000fe80000000400 */
[----:B-1----:R-:W3:Y:S04]  /*160f0*/  LDL.LU R9, [R1+0x198] ;  /* 0x0001980001097983 */ /* 0x002ee80000300800 */
[----:B0-----:R-:W3:Y:S04]  /*16100*/  LDL R2, [R1+0x4ac] ;  /* 0x0004ac0001027983 */ /* 0x001ee80000100800 */
[----:B------:R-:W3:Y:S04]  /*16110*/  LDL R3, [R1+0x4b0] ;  /* 0x0004b00001037983 */ /* 0x000ee80000100800 */
[----:B------:R-:W-:Y:S04]  /*16120*/  STS.U16 [R10+0x3900], R27 ;  /* 0x0039001b0a007388 */ /* 0x000fe80000000400 */
[----:B------:R0:W-:Y:S04]  /*16130*/  STS.U16 [R10+0x4100], R7 ;  /* 0x004100070a007388 */ /* 0x0001e80000000400 */
[----:B--2---:R-:W-:Y:S04]  /*16140*/  STL [R1+0x134c], R8 ;  /* 0x00134c0801007387 */ /* 0x004fe80000100800 */
[----:B0-----:R-:W2:Y:S01]  /*16150*/  LDL.LU R7, [R1+0x13a8] ;  /* 0x0013a80001077983 */ /* 0x001ea20000300800 */
[----:B---3--:R-:W-:-:S04]  /*16160*/  @!P0 LOP3.LUT R3, R3, R2, RZ, 0x3c, !PT ;  /* 0x0000000203038212 */ /* 0x008fc800078e3cff */
[----:B------:R-:W-:-:S04]  /*16170*/  @!P0 LOP3.LUT R2, R3, R2, RZ, 0x3c, !PT ;  /* 0x0000000203028212 */ /* 0x000fc800078e3cff */
[----:B------:R-:W-:Y:S02]  /*16180*/  @!P0 LOP3.LUT R3, R3, R2, RZ, 0x3c, !PT ;  /* 0x0000000203038212 */ /* 0x000fe400078e3cff */
[----:B--2---:R-:W-:-:S06]  /*16190*/  PRMT R7, RZ, 0x7610, R7 ;  /* 0x00007610ff077816 */ /* 0x004fcc0000000007 */
[----:B------:R0:W2:Y:S04]  /*161a0*/  @!P0 LDG.E.U16 R7, [R2.64] ;  /* 0x0000000802078981 */ /* 0x0000a8000c1e1500 */
[----:B----4-:R1:W-:Y:S04]  /*161b0*/  STS.U16 [R10+0x4900], R6 ;  /* 0x004900060a007388 */ /* 0x0103e80000000400 */
[----:B0-----:R-:W3:Y:S04]  /*161c0*/  LDL R2, [R1+0x46c] ;  /* 0x00046c0001027983 */ /* 0x001ee80000100800 */
[----:B------:R-:W3:Y:S04]  /*161d0*/  LDL R3, [R1+0x470] ;  /* 0x0004700001037983 */ /* 0x000ee80000100800 */
[----:B--2---:R-:W-:Y:S04]  /*161e0*/  STL [R1+0x1350], R7 ;  /* 0x0013500701007387 */ /* 0x004fe80000100800 */
[----:B-1----:R-:W2:Y:S01]  /*161f0*/  LDL.LU R6, [R1+0x13a4] ;  /* 0x0013a40001067983 */ /* 0x002ea20000300800 */
[----:B---3--:R-:W-:-:S04]  /*16200*/  @!P0 LOP3.LUT R3, R3, R2, RZ, 0x3c, !PT ;  /* 0x0000000203038212 */ /* 0x008fc800078e3cff */
[----:B------:R-:W-:-:S04]  /*16210*/  @!P0 LOP3.LUT R2, R3, R2, RZ, 0x3c, !PT ;  /* 0x0000000203028212 */ /* 0x000fc800078e3cff */
[----:B------:R-:W-:Y:S02]  /*16220*/  @!P0 LOP3.LUT R3, R3, R2, RZ, 0x3c, !PT ;  /* 0x0000000203038212 */ /* 0x000fe400078e3cff */
[----:B------:R-:W-:Y:S02]  /*16230*/  PRMT R5, RZ, 0x7610, R5 ;  /* 0x00007610ff057816 */ /* 0x000fe40000000005 */
[----:B--2---:R-:W-:-:S06]  /*16240*/  PRMT R6, RZ, 0x7610, R6 ;  /* 0x00007610ff067816 */ /* 0x004fcc0000000006 */
[----:B------:R0:W2:Y:S02]  /*16250*/  @!P0 LDG.E.U16 R6, [R2.64] ;  /* 0x0000000802068981 */ /* 0x0000a4000c1e1500 */
[----:B0-----:R-:W-:Y:S02]  /*16260*/  @!P0 IMAD.MOV.U32 R2, RZ, RZ, R11 ;  /* 0x000000ffff028224 */ /* 0x001fe400078e000b */
[----:B------:R-:W-:-:S05]  /*16270*/  @!P0 IMAD.MOV.U32 R3, RZ, RZ, R15 ;  /* 0x000000ffff038224 */ /* 0x000fca00078e000f */
[----:B------:R-:W3:Y:S04]  /*16280*/  @!P0 LDG.E.U16 R5, [R2.64] ;  /* 0x0000000802058981 */ /* 0x000ee8000c1e1500 */
[----:B------:R0:W-:Y:S04]  /*16290*/  STS.U16 [R10+0x5100], R9 ;  /* 0x005100090a007388 */ /* 0x0001e80000000400 */
[----:B------:R-:W-:Y:S04]  /*162a0*/  STS.U16 [R10+0x5900], R26 ;  /* 0x0059001a0a007388 */ /* 0x000fe80000000400 */
[----:B--2---:R-:W-:Y:S04]  /*162b0*/  STL [R1+0x1354], R6 ;  /* 0x0013540601007387 */ /* 0x004fe80000100800 */
[----:B0-----:R-:W2:Y:S04]  /*162c0*/  LDL.LU R9, [R1+0x1b4] ;  /* 0x0001b40001097983 */ /* 0x001ea80000300800 */
[----:B------:R-:W4:Y:S04]  /*162d0*/  LDL R15, [R1+0x724] ;  /* 0x00072400010f7983 */ /* 0x000f280000100800 */
[----:B------:R-:W2:Y:S04]  /*162e0*/  LDL R11, [R1+0x728] ;  /* 0x00072800010b7983 */ /* 0x000ea80000100800 */
[----:B---3--:R0:W-:Y:S04]  /*162f0*/  STL [R1+0x3c], R5 ;  /* 0x00003c0501007387 */ /* 0x0081e80000100800 */
[----:B0-----:R-:W3:Y:S04]  /*16300*/  LDL.LU R5, [R1+0x13a0] ;  /* 0x0013a00001057983 */ /* 0x001ee80000300800 */
        /* <DEDUP_REMOVED lines=27> */
[----:B------:R0:W3:Y:S01]  /*164c0*/  @!P0 LDG.E.U16 R12, [R2.64] ;  /* 0x00000008020c8981 */ /* 0x0000e2000c1e1500 */
[----:B------:R-:W-:-:S03]  /*164d0*/  PRMT R6, RZ, 0x7610, R6 ;  /* 0x00007610ff067816 */ /* 0x000fc60000000006 */
[----:B------:R1:W-:Y:S01]  /*164e0*/  STS.U16 [R10+0x6900], R29 ;  /* 0x0069001d0a007388 */ /* 0x0003e20000000400 */
[----:B0-----:R-:W-:Y:S02]  /*164f0*/  @!P0 IMAD.MOV.U32 R2, RZ, RZ, R11 ;  /* 0x000000ffff028224 */ /* 0x001fe400078e000b */
[----:B----4-:R-:W-:Y:S01]  /*16500*/  @!P0 IMAD.MOV.U32 R3, RZ, RZ, R15 ;  /* 0x000000ffff038224 */ /* 0x010fe200078e000f */
[----:B-1----:R-:W4:Y:S04]  /*16510*/  LDL.LU R29, [R1+0x138c] ;  /* 0x00138c00011d7983 */ /* 0x002f280000300800 */
[----:B------:R0:W2:Y:S04]  /*16520*/  @!P0 LDG.E.U16 R6, [R2.64] ;  /* 0x0000000802068981 */ /* 0x0000a8000c1e1500 */
[----:B---3--:R1:W-:Y:S04]  /*16530*/  STL [R1+0x30], R12 ;  /* 0x0000300c01007387 */ /* 0x0083e80000100800 */
[----:B------:R-:W3:Y:S04]  /*16540*/  LDL R15, [R1+0x668] ;  /* 0x00066800010f7983 */ /* 0x000ee80000100800 */
[----:B------:R-:W3:Y:S04]  /*16550*/  LDL.LU R11, [R1+0x1a4] ;  /* 0x0001a400010b7983 */ /* 0x000ee80000300800 */
[----:B0-----:R-:W3:Y:S04]  /*16560*/  LDL R2, [R1+0x6e4] ;  /* 0x0006e40001027983 */ /* 0x001ee80000100800 */
[----:B------:R-:W3:Y:S04]  /*16570*/  LDL R3, [R1+0x6e8] ;  /* 0x0006e80001037983 */ /* 0x000ee80000100800 */
[----:B-1----:R-:W0:Y:S01]  /*16580*/  S2R R12, SR_TID.X ;  /* 0x00000000000c7919 */ /* 0x002e220000002100 */
[----:B------:R-:W-:-:S03]  /*16590*/  PRMT R8, RZ, 0x7610, R8 ;  /* 0x00007610ff087816 */ /* 0x000fc60000000008 */
[----:B--2---:R1:W-:Y:S04]  /*165a0*/  STL [R1+0x2c], R6 ;  /* 0x00002c0601007387 */ /* 0x0043e80000100800 */
[----:B----4-:R-:W-:Y:S04]  /*165b0*/  STS.U16 [R10+0x7100], R29 ;  /* 0x0071001d0a007388 */ /* 0x010fe80000000400 */
[----:B------:R2:W-:Y:S01]  /*165c0*/  STS.U16 [R10+0x7900], R28 ;  /* 0x0079001c0a007388 */ /* 0x0005e20000000400 */
[----:B0-----:R-:W-:-:S05]  /*165d0*/  LOP3.LUT R12, R12, 0x7f, RZ, 0xc0, !PT ;  /* 0x0000007f0c0c7812 */ /* 0x001fca00078ec0ff */
[----:B------:R-:W-:-:S05]  /*165e0*/  IMAD.SHL.U32 R12, R12, 0x2, RZ ;  /* 0x000000020c0c7824 */ /* 0x000fca00078e00ff */
[----:B-1----:R-:W-:Y:S02]  /*165f0*/  LOP3.LUT R6, R12, 0x20, RZ, 0x3c, !PT ;  /* 0x000000200c067812 */ /* 0x002fe400078e3cff */
[----:B------:R-:W4:Y:S04]  /*16600*/  LDL R12, [R1+0x628] ;  /* 0x00062800010c7983 */ /* 0x000f280000100800 */
[----:B--2---:R-:W2:Y:S01]  /*16610*/  LDL.LU R10, [R1] ;  /* 0x00000000010a7983 */ /* 0x004ea20000300800 */
[----:B---3--:R-:W-:-:S04]  /*16620*/  @!P0 LOP3.LUT R3, R3, R2, RZ, 0x3c, !PT ;  /* 0x0000000203038212 */ /* 0x008fc800078e3cff */
[----:B------:R-:W-:-:S04]  /*16630*/  @!P0 LOP3.LUT R2, R3, R2, RZ, 0x3c, !PT ;  /* 0x0000000203028212 */ /* 0x000fc800078e3cff */
[----:B------:R-:W-:-:S05]  /*16640*/  @!P0 LOP3.LUT R3, R3, R2, RZ, 0x3c, !PT ;  /* 0x0000000203038212 */ /* 0x000fca00078e3cff */
[----:B------:R0:W3:Y:S04]  /*16650*/  @!P0 LDG.E.U16 R8, [R2.64] ;  /* 0x0000000802088981 */ /* 0x0000e8000c1e1500 */
[----:B0-----:R-:W2:Y:S04]  /*16660*/  LDL R2, [R1+0x6a4] ;  /* 0x0006a40001027983 */ /* 0x001ea80000100800 */
[----:B------:R-:W2:Y:S01]  /*16670*/  LDL R3, [R1+0x6a8] ;  /* 0x0006a80001037983 */ /* 0x000ea20000100800 */
[----:B------:R-:W-:Y:S02]  /*16680*/  PRMT R26, RZ, 0x7610, R26 ;  /* 0x00007610ff1a7816 */ /* 0x000fe4000000001a */
[----:B--2---:R-:W-:-:S04]  /*16690*/  @!P0 LOP3.LUT R3, R3, R2, RZ, 0x3c, !PT ;  /* 0x0000000203038212 */ /* 0x004fc800078e3cff */
[----:B------:R-:W-:-:S04]  /*166a0*/  @!P0 LOP3.LUT R2, R3, R2, RZ, 0x3c, !PT ;  /* 0x0000000203028212 */ /* 0x000fc800078e3cff */
[----:B------:R-:W-:-:S05]  /*166b0*/  @!P0 LOP3.LUT R3, R3, R2, RZ, 0x3c, !PT ;  /* 0x0000000203038212 */ /* 0x000fca00078e3cff */
[----:B------:R-:W2:Y:S04]  /*166c0*/  @!P0 LDG.E.U16 R26, [R2.64] ;  /* 0x00000008021a8981 */ /* 0x000ea8000c1e1500 */
[----:B------:R0:W-:Y:S04]  /*166d0*/  STS.U16 [R6+0x200], R9 ;  /* 0x0002000906007388 */ /* 0x0001e80000000400 */
[----:B0-----:R-:W4:Y:S04]  /*166e0*/  LDL R9, [R1+0x5e4] ;  /* 0x0005e40001097983 */ /* 0x001f280000100800 */
[----:B---3--:R0:W-:Y:S04]  /*166f0*/  STL [R1+0x28], R8 ;  /* 0x0000280801007387 */ /* 0x0081e80000100800 */
[----:B0-----:R-:W3:Y:S04]  /*16700*/  LDL R8, [R1+0x5e8] ;  /* 0x0005e80001087983 */ /* 0x001ee80000100800 */
[----:B--2---:R0:W-:Y:S04]  /*16710*/  STL [R1+0x24], R26 ;  /* 0x0000241a01007387 */ /* 0x0041e80000100800 */
[----:B0-----:R-:W2:Y:S04]  /*16720*/  LDL.LU R26, [R1+0x1388] ;  /* 0x00138800011a7983 */ /* 0x001ea80000300800 */
[----:B------:R-:W3:Y:S04]  /*16730*/  LDL.LU R2, [R1+0x1b0] ;  /* 0x0001b00001027983 */ /* 0x000ee80000300800 */
[----:B------:R-:W4:Y:S01]  /*16740*/  LDL R3, [R1+0x664] ;  /* 0x0006640001037983 */ /* 0x000f220000100800 */
[----:B--2---:R-:W-:-:S03]  /*16750*/  PRMT R26, RZ, 0x7610, R26 ;  /* 0x00007610ff1a7816 */ /* 0x004fc6000000001a */
[----:B---3--:R0:W-:Y:S02]  /*16760*/  STS.U16 [R6+0xa00], R2 ;  /* 0x000a000206007388 */ /* 0x0081e40000000400 */
[----:B0-----:R-:W-:Y:S02]  /*16770*/  @!P0 IMAD.MOV.U32 R2, RZ, RZ, R15 ;  /* 0x000000ffff028224 */ /* 0x001fe400078e000f */
[----:B------:R-:W2:Y:S04]  /*16780*/  LDL.LU R15, [R1+0x1d4] ;  /* 0x0001d400010f7983 */ /* 0x000ea80000300800 */
[----:B----4-:R-:W3:Y:S04]  /*16790*/  @!P0 LDG.E.U16 R26, [R2.64] ;  /* 0x00000008021a8981 */ /* 0x010ee8000c1e1500 */
[----:B---3--:R0:W-:Y:S04]  /*167a0*/  STL [R1+0x20], R26 ;  /* 0x0000201a01007387 */ /* 0x0081e80000100800 */
[----:B0-----:R-:W3:Y:S04]  /*167b0*/  LDL.LU R26, [R1+0x1384] ;  /* 0x00138400011a7983 */ /* 0x001ee80000300800 */
[----:B------:R-:W4:Y:S04]  /*167c0*/  LDL.LU R2, [R1+0x1ac] ;  /* 0x0001ac0001027983 */ /* 0x000f280000300800 */
[----:B------:R-:W2:Y:S01]  /*167d0*/  LDL R3, [R1+0x624] ;  /* 0x0006240001037983 */ /* 0x000ea20000100800 */
[----:B------:R-:W-:-:S03]  /*167e0*/  PRMT R7, RZ, 0x7610, R7 ;  /* 0x00007610ff077816 */ /* 0x000fc60000000007 */
[----:B----4-:R0:W-:Y:S02]  /*167f0*/  STS.U16 [R6+0x1200], R2 ;  /* 0x0012000206007388 */ /* 0x0101e40000000400 */
[----:B0-----:R-:W-:-:S05]  /*16800*/  @!P0 IMAD.MOV.U32 R2, RZ, RZ, R12 ;  /* 0x000000ffff028224 */ /* 0x001fca00078e000c */
[----:B--2---:R0:W2:Y:S04]  /*16810*/  @!P0 LDG.E.U16 R7, [R2.64] ;  /* 0x0000000802078981 */ /* 0x0040a8000c1e1500 */
[----:B0-----:R-:W4:Y:S01]  /*16820*/  LDL.LU R3, [R1+0x1a8] ;  /* 0x0001a80001037983 */ /* 0x001f220000300800 */
[----:B---3--:R-:W-:Y:S01]  /*16830*/  PRMT R26, RZ, 0x7610, R26 ;  /* 0x00007610ff1a7816 */ /* 0x008fe2000000001a */
[----:B------:R-:W-:Y:S02]  /*16840*/  @!P0 IMAD.MOV.U32 R2, RZ, RZ, R8 ;  /* 0x000000ffff028224 */ /* 0x000fe400078e0008 */
[----:B----4-:R0:W-:Y:S02]  /*16850*/  STS.U16 [R6+0x1a00], R3 ;  /* 0x001a000306007388 */ /* 0x0101e40000000400 */
[----:B0-----:R-:W-:-:S05]  /*16860*/  @!P0 IMAD.MOV.U32 R3, RZ, RZ, R9 ;  /* 0x000000ffff038224 */ /* 0x001fca00078e0009 */
[----:B------:R-:W3:Y:S04]  /*16870*/  @!P0 LDG.E.U16 R26, [R2.64] ;  /* 0x00000008021a8981 */ /* 0x000ee8000c1e1500 */
[----:B--2---:R0:W-:Y:S04]  /*16880*/  STL [R1+0x1c], R7 ;  /* 0x00001c0701007387 */ /* 0x0041e80000100800 */
[----:B0-----:R-:W2:Y:S04]  /*16890*/  LDL R7, [R1+0x568] ;  /* 0x0005680001077983 */ /* 0x001ea80000100800 */
[----:B------:R-:W4:Y:S04]  /*168a0*/  LDL.LU R12, [R1+0x1d8] ;  /* 0x0001d800010c7983 */ /* 0x000f280000300800 */
[----:B------:R-:W2:Y:S04]  /*168b0*/  LDL R9, [R1+0x524] ;  /* 0x0005240001097983 */ /* 0x000ea80000100800 */
[----:B------:R-:W2:Y:S04]  /*168c0*/  LDL R8, [R1+0x528] ;  /* 0x0005280001087983 */ /* 0x000ea80000100800 */
[----:B---3--:R0:W-:Y:S04]  /*168d0*/  STL [R1+0x18], R26 ;  /* 0x0000181a01007387 */ /* 0x0081e80000100800 */
[----:B0-----:R-:W3:Y:S04]  /*168e0*/  LDL.LU R26, [R1+0x1380] ;  /* 0x00138000011a7983 */ /* 0x001ee80000300800 */
[----:B------:R-:W2:Y:S04]  /*168f0*/  LDL R2, [R1+0x5a4] ;  /* 0x0005a40001027983 */ /* 0x000ea80000100800 */
[----:B------:R-:W2:Y:S01]  /*16900*/  LDL R3, [R1+0x5a8] ;  /* 0x0005a80001037983 */ /* 0x000ea20000100800 */
[----:B------:R-:W-:-:S03]  /*16910*/  PRMT R14, RZ, 0x7610, R14 ;  /* 0x00007610ff0e7816 */ /* 0x000fc6000000000e */
[----:B------:R0:W-:Y:S04]  /*16920*/  STS.U16 [R6+0x2200], R11 ;  /* 0x0022000b06007388 */ /* 0x0001e80000000400 */
[----:B0-----:R-:W3:Y:S01]  /*16930*/  LDL.LU R11, [R1+0x1e0] ;  /* 0x0001e000010b7983 */ /* 0x001ee20000300800 */
[----:B--2---:R-:W-:-:S04]  /*16940*/  @!P0 LOP3.LUT R3, R3, R2, RZ, 0x3c, !PT ;  /* 0x0000000203038212 */ /* 0x004fc800078e3cff */
[----:B------:R-:W-:-:S04]  /*16950*/  @!P0 LOP3.LUT R2, R3, R2, RZ, 0x3c, !PT ;  /* 0x0000000203028212 */ /* 0x000fc800078e3cff */
[----:B------:R-:W-:-:S05]  /*16960*/  @!P0 LOP3.LUT R3, R3, R2, RZ, 0x3c, !PT ;  /* 0x0000000203038212 */ /* 0x000fca00078e3cff */
[----:B------:R0:W2:Y:S04]  /*16970*/  @!P0 LDG.E.U16 R14, [R2.64] ;  /* 0x00000008020e8981 */ /* 0x0000a8000c1e1500 */
[----:B0-----:R-:W3:Y:S01]  /*16980*/  LDL R3, [R1+0x564] ;  /* 0x0005640001037983 */ /* 0x001ee20000100800 */
[----:B------:R-:W-:Y:S01]  /*16990*/  PRMT R5, RZ, 0x7610, R5 ;  /* 0x00007610ff057816 */ /* 0x000fe20000000005 */
[----:B------:R-:W-:Y:S02]  /*169a0*/  @!P0 IMAD.MOV.U32 R2, RZ, RZ, R7 ;  /* 0x000000ffff028224 */ /* 0x000fe400078e0007 */
[----:B------:R0:W-:Y:S04]  /*169b0*/  STS.U16 [R6+0x2a00], R10 ;  /* 0x002a000a06007388 */ /* 0x0001e80000000400 */
[----:B--2---:R1:W-:Y:S04]  /*169c0*/  STL [R1+0xc], R14 ;  /* 0x00000c0e01007387 */ /* 0x0043e80000100800 */
[----:B0-----:R-:W2:Y:S04]  /*169d0*/  LDL R10, [R1+0x4e8] ;  /* 0x0004e800010a7983 */ /* 0x001ea80000100800 */
[----:B-1----:R-:W2:Y:S04]  /*169e0*/  LDL R14, [R1+0x4e4] ;  /* 0x0004e400010e7983 */ /* 0x002ea80000100800 */
[----:B------:R-:W2:Y:S04]  /*169f0*/  LDL.LU R7, [R1+0x1e4] ;  /* 0x0001e40001077983 */ /* 0x000ea80000300800 */
[----:B---3--:R0:W3:Y:S04]  /*16a00*/  @!P0 LDG.E.U16 R5, [R2.64] ;  /* 0x0000000802058981 */ /* 0x0080e8000c1e1500 */
[----:B0-----:R-:W2:Y:S01]  /*16a10*/  LDL.LU R3, [R1+0x1bc] ;  /* 0x0001bc0001037983 */ /* 0x001ea20000300800 */
[----:B------:R-:W-:Y:S01]  /*16a20*/  PRMT R4, RZ, 0x7610, R4 ;  /* 0x00007610ff047816 */ /* 0x000fe20000000004 */
[----:B------:R-:W-:-:S02]  /*16a30*/  @!P0 IMAD.MOV.U32 R2, RZ, RZ, R8 ;  /* 0x000000ffff028224 */ /* 0x000fc400078e0008 */
[----:B--2---:R0:W-:Y:S02]  /*16a40*/  STS.U16 [R6+0x3200], R3 ;  /* 0x0032000306007388 */ /* 0x0041e40000000400 */
[----:B0-----:R-:W-:-:S05]  /*16a50*/  @!P0 IMAD.MOV.U32 R3, RZ, RZ, R9 ;  /* 0x000000ffff038224 */ /* 0x001fca00078e0009 */
[----:B------:R0:W2:Y:S04]  /*16a60*/  @!P0 LDG.E.U16 R4, [R2.64] ;  /* 0x0000000802048981 */ /* 0x0000a8000c1e1500 */
[----:B---3--:R-:W-:Y:S04]  /*16a70*/  STL [R1+0x1330], R5 ;  /* 0x0013300501007387 */ /* 0x008fe80000100800 */
[----:B------:R1:W-:Y:S01]  /*16a80*/  STS.U16 [R6+0x3a00], R15 ;  /* 0x003a000f06007388 */ /* 0x0003e20000000400 */
[----:B0-----:R-:W-:-:S03]  /*16a90*/  PRMT R3, RZ, 0x7610, R3 ;  /* 0x00007610ff037816 */ /* 0x001fc60000000003 */
[----:B------:R-:W3:Y:S01]  /*16aa0*/  LDL.LU R8, [R1+0x1f0] ;  /* 0x0001f00001087983 */ /* 0x000ee20000300800 */
[----:B-1----:R-:W-:Y:S02]  /*16ab0*/  @!P0 IMAD.MOV.U32 R15, RZ, RZ, R14 ;  /* 0x000000ffff0f8224 */ /* 0x002fe400078e000e */
[----:B------:R-:W-:-:S05]  /*16ac0*/  @!P0 IMAD.MOV.U32 R14, RZ, RZ, R10 ;  /* 0x000000ffff0e8224 */ /* 0x000fca00078e000a */
[----:B------:R0:W3:Y:S04]  /*16ad0*/  @!P0 LDG.E.U16 R3, [R14.64] ;  /* 0x000000080e038981 */ /* 0x0000e8000c1e1500 */
[----:B--2---:R1:W-:Y:S04]  /*16ae0*/  STL [R1+0x1334], R4 ;  /* 0x0013340401007387 */ /* 0x0043e80000100800 */
[----:B------:R-:W2:Y:S04]  /*16af0*/  LDL R5, [R1+0x468] ;  /* 0x0004680001057983 */ /* 0x000ea80000100800 */
[----:B-1----:R-:W2:Y:S04]  /*16b00*/  LDL R4, [R1+0x4a8] ;  /* 0x0004a80001047983 */ /* 0x002ea80000100800 */
[----:B------:R-:W3:Y:S04]  /*16b10*/  LDL.LU R9, [R1+0x200] ;  /* 0x0002000001097983 */ /* 0x000ee80000300800 */
[----:B0-----:R-:W3:Y:S01]  /*16b20*/  LDL R15, [R1+0x4a4] ;  /* 0x0004a400010f7983 */ /* 0x001ee20000100800 */
[----:B------:R-:W-:Y:S01]  /*16b30*/  PRMT R2, RZ, 0x7610, R2 ;  /* 0x00007610ff027816 */ /* 0x000fe20000000002 */
[----:B--2---:R-:W-:-:S05]  /*16b40*/  @!P0 IMAD.MOV.U32 R14, RZ, RZ, R4 ;  /* 0x000000ffff0e8224 */ /* 0x004fca00078e0004 */
[----:B---3--:R0:W2:Y:S04]  /*16b50*/  @!P0 LDG.E.U16 R2, [R14.64] ;  /* 0x000000080e028981 */ /* 0x0080a8000c1e1500 */
[----:B------:R-:W-:Y:S04]  /*16b60*/  STL [R1+0x1338], R3 ;  /* 0x0013380301007387 */ /* 0x000fe80000100800 */
[----:B----4-:R1:W-:Y:S04]  /*16b70*/  STS.U16 [R6+0x4200], R12 ;  /* 0x0042000c06007388 */ /* 0x0103e80000000400 */
[----:B-1----:R-:W3:Y:S04]  /*16b80*/  LDL R12, [R1+0x81c] ;  /* 0x00081c00010c7983 */ /* 0x002ee80000100800 */
[----:B------:R-:W4:Y:S04]  /*16b90*/  LDL.LU R10, [R1+0x1fc] ;  /* 0x0001fc00010a7983 */ /* 0x000f280000300800 */
[----:B0-----:R-:W3:Y:S04]  /*16ba0*/  LDL R15, [R1+0x464] ;  /* 0x00046400010f7983 */ /* 0x001ee80000100800 */
[----:B--2---:R0:W-:Y:S01]  /*16bb0*/  STL [R1+0x133c], R2 ;  /* 0x00133c0201007387 */ /* 0x0041e20000100800 */
[----:B------:R-:W-:Y:S01]  /*16bc0*/  PRMT R0, RZ, 0x7610, R0 ;  /* 0x00007610ff007816 */ /* 0x000fe20000000000 */
[----:B------:R-:W-:Y:S01]  /*16bd0*/  @!P0 IMAD.MOV.U32 R14, RZ, RZ, R5 ;  /* 0x000000ffff0e8224 */ /* 0x000fe200078e0005 */
[----:B------:R-:W-:Y:S01]  /*16be0*/  PRMT R26, RZ, 0x7610, R26 ;  /* 0x00007610ff1a7816 */ /* 0x000fe2000000001a */
[----:B------:R1:W-:Y:S04]  /*16bf0*/  STS.U16 [R6+0x4a00], R11 ;  /* 0x004a000b06007388 */ /* 0x0003e80000000400 */
[----:B------:R-:W2:Y:S04]  /*16c00*/  LDL R4, [R1+0x7dc] ;  /* 0x0007dc0001047983 */ /* 0x000ea80000100800 */
[----:B0-----:R-:W2:Y:S04]  /*16c10*/  LDL R2, [R1+0x440] ;  /* 0x0004400001027983 */ /* 0x001ea80000100800 */
[----:B------:R-:W4:Y:S04]  /*16c20*/  LDL R3, [R1+0x7e0] ;  /* 0x0007e00001037983 */ /* 0x000f280000100800 */
[----:B-1----:R-:W4:Y:S04]  /*16c30*/  LDL.LU R11, [R1+0x1f8] ;  /* 0x0001f800010b7983 */ /* 0x002f280000300800 */
[----:B---3--:R0:W3:Y:S02]  /*16c40*/  @!P0 LDG.E.U16 R0, [R14.64] ;  /* 0x000000080e008981 */ /* 0x0080e4000c1e1500 */
[----:B0-----:R-:W-:-:S02]  /*16c50*/  @!P0 IMAD.MOV.U32 R14, RZ, RZ, R12 ;  /* 0x000000ffff0e8224 */ /* 0x001fc400078e000c */
[----:B--2---:R-:W-:-:S05]  /*16c60*/  @!P0 IMAD.MOV.U32 R15, RZ, RZ, R2 ;  /* 0x000000ffff0f8224 */ /* 0x004fca00078e0002 */
[----:B------:R-:W2:Y:S04]  /*16c70*/  @!P0 LDG.E.U16 R26, [R14.64] ;  /* 0x000000080e1a8981 */ /* 0x000ea8000c1e1500 */
[----:B------:R0:W-:Y:S04]  /*16c80*/  STS.U16 [R6+0x5200], R7 ;  /* 0x0052000706007388 */ /* 0x0001e80000000400 */
[----:B---3--:R1:W-:Y:S04]  /*16c90*/  STL [R1+0x1340], R0 ;  /* 0x0013400001007387 */ /* 0x0083e80000100800 */
[----:B------:R-:W3:Y:S04]  /*16ca0*/  LDL R5, [R1+0x7a0] ;  /* 0x0007a00001057983 */ /* 0x000ee80000100800 */
[----:B0-----:R-:W3:Y:S04]  /*16cb0*/  LDL R7, [R1+0x79c] ;  /* 0x00079c0001077983 */ /* 0x001ee80000100800 */
[----:B------:R-:W3:Y:S04]  /*16cc0*/  LDL R2, [R1+0x75c] ;  /* 0x00075c0001027983 */ /* 0x000ee80000100800 */
[----:B-1----:R-:W3:Y:S04]  /*16cd0*/  LDL R0, [R1+0x760] ;  /* 0x0007600001007983 */ /* 0x002ee80000100800 */
[----:B------:R-:W3:Y:S04]  /*16ce0*/  LDL.LU R12, [R1+0x1f4] ;  /* 0x0001f400010c7983 */ /* 0x000ee80000300800 */
[----:B--2---:R0:W-:Y:S04]  /*16cf0*/  STL [R1], R26 ;  /* 0x0000001a01007387 */ /* 0x0041e80000100800 */
[----:B0-----:R-:W2:Y:S01]  /*16d00*/  LDL.LU R26, [R1+0x137c] ;  /* 0x00137c00011a7983 */ /* 0x001ea20000300800 */
[----:B------:R-:W-:Y:S01]  /*16d10*/  PRMT R28, RZ, 0x7610, R28 ;  /* 0x00007610ff1c7816 */ /* 0x000fe2000000001c */
[----:B----4-:R-:W-:-:S02]  /*16d20*/  @!P0 IMAD.MOV.U32 R14, RZ, RZ, R3 ;  /* 0x000000ffff0e8224 */ /* 0x010fc400078e0003 */
[----:B------:R-:W-:-:S05]  /*16d30*/  @!P0 IMAD.MOV.U32 R15, RZ, RZ, R4 ;  /* 0x000000ffff0f8224 */ /* 0x000fca00078e0004 */
[----:B------:R3:W4:Y:S02]  /*16d40*/  @!P0 LDG.E.U16 R28, [R14.64] ;  /* 0x000000080e1c8981 */ /* 0x000724000c1e1500 */
[----:B---3--:R-:W-:Y:S02]  /*16d50*/  @!P0 IMAD.MOV.U32 R14, RZ, RZ, R5 ;  /* 0x000000ffff0e8224 */ /* 0x008fe400078e0005 */
[----:B------:R-:W-:Y:S01]  /*16d60*/  @!P0 IMAD.MOV.U32 R15, RZ, RZ, R7 ;  /* 0x000000ffff0f8224 */ /* 0x000fe200078e0007 */
[----:B--2---:R-:W-:-:S06]  /*16d70*/  PRMT R26, RZ, 0x7610, R26 ;  /* 0x00007610ff1a7816 */ /* 0x004fcc000000001a */
[----:B------:R0:W2:Y:S04]  /*16d80*/  @!P0 LDG.E.U16 R26, [R14.64] ;  /* 0x000000080e1a8981 */ /* 0x0000a8000c1e1500 */
[----:B----4-:R-:W-:Y:S01]  /*16d90*/  STL [R1+0x1344], R28 ;  /* 0x0013441c01007387 */ /* 0x010fe20000100800 */
[----:B------:R-:W-:-:S03]  /*16da0*/  PRMT R24, RZ, 0x7610, R24 ;  /* 0x00007610ff187816 */ /* 0x000fc60000000018 */
[----:B------:R-:W3:Y:S04]  /*16db0*/  LDL R4, [R1+0x71c] ;  /* 0x00071c0001047983 */ /* 0x000ee80000100800 */
[----:B------:R-:W4:Y:S01]  /*16dc0*/  LDL R3, [R1+0x720] ;  /* 0x0007200001037983 */ /* 0x000f220000100800 */
[----:B0-----:R-:W-:Y:S02]  /*16dd0*/  @!P0 IMAD.MOV.U32 R14, RZ, RZ, R0 ;  /* 0x000000ffff0e8224 */ /* 0x001fe400078e0000 */
[----:B------:R-:W-:Y:S01]  /*16de0*/  @!P0 IMAD.MOV.U32 R15, RZ, RZ, R2 ;  /* 0x000000ffff0f8224 */ /* 0x000fe200078e0002 */
[----:B------:R-:W-:Y:S04]  /*16df0*/  STS.U16 [R6+0x5a00], R8 ;  /* 0x005a000806007388 */ /* 0x000fe80000000400 */
[----:B------:R0:W-:Y:S04]  /*16e00*/  STS.U16 [R6+0x6200], R9 ;  /* 0x0062000906007388 */ /* 0x0001e80000000400 */
[----:B------:R3:W4:Y:S04]  /*16e10*/  @!P0 LDG.E.U16 R24, [R14.64] ;  /* 0x000000080e188981 */ /* 0x000728000c1e1500 */
[----:B0-----:R-:W4:Y:S04]  /*16e20*/  LDL.LU R9, [R1+0x21c] ;  /* 0x00021c0001097983 */ /* 0x001f280000300800 */
[----:B--2---:R0:W-:Y:S04]  /*16e30*/  STL [R1+0x1358], R26 ;  /* 0x0013581a01007387 */ /* 0x0041e80000100800 */
[----:B------:R-:W2:Y:S04]  /*16e40*/  LDL R2, [R1+0x6dc] ;  /* 0x0006dc0001027983 */ /* 0x000ea80000100800 */
[----:B------:R-:W2:Y:S01]  /*16e50*/  LDL R0, [R1+0x6e0] ;  /* 0x0006e00001007983 */ /* 0x000ea20000100800 */
[----:B------:R-:W-:Y:S01]  /*16e60*/  PRMT R22, RZ, 0x7610, R22 ;  /* 0x00007610ff167816 */ /* 0x000fe20000000016 */
[----:B---3--:R-:W-:-:S02]  /*16e70*/  @!P0 IMAD.MOV.U32 R15, RZ, RZ, R4 ;  /* 0x000000ffff0f8224 */ /* 0x008fc400078e0004 */
[----:B----4-:R-:W-:Y:S01]  /*16e80*/  @!P0 IMAD.MOV.U32 R14, RZ, RZ, R3 ;  /* 0x000000ffff0e8224 */ /* 0x010fe200078e0003 */
[----:B------:R-:W-:Y:S01]  /*16e90*/  PRMT R20, RZ, 0x7610, R20 ;  /* 0x00007610ff147816 */ /* 0x000fe20000000014 */
[----:B0-----:R-:W3:Y:S04]  /*16ea0*/  LDL.LU R26, [R1+0x218] ;  /* 0x00021800011a7983 */ /* 0x001ee80000300800 */
[----:B------:R2:W4:Y:S04]  /*16eb0*/  @!P0 LDG.E.U16 R22, [R14.64] ;  /* 0x000000080e168981 */ /* 0x000528000c1e1500 */
[----:B------:R-:W-:Y:S04]  /*16ec0*/  STL [R1+0x135c], R24 ;  /* 0x00135c1801007387 */ /* 0x000fe80000100800 */
[----:B------:R-:W3:Y:S04]  /*16ed0*/  LDL.LU R28, [R1+0x214] ;  /* 0x00021400011c7983 */ /* 0x000ee80000300800 */
[----:B------:R-:W3:Y:S04]  /*16ee0*/  LDL R5, [R1+0x69c] ;  /* 0x00069c0001057983 */ /* 0x000ee80000100800 */
[----:B------:R-:W3:Y:S01]  /*16ef0*/  LDL R4, [R1+0x6a0] ;  /* 0x0006a00001047983 */ /* 0x000ee20000100800 */
[----:B--2---:R-:W-:-:S02]  /*16f00*/  @!P0 IMAD.MOV.U32 R15, RZ, RZ, R2 ;  /* 0x000000ffff0f8224 */ /* 0x004fc400078e0002 */
[----:B------:R-:W-:-:S05]  /*16f10*/  @!P0 IMAD.MOV.U32 R14, RZ, RZ, R0 ;  /* 0x000000ffff0e8224 */ /* 0x000fca00078e0000 */
[----:B------:R3:W2:Y:S04]  /*16f20*/  @!P0 LDG.E.U16 R20, [R14.64] ;  /* 0x000000080e148981 */ /* 0x0006a8000c1e1500 */
[----:B------:R0:W-:Y:S04]  /*16f30*/  STS.U16 [R6+0x6a00], R10 ;  /* 0x006a000a06007388 */ /* 0x0001e80000000400 */
[----:B------:R1:W-:Y:S01]  /*16f40*/  STS.U16 [R6+0x7200], R11 ;  /* 0x0072000b06007388 */ /* 0x0003e20000000400 */
[----:B------:R-:W-:-:S03]  /*16f50*/  LOP3.LUT R3, R13, 0x30, RZ, 0x3c, !PT ;  /* 0x000000300d037812 */ /* 0x000fc600078e3cff */
[----:B------:R3:W-:Y:S04]  /*16f60*/  STS.U16 [R6+0x7a00], R12 ;  /* 0x007a000c06007388 */ /* 0x0007e80000000400 */
[----:B0-----:R-:W2:Y:S04]  /*16f70*/  LDL.LU R10, [R1+0x210] ;  /* 0x00021000010a7983 */ /* 0x001ea80000300800 */
[----:B-1----:R-:W2:Y:S04]  /*16f80*/  LDL.LU R11, [R1+0x20c] ;  /* 0x00020c00010b7983 */ /* 0x002ea80000300800 */
[----:B----4-:R-:W-:Y:S04]  /*16f90*/  STL [R1+0x1360], R22 ;  /* 0x0013601601007387 */ /* 0x010fe80000100800 */
[----:B---3--:R-:W3:Y:S01]  /*16fa0*/  LDL.LU R12, [R1+0x208] ;  /* 0x00020800010c7983 */ /* 0x008ee20000300800 */
[----:B------:R-:W-:-:S03]  /*16fb0*/  PRMT R18, RZ, 0x7610, R18 ;  /* 0x00007610ff127816 */ /* 0x000fc60000000012 */
[----:B------:R-:W4:Y:S04]  /*16fc0*/  LDL R2, [R1+0x65c] ;  /* 0x00065c0001027983 */ /* 0x000f280000100800 */
[----:B------:R-:W3:Y:S01]  /*16fd0*/  LDL R0, [R1+0x660] ;  /* 0x0006600001007983 */ /* 0x000ee20000100800 */
[----:B------:R-:W-:Y:S02]  /*16fe0*/  @!P0 IMAD.MOV.U32 R14, RZ, RZ, R4 ;  /* 0x000000ffff0e8224 */ /* 0x000fe400078e0004 */
[----:B------:R-:W-:Y:S01]  /*16ff0*/  @!P0 IMAD.MOV.U32 R15, RZ, RZ, R5 ;  /* 0x000000ffff0f8224 */ /* 0x000fe200078e0005 */
[----:B------:R-:W3:Y:S04]  /*17000*/  LDL.LU R13, [R1+0x220] ;  /* 0x00022000010d7983 */ /* 0x000ee80000300800 */
[----:B------:R0:W-:Y:S04]  /*17010*/  STS.U16 [R3+0x300], R9 ;  /* 0x0003000903007388 */ /* 0x0001e80000000400 */
[----:B------:R4:W3:Y:S04]  /*17020*/  @!P0 LDG.E.U16 R18, [R14.64] ;  /* 0x000000080e128981 */ /* 0x0008e8000c1e1500 */
[----:B--2---:R-:W-:Y:S04]  /*17030*/  STL [R1+0x1364], R20 ;  /* 0x0013641401007387 */ /* 0x004fe80000100800 */
[----:B0-----:R-:W2:Y:S04]  /*17040*/  LDL R9, [R1+0x61c] ;  /* 0x00061c0001097983 */ /* 0x001ea80000100800 */
[----:B------:R-:W2:Y:S04]  /*17050*/  LDL R8, [R1+0x620] ;  /* 0x0006200001087983 */ /* 0x000ea80000100800 */
[----:B------:R-:W2:Y:S04]  /*17060*/  LDL R7, [R1+0x5dc] ;  /* 0x0005dc0001077983 */ /* 0x000ea80000100800 */
[----:B------:R-:W2:Y:S04]  /*17070*/  LDL R6, [R1+0x5e0] ;  /* 0x0005e00001067983 */ /* 0x000ea80000100800 */
[----:B------:R-:W2:Y:S01]  /*17080*/  LDL R4, [R1+0x5a0] ;  /* 0x0005a00001047983 */ /* 0x000ea20000100800 */
[----:B------:R-:W-:-:S02]  /*17090*/  PRMT R16, RZ, 0x7610, R16 ;  /* 0x00007610ff107816 */ /* 0x000fc40000000010 */
[----:B------:R-:W-:Y:S01]  /*170a0*/  PRMT R17, RZ, 0x7610, R17 ;  /* 0x00007610ff117816 */ /* 0x000fe20000000011 */
[----:B------:R-:W2:Y:S01]  /*170b0*/  LDL R5, [R1+0x59c] ;  /* 0x00059c0001057983 */ /* 0x000ea20000100800 */
[----:B----4-:R-:W-:Y:S02]  /*170c0*/  @!P0 IMAD.MOV.U32 R15, RZ, RZ, R2 ;  /* 0x000000ffff0f8224 */ /* 0x010fe400078e0002 */
[----:B---3--:R-:W-:-:S05]  /*170d0*/  @!P0 IMAD.MOV.U32 R14, RZ, RZ, R0 ;  /* 0x000000ffff0e8224 */ /* 0x008fca00078e0000 */
[----:B------:R2:W3:Y:S01]  /*170e0*/  @!P0 LDG.E.U16 R16, [R14.64] ;  /* 0x000000080e108981 */ /* 0x0004e2000c1e1500 */
[----:B------:R-:W-:-:S03]  /*170f0*/  PRMT R19, RZ, 0x7610, R19 ;  /* 0x00007610ff137816 */ /* 0x000fc60000000013 */
[----:B------:R0:W-:Y:S04]  /*17100*/  STL [R1+0x1378], R18 ;  /* 0x0013781201007387 */ /* 0x0001e80000100800 */
[----:B------:R-:W4:Y:S04]  /*17110*/  LDL R2, [R1+0x55c] ;  /* 0x00055c0001027983 */ /* 0x000f280000100800 */
[----:B------:R-:W3:Y:S01]  /*17120*/  LDL R0, [R1+0x560] ;  /* 0x0005600001007983 */ /* 0x000ee20000100800 */
[----:B--2---:R-:W-:Y:S02]  /*17130*/  @!P0 IMAD.MOV.U32 R15, RZ, RZ, R9 ;  /* 0x000000ffff0f8224 */ /* 0x004fe400078e0009 */
[----:B------:R-:W-:-:S05]  /*17140*/  @!P0 IMAD.MOV.U32 R14, RZ, RZ, R8 ;  /* 0x000000ffff0e8224 */ /* 0x000fca00078e0008 */
[----:B------:R1:W2:Y:S02]  /*17150*/  @!P0 LDG.E.U16 R17, [R14.64] ;  /* 0x000000080e118981 */ /* 0x0002a4000c1e1500 */
[----:B-1----:R-:W-:Y:S02]  /*17160*/  @!P0 IMAD.MOV.U32 R14, RZ, RZ, R6 ;  /* 0x000000ffff0e8224 */ /* 0x002fe400078e0006 */
[----:B------:R-:W-:-:S05]  /*17170*/  @!P0 IMAD.MOV.U32 R15, RZ, RZ, R7 ;  /* 0x000000ffff0f8224 */ /* 0x000fca00078e0007 */
[----:B------:R1:W2:Y:S02]  /*17180*/  @!P0 LDG.E.U16 R19, [R14.64] ;  /* 0x000000080e138981 */ /* 0x0002a4000c1e1500 */
[----:B-1----:R-:W-:Y:S02]  /*17190*/  @!P0 IMAD.MOV.U32 R14, RZ, RZ, R4 ;  /* 0x000000ffff0e8224 */ /* 0x002fe400078e0004 */
[----:B------:R-:W2:Y:S04]  /*171a0*/  LDL.LU R4, [R1+0x22c] ;  /* 0x00022c0001047983 */ /* 0x000ea80000300800 */
[----:B------:R-:W2:Y:S04]  /*171b0*/  LDL R8, [R1+0x51c] ;  /* 0x00051c0001087983 */ /* 0x000ea80000100800 */
[----:B------:R-:W2:Y:S01]  /*171c0*/  LDL R7, [R1+0x520] ;  /* 0x0005200001077983 */ /* 0x000ea20000100800 */
[----:B------:R-:W-:Y:S01]  /*171d0*/  PRMT R21, RZ, 0x7610, R21 ;  /* 0x00007610ff157816 */ /* 0x000fe20000000015 */
[----:B------:R-:W-:-:S02]  /*171e0*/  @!P0 IMAD.MOV.U32 R15, RZ, RZ, R5 ;  /* 0x000000ffff0f8224 */ /* 0x000fc400078e0005 */
[----:B------:R-:W-:Y:S04]  /*171f0*/  STS.U16 [R3+0xb00], R26 ;  /* 0x000b001a03007388 */ /* 0x000fe80000000400 */
[----:B------:R3:W2:Y:S01]  /*17200*/  @!P0 LDG.E.U16 R21, [R14.64] ;  /* 0x000000080e158981 */ /* 0x0006a2000c1e1500 */
[----:B------:R-:W-:-:S03]  /*17210*/  PRMT R23, RZ, 0x7610, R23 ;  /* 0x00007610ff177816 */ /* 0x000fc60000000017 */
[----:B------:R-:W-:Y:S04]  /*17220*/  STS.U16 [R3+0x1300], R28 ;  /* 0x0013001c03007388 */ /* 0x000fe80000000400 */
[----:B------:R-:W2:Y:S01]  /*17230*/  LDL R5, [R1+0x4e0] ;  /* 0x0004e00001057983 */ /* 0x000ea20000100800 */
[----:B---3--:R-:W-:Y:S02]  /*17240*/  @!P0 IMAD.MOV.U32 R14, RZ, RZ, R0 ;  /* 0x000000ffff0e8224 */ /* 0x008fe400078e0000 */
[----:B----4-:R-:W-:Y:S01]  /*17250*/  @!P0 IMAD.MOV.U32 R15, RZ, RZ, R2 ;  /* 0x000000ffff0f8224 */ /* 0x010fe200078e0002 */
[----:B------:R-:W3:Y:S04]  /*17260*/  LDL R0, [R1+0x4a0] ;  /* 0x0004a00001007983 */ /* 0x000ee80000100800 */
[----:B------:R-:W4:Y:S04]  /*17270*/  LDL R2, [R1+0x49c] ;  /* 0x00049c0001027983 */ /* 0x000f280000100800 */
[----:B------:R1:W-:Y:S04]  /*17280*/  STS.U16 [R3+0x1b00], R10 ;  /* 0x001b000a03007388 */ /* 0x0003e80000000400 */
[----:B0-----:R-:W3:Y:S04]  /*17290*/  LDL.LU R18, [R1+0x230] ;  /* 0x0002300001127983 */ /* 0x001ee80000300800 */
[----:B------:R0:W-:Y:S04]  /*172a0*/  STS.U16 [R3+0x2300], R11 ;  /* 0x0023000b03007388 */ /* 0x0001e80000000400 */
[----:B-1----:R-:W3:Y:S04]  /*172b0*/  LDL.LU R10, [R1+0x224] ;  /* 0x00022400010a7983 */ /* 0x002ee80000300800 */
[----:B------:R1:W-:Y:S04]  /*172c0*/  STS.U16 [R3+0x2b00], R12 ;  /* 0x002b000c03007388 */ /* 0x0003e80000000400 */
[----:B0-----:R-:W3:Y:S04]  /*172d0*/  LDL.LU R11, [R1+0x204] ;  /* 0x00020400010b7983 */ /* 0x001ee80000300800 */
[----:B------:R0:W-:Y:S04]  /*172e0*/  STS.U16 [R3+0x3300], R13 ;  /* 0x0033000d03007388 */ /* 0x0001e80000000400 */
[----:B-1----:R-:W3:Y:S01]  /*172f0*/  LDL.LU R12, [R1+0x1ec] ;  /* 0x0001ec00010c7983 */ /* 0x002ee20000300800 */
[----:B------:R-:W-:-:S03]  /*17300*/  PRMT R25, RZ, 0x7610, R25 ;  /* 0x00007610ff197816 */ /* 0x000fc60000000019 */
[----:B------:R2:W3:Y:S04]  /*17310*/  @!P0 LDG.E.U16 R23, [R14.64] ;  /* 0x000000080e178981 */ /* 0x0004e8000c1e1500 */
[----:B0-----:R-:W3:Y:S04]  /*17320*/  LDL.LU R13, [R1+0x1dc] ;  /* 0x0001dc00010d7983 */ /* 0x001ee80000300800 */
[----:B------:R-:W3:Y:S04]  /*17330*/  LDL.LU R20, [R1+0x1b8] ;  /* 0x0001b80001147983 */ /* 0x000ee80000300800 */
[----:B------:R-:W3:Y:S04]  /*17340*/  LDL.LU R22, [R1+0x190] ;  /* 0x0001900001167983 */ /* 0x000ee80000300800 */
[----:B------:R-:W3:Y:S04]  /*17350*/  LDL.LU R24, [R1+0x8c] ;  /* 0x00008c0001187983 */ /* 0x000ee80000300800 */
[----:B------:R-:W3:Y:S04]  /*17360*/  LDL.LU R26, [R1+0x84] ;  /* 0x00008400011a7983 */ /* 0x000ee80000300800 */
[----:B------:R-:W3:Y:S04]  /*17370*/  LDL.LU R28, [R1+0x80] ;  /* 0x00008000011c7983 */ /* 0x000ee80000300800 */
[----:B------:R-:W3:Y:S01]  /*17380*/  LDL.LU R6, [R1+0x7c] ;  /* 0x00007c0001067983 */ /* 0x000ee20000300800 */
[----:B--2---:R-:W-:-:S02]  /*17390*/  @!P0 IMAD.MOV.U32 R15, RZ, RZ, R8 ;  /* 0x000000ffff0f8224 */ /* 0x004fc400078e0008 */
[----:B------:R-:W-:Y:S02]  /*173a0*/  @!P0 IMAD.MOV.U32 R14, RZ, RZ, R7 ;  /* 0x000000ffff0e8224 */ /* 0x000fe400078e0007 */
[----:B------:R-:W2:Y:S04]  /*173b0*/  LDL.LU R7, [R1+0x78] ;  /* 0x0000780001077983 */ /* 0x000ea80000300800 */
[----:B------:R-:W2:Y:S04]  /*173c0*/  LDL.LU R8, [R1+0x5c] ;  /* 0x00005c0001087983 */ /* 0x000ea80000300800 */
[----:B------:R-:W2:Y:S04]  /*173d0*/  LDL.LU R9, [R1+0x54] ;  /* 0x0000540001097983 */ /* 0x000ea80000300800 */
[----:B------:R0:W2:Y:S04]  /*173e0*/  @!P0 LDG.E.U16 R25, [R14.64] ;  /* 0x000000080e198981 */ /* 0x0000a8000c1e1500 */
[----:B0-----:R-:W2:Y:S04]  /*173f0*/  LDL.LU R14, [R1+0x228] ;  /* 0x00022800010e7983 */ /* 0x001ea80000300800 */
[----:B------:R-:W3:Y:S01]  /*17400*/  LDL R15, [R1+0x4dc] ;  /* 0x0004dc00010f7983 */ /* 0x000ee20000100800 */
[----:B------:R-:W-:-:S02]  /*17410*/  PRMT R27, RZ, 0x7610, R27 ;  /* 0x00007610ff1b7816 */ /* 0x000fc4000000001b */
[----:B------:R-:W-:Y:S01]  /*17420*/  PRMT R29, RZ, 0x7610, R29 ;  /* 0x00007610ff1d7816 */ /* 0x000fe2000000001d */
[----:B--2---:R0:W-:Y:S02]  /*17430*/  STS.U16 [R3+0x3b00], R14 ;  /* 0x003b000e03007388 */ /* 0x0041e40000000400 */
[----:B0-----:R-:W-:Y:S02]  /*17440*/  @!P0 IMAD.MOV.U32 R14, RZ, RZ, R5 ;  /* 0x000000ffff0e8224 */ /* 0x001fe400078e0005 */
[----:B------:R-:W0:Y:S04]  /*17450*/  S2R R5, SR_TID.X ;  /* 0x0000000000057919 */ /* 0x000e280000002100 */
[----:B---3--:R1:W2:Y:S04]  /*17460*/  @!P0 LDG.E.U16 R27, [R14.64] ;  /* 0x000000080e1b8981 */ /* 0x0082a8000c1e1500 */
[----:B------:R3:W-:Y:S01]  /*17470*/  STS.U16 [R3+0x4300], R4 ;  /* 0x0043000403007388 */ /* 0x0007e20000000400 */
[----:B-1----:R-:W-:-:S02]  /*17480*/  @!P0 IMAD.MOV.U32 R14, RZ, RZ, R0 ;  /* 0x000000ffff0e8224 */ /* 0x002fc400078e0000 */
[----:B----4-:R-:W-:Y:S02]  /*17490*/  @!P0 IMAD.MOV.U32 R15, RZ, RZ, R2 ;  /* 0x000000ffff0f8224 */ /* 0x010fe400078e0002 */
[----:B------:R-:W4:Y:S04]  /*174a0*/  LDL.LU R2, [R1+0x4c] ;  /* 0x00004c0001027983 */ /* 0x000f280000300800 */
[----:B---3--:R-:W2:Y:S01]  /*174b0*/  LDL.LU R3, [R1+0x44] ;  /* 0x0000440001037983 */ /* 0x008ea20000300800 */
[----:B0-----:R-:W-:-:S03]  /*174c0*/  LOP3.LUT R5, R5, 0x7f, RZ, 0xc0, !PT ;  /* 0x0000007f05057812 */ /* 0x001fc600078ec0ff */
[----:B------:R-:W2:Y:S02]  /*174d0*/  LDL.LU R4, [R1+0x14] ;  /* 0x0000140001047983 */ /* 0x000ea40000300800 */
[----:B------:R-:W-:Y:S02]  /*174e0*/  IMAD.SHL.U32 R0, R5, 0x2, RZ ;  /* 0x0000000205007824 */ /* 0x000fe400078e00ff */
[----:B------:R0:W2:Y:S04]  /*174f0*/  @!P0 LDG.E.U16 R29, [R14.64] ;  /* 0x000000080e1d8981 */ /* 0x0000a8000c1e1500 */
[----:B------:R-:W2:Y:S04]  /*17500*/  LDL.LU R5, [R1+0x8] ;  /* 0x0000080001057983 */ /* 0x000ea80000300800 */
[----:B0-----:R-:W2:Y:S01]  /*17510*/  LDL.LU R14, [R1+0x1d0] ;  /* 0x0001d000010e7983 */ /* 0x001ea20000300800 */
[----:B------:R-:W-:-:S05]  /*17520*/  LOP3.LUT R15, R0, 0x30, RZ, 0x3c, !PT ;  /* 0x00000030000f7812 */ /* 0x000fca00078e3cff */
[----:B------:R0:W-:Y:S04]  /*17530*/  STS.U16 [R15+0x4b00], R18 ;  /* 0x004b00120f007388 */ /* 0x0001e80000000400 */
[----:B------:R1:W-:Y:S04]  /*17540*/  STS.U16 [R15+0x5300], R10 ;  /* 0x0053000a0f007388 */ /* 0x0003e80000000400 */
[----:B------:R1:W-:Y:S04]  /*17550*/  STS.U16 [R15+0x5b00], R11 ;  /* 0x005b000b0f007388 */ /* 0x0003e80000000400 */
[----:B0-----:R-:W2:Y:S04]  /*17560*/  LDL.LU R18, [R1+0x1378] ;  /* 0x0013780001127983 */ /* 0x001ea80000300800 */
[----:B-1----:R-:W2:Y:S04]  /*17570*/  LDL.LU R10, [R1+0x1374] ;  /* 0x00137400010a7983 */ /* 0x002ea80000300800 */
[----:B------:R-:W2:Y:S04]  /*17580*/  LDL.LU R11, [R1+0x1370] ;  /* 0x00137000010b7983 */ /* 0x000ea80000300800 */
[----:B------:R0:W-:Y:S04]  /*17590*/  STS.U16 [R15+0x6300], R12 ;  /* 0x0063000c0f007388 */ /* 0x0001e80000000400 */
[----:B------:R1:W-:Y:S04]  /*175a0*/  STS.U16 [R15+0x6b00], R13 ;  /* 0x006b000d0f007388 */ /* 0x0003e80000000400 */
[----:B0-----:R-:W2:Y:S04]  /*175b0*/  LDL.LU R12, [R1+0x136c] ;  /* 0x00136c00010c7983 */ /* 0x001ea80000300800 */
[----:B-1----:R-:W2:Y:S01]  /*175c0*/  LDL.LU R13, [R1+0x1368] ;  /* 0x00136800010d7983 */ /* 0x002ea20000300800 */
[----:B------:R-:W-:-:S03]  /*175d0*/  LOP3.LUT R0, R0, 0x40, RZ, 0x3c, !PT ;  /* 0x0000004000007812 */ /* 0x000fc600078e3cff */
[----:B--2---:R-:W-:Y:S04]  /*175e0*/  STS.U16 [R15+0x7300], R14 ;  /* 0x0073000e0f007388 */ /* 0x004fe80000000400 */
[----:B------:R0:W-:Y:S04]  /*175f0*/  STS.U16 [R15+0x7b00], R20 ;  /* 0x007b00140f007388 */ /* 0x0001e80000000400 */
[----:B------:R1:W-:Y:S04]  /*17600*/  STS.U16 [R0+0x400], R22 ;  /* 0x0004001600007388 */ /* 0x0003e80000000400 */
[----:B------:R2:W-:Y:S04]  /*17610*/  STS.U16 [R0+0xc00], R24 ;  /* 0x000c001800007388 */ /* 0x0005e80000000400 */
[----:B------:R1:W-:Y:S04]  /*17620*/  STS.U16 [R0+0x1400], R26 ;  /* 0x0014001a00007388 */ /* 0x0003e80000000400 */
[----:B------:R-:W-:Y:S04]  /*17630*/  STS.U16 [R0+0x1c00], R28 ;  /* 0x001c001c00007388 */ /* 0x000fe80000000400 */
[----:B0-----:R-:W3:Y:S04]  /*17640*/  LDL.LU R20, [R1+0x74] ;  /* 0x0000740001147983 */ /* 0x001ee80000300800 */
[----:B------:R0:W-:Y:S04]  /*17650*/  STS.U16 [R0+0x2400], R6 ;  /* 0x0024000600007388 */ /* 0x0001e80000000400 */
[----:B------:R-:W3:Y:S04]  /*17660*/  LDL.LU R14, [R1+0x6c] ;  /* 0x00006c00010e7983 */ /* 0x000ee80000300800 */
[----:B------:R-:W3:Y:S04]  /*17670*/  LDL.LU R15, [R1+0x68] ;  /* 0x00006800010f7983 */ /* 0x000ee80000300800 */
[----:B------:R0:W-:Y:S04]  /*17680*/  STS.U16 [R0+0x2c00], R7 ;  /* 0x002c000700007388 */ /* 0x0001e80000000400 */
[----:B------:R0:W-:Y:S04]  /*17690*/  STS.U16 [R0+0x3400], R8 ;  /* 0x0034000800007388 */ /* 0x0001e80000000400 */
[----:B-1----:R-:W3:Y:S04]  /*176a0*/  LDL.LU R22, [R1+0x64] ;  /* 0x0000640001167983 */ /* 0x002ee80000300800 */
[----:B------:R1:W-:Y:S04]  /*176b0*/  STS.U16 [R0+0x3c00], R9 ;  /* 0x003c000900007388 */ /* 0x0003e80000000400 */
[----:B--2---:R-:W2:Y:S04]  /*176c0*/  LDL.LU R24, [R1+0x60] ;  /* 0x0000600001187983 */ /* 0x004ea80000300800 */
[----:B------:R-:W2:Y:S04]  /*176d0*/  LDL.LU R26, [R1+0x58] ;  /* 0x00005800011a7983 */ /* 0x000ea80000300800 */
[----:B----4-:R-:W-:Y:S04]  /*176e0*/  STS.U16 [R0+0x4400], R2 ;  /* 0x0044000200007388 */ /* 0x010fe80000000400 */
[----:B0-----:R-:W4:Y:S04]  /*176f0*/  LDL.LU R6, [R1+0x50] ;  /* 0x0000500001067983 */ /* 0x001f280000300800 */
[----:B------:R-:W-:Y:S04]  /*17700*/  STS.U16 [R0+0x4c00], R3 ;  /* 0x004c000300007388 */ /* 0x000fe80000000400 */
[----:B------:R-:W2:Y:S04]  /*17710*/  LDL.LU R7, [R1+0x48] ;  /* 0x0000480001077983 */ /* 0x000ea80000300800 */
[----:B------:R-:W-:Y:S04]  /*17720*/  STS.U16 [R0+0x5400], R4 ;  /* 0x0054000400007388 */ /* 0x000fe80000000400 */
[----:B------:R-:W2:Y:S04]  /*17730*/  LDL.LU R8, [R1+0x40] ;  /* 0x0000400001087983 */ /* 0x000ea80000300800 */
[----:B------:R-:W-:Y:S04]  /*17740*/  STS.U16 [R0+0x5c00], R5 ;  /* 0x005c000500007388 */ /* 0x000fe80000000400 */
[----:B-1----:R-:W2:Y:S04]  /*17750*/  LDL.LU R9, [R1+0x10] ;  /* 0x0000100001097983 */ /* 0x002ea80000300800 */
[----:B------:R0:W-:Y:S04]  /*17760*/  STS.U16 [R0+0x6400], R13 ;  /* 0x0064000d00007388 */ /* 0x0001e80000000400 */
[----:B0-----:R-:W2:Y:S04]  /*17770*/  LDL.LU R13, [R1+0x70] ;  /* 0x00007000010d7983 */ /* 0x001ea80000300800 */
[----:B------:R-:W0:Y:S04]  /*17780*/  S2R R5, SR_TID.X ;  /* 0x0000000000057919 */ /* 0x000e280000002100 */
[----:B------:R-:W-:Y:S04]  /*17790*/  STS.U16 [R0+0x6c00], R12 ;  /* 0x006c000c00007388 */ /* 0x000fe80000000400 */
[----:B------:R-:W-:Y:S04]  /*177a0*/  STS.U16 [R0+0x7400], R11 ;  /* 0x0074000b00007388 */ /* 0x000fe80000000400 */
[----:B------:R1:W-:Y:S04]  /*177b0*/  STS.U16 [R0+0x7c00], R10 ;  /* 0x007c000a00007388 */ /* 0x0003e80000000400 */
[----:B-1----:R-:W4:Y:S01]  /*177c0*/  LDL.LU R10, [R1+0x4] ;  /* 0x00000400010a7983 */ /* 0x002f220000300800 */
[----:B0-----:R-:W-:-:S03]  /*177d0*/  LOP3.LUT R5, R5, 0x7f, RZ, 0xc0, !PT ;  /* 0x0000007f05057812 */ /* 0x001fc600078ec0ff */
[----:B------:R-:W4:Y:S02]  /*177e0*/  LDL.LU R0, [R1+0x3c] ;  /* 0x00003c0001007983 */ /* 0x000f240000300800 */
[----:B------:R-:W-:Y:S02]  /*177f0*/  IMAD.SHL.U32 R5, R5, 0x2, RZ ;  /* 0x0000000205057824 */ /* 0x000fe400078e00ff */
[----:B------:R-:W4:Y:S03]  /*17800*/  LDL.LU R2, [R1+0x38] ;  /* 0x0000380001027983 */ /* 0x000f260000300800 */
[----:B------:R-:W-:Y:S01]  /*17810*/  LOP3.LUT R28, R5, 0x50, RZ, 0x3c, !PT ;  /* 0x00000050051c7812 */ /* 0x000fe200078e3cff */
[----:B------:R-:W4:Y:S04]  /*17820*/  LDL.LU R3, [R1+0x34] ;  /* 0x0000340001037983 */ /* 0x000f280000300800 */
[----:B------:R-:W4:Y:S04]  /*17830*/  LDL.LU R4, [R1+0x30] ;  /* 0x0000300001047983 */ /* 0x000f280000300800 */
[----:B------:R-:W4:Y:S04]  /*17840*/  LDL.LU R5, [R1+0x2c] ;  /* 0x00002c0001057983 */ /* 0x000f280000300800 */
[----:B------:R-:W4:Y:S04]  /*17850*/  LDL.LU R11, [R1+0x18] ;  /* 0x00001800010b7983 */ /* 0x000f280000300800 */
[----:B------:R-:W4:Y:S04]  /*17860*/  LDL.LU R12, [R1+0xc] ;  /* 0x00000c00010c7983 */ /* 0x000f280000300800 */
[----:B---3--:R0:W-:Y:S04]  /*17870*/  STS.U16 [R28+0x500], R20 ;  /* 0x000500141c007388 */ /* 0x0081e80000000400 */
[----:B0-----:R-:W3:Y:S04]  /*17880*/  LDL.LU R20, [R1+0x1364] ;  /* 0x0013640001147983 */ /* 0x001ee80000300800 */
[----:B--2---:R-:W-:Y:S04]  /*17890*/  STS.U16 [R28+0xd00], R13 ;  /* 0x000d000d1c007388 */ /* 0x004fe80000000400 */
[----:B------:R0:W-:Y:S04]  /*178a0*/  STS.U16 [R28+0x1500], R14 ;  /* 0x0015000e1c007388 */ /* 0x0001e80000000400 */
[----:B------:R1:W-:Y:S04]  /*178b0*/  STS.U16 [R28+0x1d00], R15 ;  /* 0x001d000f1c007388 */ /* 0x0003e80000000400 */
[----:B------:R2:W-:Y:S04]  /*178c0*/  STS.U16 [R28+0x2500], R22 ;  /* 0x002500161c007388 */ /* 0x0005e80000000400 */
[----:B0-----:R-:W3:Y:S04]  /*178d0*/  LDL.LU R14, [R1+0x238] ;  /* 0x00023800010e7983 */ /* 0x001ee80000300800 */
[----:B-1----:R-:W3:Y:S04]  /*178e0*/  LDL.LU R15, [R1] ;  /* 0x00000000010f7983 */ /* 0x002ee80000300800 */
[----:B--2---:R-:W2:Y:S04]  /*178f0*/  LDL.LU R22, [R1+0x1360] ;  /* 0x0013600001167983 */ /* 0x004ea80000300800 */
[----:B------:R0:W-:Y:S04]  /*17900*/  STS.U16 [R28+0x2d00], R24 ;  /* 0x002d00181c007388 */ /* 0x0001e80000000400 */
[----:B------:R1:W-:Y:S04]  /*17910*/  STS.U16 [R28+0x3500], R26 ;  /* 0x0035001a1c007388 */ /* 0x0003e80000000400 */
[----:B----4-:R4:W-:Y:S04]  /*17920*/  STS.U16 [R28+0x3d00], R6 ;  /* 0x003d00061c007388 */ /* 0x0109e80000000400 */
[----:B0-----:R-:W2:Y:S04]  /*17930*/  LDL.LU R24, [R1+0x135c] ;  /* 0x00135c0001187983 */ /* 0x001ea80000300800 */
[----:B-1----:R-:W2:Y:S04]  /*17940*/  LDL.LU R26, [R1+0x1358] ;  /* 0x00135800011a7983 */ /* 0x002ea80000300800 */
[----:B----4-:R-:W4:Y:S04]  /*17950*/  LDL.LU R6, [R1+0x1354] ;  /* 0x0013540001067983 */ /* 0x010f280000300800 */
[----:B------:R0:W-:Y:S04]  /*17960*/  STS.U16 [R28+0x4500], R7 ;  /* 0x004500071c007388 */ /* 0x0001e80000000400 */
[----:B------:R1:W-:Y:S04]  /*17970*/  STS.U16 [R28+0x4d00], R8 ;  /* 0x004d00081c007388 */ /* 0x0003e80000000400 */
[----:B------:R1:W-:Y:S04]  /*17980*/  STS.U16 [R28+0x5500], R9 ;  /* 0x005500091c007388 */ /* 0x0003e80000000400 */
[----:B0-----:R-:W2:Y:S04]  /*17990*/  LDL.LU R7, [R1+0x1350] ;  /* 0x0013500001077983 */ /* 0x001ea80000300800 */
[----:B-1----:R-:W2:Y:S04]  /*179a0*/  LDL.LU R8, [R1+0x134c] ;  /* 0x00134c0001087983 */ /* 0x002ea80000300800 */
[----:B------:R-:W2:Y:S04]  /*179b0*/  LDL.LU R9, [R1+0x1348] ;  /* 0x0013480001097983 */ /* 0x000ea80000300800 */
[----:B------:R-:W0:Y:S04]  /*179c0*/  S2R R13, SR_TID.X ;  /* 0x00000000000d7919 */ /* 0x000e280000002100 */
[----:B------:R1:W-:Y:S01]  /*179d0*/  STS.U16 [R28+0x5d00], R10 ;  /* 0x005d000a1c007388 */ /* 0x0003e20000000400 */
[----:B0-----:R-:W-:-:S05]  /*179e0*/  LOP3.LUT R13, R13, 0x7f, RZ, 0xc0, !PT ;  /* 0x0000007f0d0d7812 */ /* 0x001fca00078ec0ff */
[----:B------:R-:W-:-:S05]  /*179f0*/  IMAD.SHL.U32 R13, R13, 0x2, RZ ;  /* 0x000000020d0d7824 */ /* 0x000fca00078e00ff */
[C---:B-1----:R-:W-:Y:S01]  /*17a00*/  LOP3.LUT R10, R13.reuse, 0x60, RZ, 0x3c, !PT ;  /* 0x000000600d0a7812 */ /* 0x042fe200078e3cff */
[----:B--2---:R0:W-:Y:S04]  /*17a10*/  STS.U16 [R28+0x6500], R9 ;  /* 0x006500091c007388 */ /* 0x0041e80000000400 */
[----:B------:R1:W-:Y:S04]  /*17a20*/  STS.U16 [R28+0x6d00], R8 ;  /* 0x006d00081c007388 */ /* 0x0003e80000000400 */
[----:B------:R2:W-:Y:S04]  /*17a30*/  STS.U16 [R28+0x7500], R7 ;  /* 0x007500071c007388 */ /* 0x0005e80000000400 */
[----:B0-----:R-:W3:Y:S04]  /*17a40*/  LDL.LU R9, [R1+0x1c] ;  /* 0x00001c0001097983 */ /* 0x001ee80000300800 */
[----:B-1----:R-:W3:Y:S04]  /*17a50*/  LDL.LU R8, [R1+0x20] ;  /* 0x0000200001087983 */ /* 0x002ee80000300800 */
[----:B--2---:R-:W2:Y:S04]  /*17a60*/  LDL.LU R7, [R1+0x24] ;  /* 0x0000240001077983 */ /* 0x004ea80000300800 */
[----:B----4-:R0:W-:Y:S04]  /*17a70*/  STS.U16 [R28+0x7d00], R6 ;  /* 0x007d00061c007388 */ /* 0x0101e80000000400 */
[----:B------:R1:W-:Y:S04]  /*17a80*/  STS.U16 [R10+0x600], R0 ;  /* 0x000600000a007388 */ /* 0x0003e80000000400 */
[----:B0-----:R-:W4:Y:S04]  /*17a90*/  LDL.LU R28, [R1+0x1344] ;  /* 0x00134400011c7983 */ /* 0x001f280000300800 */
[----:B------:R-:W2:Y:S04]  /*17aa0*/  LDL.LU R6, [R1+0x28] ;  /* 0x0000280001067983 */ /* 0x000ea80000300800 */
[----:B-1----:R-:W3:Y:S04]  /*17ab0*/  LDL.LU R0, [R1+0x1340] ;  /* 0x0013400001007983 */ /* 0x002ee80000300800 */
[----:B------:R0:W-:Y:S04]  /*17ac0*/  STS.U16 [R10+0xe00], R2 ;  /* 0x000e00020a007388 */ /* 0x0001e80000000400 */
[----:B------:R1:W-:Y:S04]  /*17ad0*/  STS.U16 [R10+0x1600], R3 ;  /* 0x001600030a007388 */ /* 0x0003e80000000400 */
[----:B------:R1:W-:Y:S04]  /*17ae0*/  STS.U16 [R10+0x1e00], R4 ;  /* 0x001e00040a007388 */ /* 0x0003e80000000400 */
[----:B0-----:R-:W4:Y:S04]  /*17af0*/  LDL.LU R2, [R1+0x133c] ;  /* 0x00133c0001027983 */ /* 0x001f280000300800 */
[----:B-1----:R-:W4:Y:S04]  /*17b00*/  LDL.LU R3, [R1+0x1338] ;  /* 0x0013380001037983 */ /* 0x002f280000300800 */
[----:B------:R-:W4:Y:S04]  /*17b10*/  LDL.LU R4, [R1+0x1334] ;  /* 0x0013340001047983 */ /* 0x000f280000300800 */
[----:B------:R0:W-:Y:S04]  /*17b20*/  STS.U16 [R10+0x2600], R5 ;  /* 0x002600050a007388 */ /* 0x0001e80000000400 */
[----:B0-----:R-:W4:Y:S04]  /*17b30*/  LDL.LU R5, [R1+0x1330] ;  /* 0x0013300001057983 */ /* 0x001f280000300800 */
[----:B--2---:R0:W-:Y:S04]  /*17b40*/  STS.U16 [R10+0x2e00], R6 ;  /* 0x002e00060a007388 */ /* 0x0041e80000000400 */
[----:B------:R-:W-:Y:S04]  /*17b50*/  STS.U16 [R10+0x3600], R7 ;  /* 0x003600070a007388 */ /* 0x000fe80000000400 */
[----:B---3--:R-:W-:Y:S04]  /*17b60*/  STS.U16 [R10+0x3e00], R8 ;  /* 0x003e00080a007388 */ /* 0x008fe80000000400 */
[----:B------:R-:W-:Y:S04]  /*17b70*/  STS.U16 [R10+0x4600], R9 ;  /* 0x004600090a007388 */ /* 0x000fe80000000400 */
[----:B------:R-:W-:Y:S04]  /*17b80*/  STS.U16 [R10+0x4e00], R11 ;  /* 0x004e000b0a007388 */ /* 0x000fe80000000400 */
[----:B------:R-:W-:Y:S04]  /*17b90*/  STS.U16 [R10+0x5600], R12 ;  /* 0x0056000c0a007388 */ /* 0x000fe80000000400 */
[----:B----4-:R-:W-:Y:S04]  /*17ba0*/  STS.U16 [R10+0x5e00], R5 ;  /* 0x005e00050a007388 */ /* 0x010fe80000000400 */
[----:B------:R-:W-:Y:S04]  /*17bb0*/  STS.U16 [R10+0x6600], R4 ;  /* 0x006600040a007388 */ /* 0x000fe80000000400 */
[----:B------:R1:W-:Y:S04]  /*17bc0*/  STS.U16 [R10+0x6e00], R3 ;  /* 0x006e00030a007388 */ /* 0x0003e80000000400 */
[----:B------:R2:W-:Y:S04]  /*17bd0*/  STS.U16 [R10+0x7600], R2 ;  /* 0x007600020a007388 */ /* 0x0005e80000000400 */
[----:B------:R3:W-:Y:S01]  /*17be0*/  STS.U16 [R10+0x7e00], R0 ;  /* 0x007e00000a007388 */ /* 0x0007e20000000400 */
[----:B0-----:R-:W-:-:S03]  /*17bf0*/  LOP3.LUT R6, R13, 0x70, RZ, 0x3c, !PT ;  /* 0x000000700d067812 */ /* 0x001fc600078e3cff */
[----:B-1----:R-:W4:Y:S04]  /*17c00*/  LDL R3, [R1+0x870] ;  /* 0x0008700001037983 */ /* 0x002f280000100800 */
[----:B--2---:R-:W2:Y:S04]  /*17c10*/  LDL R2, [R1+0x1e8] ;  /* 0x0001e80001027983 */ /* 0x004ea80000100800 */
[----:B---3--:R-:W3:Y:S04]  /*17c20*/  LDL R0, [R1+0x1c8] ;  /* 0x0001c80001007983 */ /* 0x008ee80000100800 */
[----:B------:R-:W-:Y:S04]  /*17c30*/  STS.U16 [R6+0x7f00], R14 ;  /* 0x007f000e06007388 */ /* 0x000fe80000000400 */
[----:B------:R-:W-:Y:S04]  /*17c40*/  STS.U16 [R6+0x700], R15 ;  /* 0x0007000f06007388 */ /* 0x000fe80000000400 */
[----:B------:R0:W-:Y:S04]  /*17c50*/  STS.U16 [R6+0xf00], R28 ;  /* 0x000f001c06007388 */ /* 0x0001e80000000400 */
[----:B------:R-:W-:Y:S04]  /*17c60*/  STS.U16 [R6+0x1700], R26 ;  /* 0x0017001a06007388 */ /* 0x000fe80000000400 */
        /* <DEDUP_REMOVED lines=12> */
[----:B------:R-:W-:Y:S06]  /*17d30*/  BAR.SYNC.DEFER_BLOCKING 0x0 ;  /* 0x0000000000007b1d */ /* 0x000fec0000010000 */
[----:B0-----:R-:W3:Y:S04]  /*17d40*/  LDL R28, [R1+0x86c] ;  /* 0x00086c00011c7983 */ /* 0x001ee80000100800 */
[----:B----4-:R-:W-:Y:S04]  /*17d50*/  LDSM.16.MT88.4 R16, [R3+0x8000] ;  /* 0x008000000310783b */ /* 0x010fe80000004200 */
[----:B--2---:R-:W-:Y:S04]  /*17d60*/  LDSM.16.M88.4 R8, [R2] ;  /* 0x000000000208783b */ /* 0x004fe80000000200 */
[----:B---3--:R-:W0:Y:S04]  /*17d70*/  LDSM.16.MT88.4 R24, [R0+0x8000] ;  /* 0x008000000018783b */ /* 0x008e280000004200 */
[----:B------:R-:W1:Y:S04]  /*17d80*/  LDSM.16.M88.4 R12, [R2+0x4000] ;  /* 0x00400000020c783b */ /* 0x000e680000000200 */
[----:B------:R-:W2:Y:S04]  /*17d90*/  LDSM.16.M88.4 R4, [R2+0x2000] ;  /* 0x002000000204783b */ /* 0x000ea80000000200 */
[----:B0-----:R-:W-:Y:S04]  /*17da0*/  STL.64 [R1+0x1328], R26 ;  /* 0x0013281a01007387 */ /* 0x001fe80000100a00 */
[----:B------:R-:W-:Y:S04]  /*17db0*/  STL.64 [R1+0x1320], R24 ;  /* 0x0013201801007387 */ /* 0x000fe80000100a00 */
[----:B------:R-:W-:Y:S04]  /*17dc0*/  STL.64 [R1+0x20], R8 ;  /* 0x0000200801007387 */ /* 0x000fe80000100a00 */
[----:B------:R-:W-:Y:S04]  /*17dd0*/  STL.64 [R1+0x28], R10 ;  /* 0x0000280a01007387 */ /* 0x000fe80000100a00 */
[----:B------:R-:W0:Y:S04]  /*17de0*/  LDSM.16.M88.4 R8, [R2+0x6000] ;  /* 0x006000000208783b */ /* 0x000e280000000200 */
[----:B-1----:R-:W-:Y:S04]  /*17df0*/  STL [R1+0x11fc], R14 ;  /* 0x0011fc0e01007387 */ /* 0x002fe80000100800 */
[----:B--2---:R-:W-:Y:S04]  /*17e00*/  STL.64 [R1+0x10], R4 ;  /* 0x0000100401007387 */ /* 0x004fe80000100a00 */
[----:B------:R-:W-:Y:S04]  /*17e10*/  STL.64 [R1+0x18], R6 ;  /* 0x0000180601007387 */ /* 0x000fe80000100a00 */
[----:B------:R-:W-:Y:S04]  /*17e20*/  STL [R1+0x11f8], R15 ;  /* 0x0011f80f01007387 */ /* 0x000fe80000100800 */
[----:B------:R-:W-:Y:S04]  /*17e30*/  STL.64 [R1+0x12f8], R12 ;  /* 0x0012f80c01007387 */ /* 0x000fe80000100a00 */
[----:B------:R-:W-:Y:S04]  /*17e40*/  LDSM.16.MT88.4 R4, [R28+0x8000] ;  /* 0x008000001c04783b */ /* 0x000fe80000004200 */
[----:B------:R-:W-:Y:S04]  /*17e50*/  LDSM.16.MT88.4 R24, [R0+0x8800] ;  /* 0x008800000018783b */ /* 0x000fe80000004200 */
[----:B0-----:R0:W-:Y:S04]  /*17e60*/  STL [R1+0x1204], R10 ;  /* 0x0012040a01007387 */ /* 0x0011e80000100800 */
[----:B0-----:R-:W2:Y:S04]  /*17e70*/  LDL R10, [R1+0x874] ;  /* 0x00087400010a7983 */ /* 0x001ea80000100800 */
[----:B------:R-:W-:Y:S04]  /*17e80*/  STL [R1+0x1200], R11 ;  /* 0x0012000b01007387 */ /* 0x000fe80000100800 */
[----:B------:R-:W-:Y:S04]  /*17e90*/  STL [R1+0xf28], R2 ;  /* 0x000f280201007387 */ /* 0x000fe80000100800 */
[----:B--2---:R-:W0:Y:S04]  /*17ea0*/  LDSM.16.MT88.4 R20, [R10+0x8000] ;  /* 0x008000000a14783b */ /* 0x004e280000004200 */
[----:B------:R-:W-:Y:S04]  /*17eb0*/  STL [R1+0x1308], R10 ;  /* 0x0013080a01007387 */ /* 0x000fe80000100800 */
[----:B------:R1:W-:Y:S04]  /*17ec0*/  STL.64 [R1+0x1300], R8 ;  /* 0x0013000801007387 */ /* 0x0003e80000100a00 */
[----:B0-----:R0:W-:Y:S04]  /*17ed0*/  STL [R1+0x12f0], R23 ;  /* 0x0012f01701007387 */ /* 0x0011e80000100800 */
[----:B-1----:R-:W2:Y:S04]  /*17ee0*/  LDL.LU.64 R8, [R1+0x180] ;  /* 0x0001800001087983 */ /* 0x002ea80000300a00 */
[----:B------:R-:W2:Y:S04]  /*17ef0*/  LDL.LU.64 R10, [R1+0x188] ;  /* 0x00018800010a7983 */ /* 0x000ea80000300a00 */
[----:B------:R-:W3:Y:S04]  /*17f00*/  LDL.LU.64 R12, [R1+0x170] ;  /* 0x00017000010c7983 */ /* 0x000ee80000300a00 */
[----:B------:R-:W4:Y:S01]  /*17f10*/  LDL.LU.64 R14, [R1+0x178] ;  /* 0x00017800010e7983 */ /* 0x000f220000300a00 */
[----:B0-----:R-:W-:-:S03]  /*17f20*/  IMAD.MOV.U32 R23, RZ, RZ, R24 ;  /* 0x000000ffff177224 */ /* 0x001fc600078e0018 */
[----:B----4-:R-:W-:Y:S04]  /*17f30*/  STL.64 [R1+0x1318], R14 ;  /* 0x0013180e01007387 */ /* 0x010fe80000100a00 */
[----:B---3--:R0:W-:Y:S04]  /*17f40*/  STL.64 [R1+0x1310], R12 ;  /* 0x0013100c01007387 */ /* 0x0081e80000100a00 */
[----:B0-----:R-:W3:Y:S04]  /*17f50*/  LDL.64 R12, [R1+0x20] ;  /* 0x00002000010c7983 */ /* 0x001ee80000100a00 */
[----:B------:R-:W-:Y:S04]  /*17f60*/  STL.64 [R1+0x12e0], R18 ;  /* 0x0012e01201007387 */ /* 0x000fe80000100a00 */
[----:B------:R0:W-:Y:S04]  /*17f70*/  STL.64 [R1+0x12d8], R16 ;  /* 0x0012d81001007387 */ /* 0x0001e80000100a00 */
[----:B0-----:R-:W4:Y:S04]  /*17f80*/  LDL.LU.64 R16, [R1+0x10] ;  /* 0x0000100001107983 */ /* 0x001f280000300a00 */
[----:B------:R-:W-:Y:S04]  /*17f90*/  STL [R1+0x1288], R5 ;  /* 0x0012880501007387 */ /* 0x000fe80000100800 */
[----:B------:R-:W-:Y:S04]  /*17fa0*/  STL [R1+0x1284], R6 ;  /* 0x0012840601007387 */ /* 0x000fe80000100800 */
[----:B------:R-:W-:Y:S04]  /*17fb0*/  STL [R1+0x1280], R7 ;  /* 0x0012800701007387 */ /* 0x000fe80000100800 */
[----:B------:R-:W-:Y:S04]  /*17fc0*/  STL [R1+0x1208], R28 ;  /* 0x0012081c01007387 */ /* 0x000fe80000100800 */
[----:B------:R-:W-:Y:S04]  /*17fd0*/  STL [R1+0x4], R25 ;  /* 0x0000041901007387 */ /* 0x000fe80000100800 */
[----:B------:R0:W-:Y:S04]  /*17fe0*/  STL.64 [R1+0x8], R26 ;  /* 0x0000081a01007387 */ /* 0x0001e80000100a00 */
[----:B0-----:R-:W2:Y:S04]  /*17ff0*/  LDL.LU.64 R26, [R1+0x1328] ;  /* 0x00132800011a7983 */ /* 0x001ea80000300a00 */
[----:B------:R-:W2:Y:S04]  /*18000*/  LDL.LU.64 R24, [R1+0x1320] ;  /* 0x0013200001187983 */ /* 0x000ea80000300a00 */
[----:B------:R0:W-:Y:S04]  /*18010*/  STL [R1+0x11c0], R0 ;  /* 0x0011c00001007387 */ /* 0x0001e80000100800 */
[----:B------:R-:W4:Y:S01]  /*18020*/  LDL.LU.64 R14, [R1+0x1318] ;  /* 0x00131800010e7983 */ /* 0x000f220000300a00 */
[----:B---3--:R-:W-:-:S02]  /*18030*/  IMAD.MOV.U32 R29, RZ, RZ, R12 ;  /* 0x000000ffff1d7224 */ /* 0x008fc400078e000c */
[----:B0-----:R-:W-:Y:S01]  /*18040*/  IMAD.MOV.U32 R0, RZ, RZ, R13 ;  /* 0x000000ffff007224 */ /* 0x001fe200078e000d */
[----:B--2---:R-:W-:Y:S01]  /*18050*/  HMMA.16816.F32.BF16 R8, R24, R12, R8 ;  /* 0x0000000c1808723c */ /* 0x004fe20000041808 */
[----:B------:R-:W4:Y:S11]  /*18060*/  LDL.LU.64 R12, [R1+0x1310] ;  /* 0x00131000010c7983 */ /* 0x000f360000300a00 */
[----:B------:R-:W-:Y:S11]  /*18070*/  @!UPT UIADD3 URZ, URZ, URZ, URZ ;  /* 0x0000003f3f3ff290 */ /* 0x000ff6000fffe03f */
[----:B------:R-:W-:Y:S01]  /*18080*/  @!UPT UIADD3 URZ, URZ, URZ, URZ ;  /* 0x0000003f3f3ff290 */ /* 0x000fe2000fffe03f */
[----:B------:R-:W-:Y:S01]  /*18090*/  IMAD.MOV.U32 R2, RZ, RZ, R11 ;  /* 0x000000ffff027224 */ /* 0x000fe200078e000b */
[----:B------:R0:W-:Y:S01]  /*180a0*/  STL.64 [R1+0x30], R8 ;  /* 0x0000300801007387 */ /* 0x0001e20000100a00 */
[----:B------:R-:W-:-:S03]  /*180b0*/  IMAD.MOV.U32 R3, RZ, RZ, R10 ;  /* 0x000000ffff037224 */ /* 0x000fc600078e000a */
[----:B------:R-:W2:Y:S04]  /*180c0*/  LDL.LU R10, [R1+0x1308] ;  /* 0x00130800010a7983 */ /* 0x000ea80000300800 */
[----:B0-----:R-:W3:Y:S04]  /*180d0*/  LDL.LU.64 R8, [R1+0x1300] ;  /* 0x0013000001087983 */ /* 0x001ee80000300a00 */
[----:B------:R-:W-:Y:S04]  /*180e0*/  STL [R1+0x12a4], R2 ;  /* 0x0012a40201007387 */ /* 0x000fe80000100800 */
[----:B------:R-:W-:Y:S01]  /*180f0*/  STL [R1+0x12a0], R3 ;  /* 0x0012a00301007387 */ /* 0x000fe20000100800 */
[C---:B----4-:R-:W-:Y:S11]  /*18100*/  HMMA.16816.F32.BF16 R12, R24.reuse, R16, R12 ;  /* 0x00000010180c723c */ /* 0x050ff6000004180c */
[----:B------:R-:W-:Y:S11]  /*18110*/  @!UPT UIADD3 URZ, URZ, URZ, URZ ;  /* 0x0000003f3f3ff290 */ /* 0x000ff6000fffe03f */
[----:B------:R-:W-:Y:S01]  /*18120*/  @!UPT UIADD3 URZ, URZ, URZ, URZ ;  /* 0x0000003f3f3ff290 */ /* 0x000fe2000fffe03f */
[----:B------:R-:W-:Y:S01]  /*18130*/  STL [R1+0x7c], R15 ;  /* 0x00007c0f01007387 */ /* 0x000fe20000100800 */
[----:B------:R-:W-:Y:S02]  /*18140*/  IMAD.MOV.U32 R5, RZ, RZ, R12 ;  /* 0x000000ffff057224 */ /* 0x000fe400078e000c */
[----:B------:R-:W-:Y:S02]  /*18150*/  IMAD.MOV.U32 R6, RZ, RZ, R13 ;  /* 0x000000ffff067224 */ /* 0x000fe400078e000d */
[----:B------:R-:W-:Y:S01]  /*18160*/  IMAD.MOV.U32 R7, RZ, RZ, R14 ;  /* 0x000000ffff077224 */ /* 0x000fe200078e000e */
[----:B------:R-:W4:Y:S04]  /*18170*/  LDL.LU.64 R12, [R1+0x12f8] ;  /* 0x0012f800010c7983 */ /* 0x000f280000300a00 */
[----:B------:R0:W-:Y:S04]  /*18180*/  STL.64 [R1+0x12e8], R16 ;  /* 0x0012e81001007387 */ /* 0x0001e80000100a00 */
[----:B0-----:R-:W4:Y:S04]  /*18190*/  LDL.LU.64 R16, [R1+0x160] ;  /* 0x0001600001107983 */ /* 0x001f280000300a00 */
[----:B------:R-:W4:Y:S04]  /*181a0*/  LDL.LU.64 R18, [R1+0x168] ;  /* 0x0001680001127983 */ /* 0x000f280000300a00 */
[----:B------:R-:W-:Y:S04]  /*181b0*/  STL.64 [R1+0x1298], R6 ;  /* 0x0012980601007387 */ /* 0x000fe80000100a00 */
[----:B------:R0:W-:Y:S04]  /*181c0*/  STL.64 [R1+0x1290], R4 ;  /* 0x0012900401007387 */ /* 0x0001e80000100a00 */
[----:B0-----:R-:W3:Y:S04]  /*181d0*/  LDL.LU.64 R4, [R1+0x130] ;  /* 0x0001300001047983 */ /* 0x001ee80000300a00 */
[----:B------:R-:W3:Y:S01]  /*181e0*/  LDL.LU.64 R6, [R1+0x138] ;  /* 0x0001380001067983 */ /* 0x000ee20000300a00 */
[----:B--2---:R-:W-:Y:S01]  /*181f0*/  IMAD.MOV.U32 R2, RZ, RZ, R10 ;  /* 0x000000ffff027224 */ /* 0x004fe200078e000a */
[C---:B----4-:R-:W-:Y:S08]  /*18200*/  HMMA.16816.F32.BF16 R16, R24.reuse, R12, R16 ;  /* 0x0000000c1810723c */ /* 0x050ff00000041810 */
[----:B---3--:R-:W-:Y:S01]  /*18210*/  HMMA.16816.F32.BF16 R4, R24, R8, R4 ;  /* 0x000000081804723c */ /* 0x008fe20000041804 */
[----:B------:R-:W0:Y:S11]  /*18220*/  LDSM.16.MT88.4 R24, [R2+0x8800] ;  /* 0x008800000218783b */ /* 0x000e360000004200 */
[----:B------:R-:W-:Y:S04]  /*18230*/  @!UPT UIADD3 URZ, URZ, URZ, URZ ;  /* 0x0000003f3f3ff290 */ /* 0x000fe8000fffe03f */
[----:B------:R-:W-:Y:S02]  /*18240*/  IMAD.MOV.U32 R15, RZ, RZ, R19 ;  /* 0x000000ffff0f7224 */ /* 0x000fe400078e0013 */
[----:B------:R-:W-:Y:S02]  /*18250*/  IMAD.MOV.U32 R14, RZ, RZ, R18 ;  /* 0x000000ffff0e7224 */ /* 0x000fe400078e0012 */
[----:B------:R-:W-:Y:S02]  /*18260*/  IMAD.MOV.U32 R10, RZ, RZ, R16 ;  /* 0x000000ffff0a7224 */ /* 0x000fe400078e0010 */
[----:B------:R-:W-:Y:S02]  /*18270*/  IMAD.MOV.U32 R11, RZ, RZ, R17 ;  /* 0x000000ffff0b7224 */ /* 0x000fe400078e0011 */
[----:B------:R-:W2:Y:S04]  /*18280*/  LDL.LU.64 R16, [R1+0x150] ;  /* 0x0001500001107983 */ /* 0x000ea80000300a00 */
[----:B------:R-:W2:Y:S04]  /*18290*/  LDL.LU.64 R18, [R1+0x158] ;  /* 0x0001580001127983 */ /* 0x000ea80000300a00 */
[----:B------:R-:W-:Y:S04]  /*182a0*/  STL [R1+0x1218], R15 ;  /* 0x0012180f01007387 */ /* 0x000fe80000100800 */
[----:B------:R-:W-:Y:S04]  /*182b0*/  STL [R1+0x1214], R14 ;  /* 0x0012140e01007387 */ /* 0x000fe80000100800 */
[----:B------:R-:W-:Y:S01]  /*182c0*/  STL [R1+0x1210], R11 ;  /* 0x0012100b01007387 */ /* 0x000fe20000100800 */
[----:B------:R-:W-:-:S03]  /*182d0*/  IMAD.MOV.U32 R28, RZ, RZ, R7 ;  /* 0x000000ffff1c7224 */ /* 0x000fc600078e0007 */
[----:B------:R-:W-:Y:S04]  /*182e0*/  STL [R1+0x120c], R10 ;  /* 0x00120c0a01007387 */ /* 0x000fe80000100800 */
[----:B------:R1:W-:Y:S04]  /*182f0*/  STL.64 [R1+0x60], R4 ;  /* 0x0000600401007387 */ /* 0x0003e80000100a00 */
[----:B------:R3:W-:Y:S04]  /*18300*/  STL [R1+0x68], R6 ;  /* 0x0000680601007387 */ /* 0x0007e80000100800 */
[----:B-1----:R-:W4:Y:S04]  /*18310*/  LDL.LU.64 R4, [R1+0x140] ;  /* 0x0001400001047983 */ /* 0x002f280000300a00 */
[----:B---3--:R-:W4:Y:S04]  /*18320*/  LDL.LU.64 R6, [R1+0x148] ;  /* 0x0001480001067983 */ /* 0x008f280000300a00 */
[----:B0-----:R-:W-:Y:S04]  /*18330*/  STL.64 [R1+0x11d0], R26 ;  /* 0x0011d01a01007387 */ /* 0x001fe80000100a00 */
[----:B------:R0:W-:Y:S02]  /*18340*/  STL.64 [R1+0x11c8], R24 ;  /* 0x0011c81801007387 */ /* 0x0001e40000100a00 */
[----:B0-----:R-:W-:-:S02]  /*18350*/  IMAD.MOV.U32 R24, RZ, RZ, R23 ;  /* 0x000000ffff187224 */ /* 0x001fc400078e0017 */
[----:B------:R-:W2:Y:S04]  /*18360*/  LDL.LU R23, [R1+0x12f0] ;  /* 0x0012f00001177983 */ /* 0x000ea80000300800 */
[----:B------:R-:W3:Y:S04]  /*18370*/  LDL.LU R25, [R1+0x4] ;  /* 0x0000040001197983 */ /* 0x000ee80000300800 */
[----:B------:R-:W2:Y:S04]  /*18380*/  LDL.LU R26, [R1+0x8] ;  /* 0x00000800011a7983 */ /* 0x000ea80000300800 */
[----:B------:R-:W2:Y:S04]  /*18390*/  LDL.LU R27, [R1+0xc] ;  /* 0x00000c00011b7983 */ /* 0x000ea80000300800 */
[----:B--2---:R-:W-:Y:S04]  /*183a0*/  STL.64 [R1+0x1238], R26 ;  /* 0x0012381a01007387 */ /* 0x004fe80000100a00 */
[----:B---3--:R0:W-:Y:S02]  /*183b0*/  STL.64 [R1+0x1230], R24 ;  /* 0x0012301801007387 */ /* 0x0081e40000100a00 */
[----:B0-----:R-:W-:-:S02]  /*183c0*/  IMAD.MOV.U32 R24, RZ, RZ, R29 ;  /* 0x000000ffff187224 */ /* 0x001fc400078e001d */
[----:B------:R-:W-:-:S07]  /*183d0*/  IMAD.MOV.U32 R25, RZ, RZ, R0 ;  /* 0x000000ffff197224 */ /* 0x000fce00078e0000 */
[----:B------:R-:W-:Y:S01]  /*183e0*/  HMMA.16816.F32.BF16 R24, R20, R24, R16 ;  /* 0x000000181418723c */ /* 0x000fe20000041810 */
[----:B------:R-:W4:Y:S11]  /*183f0*/  LDL.LU.64 R16, [R1+0x12e8] ;  /* 0x0012e80001107983 */ /* 0x000f360000300a00 */
[----:B------:R-:W-:Y:S11]  /*18400*/  @!UPT UIADD3 URZ, URZ, URZ, URZ ;  /* 0x0000003f3f3ff290 */ /* 0x000ff6000fffe03f */
[----:B------:R-:W-:Y:S01]  /*18410*/  @!UPT UIADD3 URZ, URZ, URZ, URZ ;  /* 0x0000003f3f3ff290 */ /* 0x000fe2000fffe03f */
[----:B------:R-:W-:Y:S02]  /*18420*/  IMAD.MOV.U32 R15, RZ, RZ, R24 ;  /* 0x000000ffff0f7224 */ /* 0x000fe400078e0018 */
[----:B------:R-:W-:Y:S02]  /*18430*/  IMAD.MOV.U32 R14, RZ, RZ, R25 ;  /* 0x000000ffff0e7224 */ /* 0x000fe400078e0019 */
[----:B------:R-:W-:Y:S01]  /*18440*/  IMAD.MOV.U32 R11, RZ, RZ, R26 ;  /* 0x000000ffff0b7224 */ /* 0x000fe200078e001a */
[----:B------:R-:W2:Y:S01]  /*18450*/  LDL.LU.64 R24, [R1+0xc0] ;  /* 0x0000c00001187983 */ /* 0x000ea20000300a00 */
[----:B------:R-:W-:-:S03]  /*18460*/  IMAD.MOV.U32 R10, RZ, RZ, R27 ;  /* 0x000000ffff0a7224 */ /* 0x000fc600078e001b */
[----:B------:R-:W2:Y:S01]  /*18470*/  LDL.LU.64 R26, [R1+0xc8] ;  /* 0x0000c800011a7983 */ /* 0x000ea20000300a00 */
[C---:B----4-:R-:W-:Y:S01]  /*18480*/  HMMA.16816.F32.BF16 R4, R20.reuse, R16, R4 ;  /* 0x000000101404723c */ /* 0x050fe20000041804 */
[----:B------:R-:W-:Y:S02]  /*18490*/  IMAD.MOV.U32 R3, RZ, RZ, R16 ;  /* 0x000000ffff037224 */ /* 0x000fe400078e0010 */
[----:B------:R-:W-:Y:S11]  /*184a0*/  IMAD.MOV.U32 R2, RZ, RZ, R17 ;  /* 0x000000ffff027224 */ /* 0x000ff600078e0011 */
[----:B------:R-:W-:Y:S09]  /*184b0*/  @!UPT UIADD3 URZ, URZ, URZ, URZ ;  /* 0x0000003f3f3ff290 */ /* 0x000ff2000fffe03f */
[----:B------:R0:W-:Y:S04]  /*184c0*/  STL.64 [R1+0x40], R4 ;  /* 0x0000400401007387 */ /* 0x0001e80000100a00 */
[----:B------:R1:W-:Y:S04]  /*184d0*/  STL.64 [R1+0x48], R6 ;  /* 0x0000480601007387 */ /* 0x0003e80000100a00 */
[----:B------:R-:W3:Y:S04]  /*184e0*/  LDL.LU.64 R16, [R1+0xb0] ;  /* 0x0000b00001107983 */ /* 0x000ee80000300a00 */
[----:B------:R-:W3:Y:S04]  /*184f0*/  LDL.LU.64 R18, [R1+0xb8] ;  /* 0x0000b80001127983 */ /* 0x000ee80000300a00 */
[----:B0-----:R-:W4:Y:S04]  /*18500*/  LDL.LU.64 R4, [R1+0xd0] ;  /* 0x0000d00001047983 */ /* 0x001f280000300a00 */
[----:B-1----:R-:W3:Y:S01]  /*18510*/  LDL.LU.64 R6, [R1+0xd8] ;  /* 0x0000d80001067983 */ /* 0x002ee20000300a00 */
[C---:B--2---:R-:W-:Y:S03]  /*18520*/  HMMA.16816.F32.BF16 R24, R20.reuse, R12, R24 ;  /* 0x0000000c1418723c */ /* 0x044fe60000041818 */
[----:B---3--:R-:W-:Y:S04]  /*18530*/  STL.64 [R1+0x12b0], R6 ;  /* 0x0012b00601007387 */ /* 0x008fe80000100a00 */
[----:B----4-:R0:W-:Y:S04]  /*18540*/  STL.64 [R1+0x12a8], R4 ;  /* 0x0012a80401007387 */ /* 0x0101e80000100a00 */
[----:B0-----:R-:W2:Y:S04]  /*18550*/  LDL.LU.64 R4, [R1+0xe0] ;  /* 0x0000e00001047983 */ /* 0x001ea80000300a00 */
[----:B------:R-:W3:Y:S09]  /*18560*/  LDL.LU.64 R6, [R1+0xe8] ;  /* 0x0000e80001067983 */ /* 0x000ef20000300a00 */
[----:B------:R-:W-:Y:S01]  /*18570*/  IMAD.MOV.U32 R0, RZ, RZ, R26 ;  /* 0x000000ffff007224 */ /* 0x000fe200078e001a */
[----:B------:R-:W-:Y:S01]  /*18580*/  HMMA.16816.F32.BF16 R20, R20, R8, R16 ;  /* 0x000000081414723c */ /* 0x000fe20000041810 */
[----:B---3--:R-:W-:Y:S04]  /*18590*/  STL.64 [R1+0x12c0], R6 ;  /* 0x0012c00601007387 */ /* 0x008fe80000100a00 */
[----:B--2---:R0:W-:Y:S04]  /*185a0*/  STL.64 [R1+0x12b8], R4 ;  /* 0x0012b80401007387 */ /* 0x0041e80000100a00 */
[----:B0-----:R-:W2:Y:S04]  /*185b0*/  LDL.LU.64 R4, [R1+0x20] ;  /* 0x0000200001047983 */ /* 0x001ea80000300a00 */
[----:B------:R-:W-:Y:S04]  /*185c0*/  STL.64 [R1+0xc0], R24 ;  /* 0x0000c01801007387 */ /* 0x000fe80000100a00 */
[----:B------:R-:W-:Y:S04]  /*185d0*/  STL [R1+0xcc], R27 ;  /* 0x0000cc1b01007387 */ /* 0x000fe80000100800 */
[----:B------:R-:W-:Y:S04]  /*185e0*/  STL.64 [R1+0x12d0], R14 ;  /* 0x0012d00e01007387 */ /* 0x000fe80000100a00 */
[----:B------:R0:W-:Y:S04]  /*185f0*/  STL.64 [R1+0x12c8], R12 ;  /* 0x0012c80c01007387 */ /* 0x0001e80000100a00 */
[----:B0-----:R-:W3:Y:S04]  /*18600*/  LDL.LU.64 R12, [R1+0xf0] ;  /* 0x0000f000010c7983 */ /* 0x001ee80000300a00 */
[----:B------:R-:W3:Y:S04]  /*18610*/  LDL.LU.64 R14, [R1+0xf8] ;  /* 0x0000f800010e7983 */ /* 0x000ee80000300a00 */
[----:B------:R-:W4:Y:S04]  /*18620*/  LDL.LU.64 R24, [R1+0xa0] ;  /* 0x0000a00001187983 */ /* 0x000f280000300a00 */
[----:B------:R-:W4:Y:S04]  /*18630*/  LDL.LU.64 R26, [R1+0xa8] ;  /* 0x0000a800011a7983 */ /* 0x000f280000300a00 */
[----:B------:R-:W3:Y:S04]  /*18640*/  LDL.LU.64 R18, [R1+0x12e0] ;  /* 0x0012e00001127983 */ /* 0x000ee80000300a00 */
[----:B------:R-:W3:Y:S01]  /*18650*/  LDL.LU.64 R16, [R1+0x12d8] ;  /* 0x0012d80001107983 */ /* 0x000ee20000300a00 */
[----:B------:R-:W-:-:S03]  /*18660*/  IMAD.MOV.U32 R29, RZ, RZ, R23 ;  /* 0x000000ffff1d7224 */ /* 0x000fc600078e0017 */
[----:B------:R-:W-:Y:S04]  /*18670*/  STL.64 [R1+0xb0], R20 ;  /* 0x0000b01401007387 */ /* 0x000fe80000100a00 */
[----:B------:R0:W-:Y:S04]  /*18680*/  STL [R1+0xb8], R22 ;  /* 0x0000b81601007387 */ /* 0x0001e80000100800 */
[----:B------:R-:W4:Y:S04]  /*18690*/  LDL R23, [R1+0x1c] ;  /* 0x00001c0001177983 */ /* 0x000f280000100800 */
[----:B0-----:R-:W4:Y:S01]  /*186a0*/  LDL R22, [R1+0x18] ;  /* 0x0000180001167983 */ /* 0x001f220000100800 */
[----:B------:R-:W-:-:S02]  /*186b0*/  IMAD.MOV.U32 R20, RZ, RZ, R3 ;  /* 0x000000ffff147224 */ /* 0x000fc400078e0003 */
[----:B------:R-:W-:Y:S02]  /*186c0*/  IMAD.MOV.U32 R21, RZ, RZ, R2 ;  /* 0x000000ffff157224 */ /* 0x000fe400078e0002 */
[----:B--2---:R-:W-:Y:S02]  /*186d0*/  IMAD.MOV.U32 R2, RZ, RZ, R4 ;  /* 0x000000ffff027224 */ /* 0x004fe400078e0004 */
[----:B------:R-:W-:Y:S01]  /*186e0*/  IMAD.MOV.U32 R3, RZ, RZ, R5 ;  /* 0x000000ffff037224 */ /* 0x000fe200078e0005 */
[C---:B---3--:R-:W-:Y:S11]  /*186f0*/  HMMA.16816.F32.BF16 R12, R16.reuse, R4, R12 ;  /* 0x00000004100c723c */ /* 0x048ff6000004180c */
[----:B------:R-:W-:Y:S11]  /*18700*/  @!UPT UIADD3 URZ, URZ, URZ, URZ ;  /* 0x0000003f3f3ff290 */ /* 0x000ff6000fffe03f */
[----:B------:R-:W-:Y:S01]  /*18710*/  @!UPT UIADD3 URZ, URZ, URZ, URZ ;  /* 0x0000003f3f3ff290 */ /* 0x000fe2000fffe03f */
[----:B------:R-:W-:Y:S04]  /*18720*/  STL.64 [R1+0xf0], R12 ;  /* 0x0000f00c01007387 */ /* 0x000fe80000100a00 */
[----:B------:R0:W-:Y:S04]  /*18730*/  STL.64 [R1+0xf8], R14 ;  /* 0x0000f80e01007387 */ /* 0x0001e80000100a00 */
[----:B0-----:R-:W2:Y:S04]  /*18740*/  LDL.LU.64 R14, [R1+0x12d0] ;  /* 0x0012d000010e7983 */ /* 0x001ea80000300a00 */
[----:B------:R-:W3:Y:S04]  /*18750*/  LDL.LU.64 R12, [R1+0x12c8] ;  /* 0x0012c800010c7983 */ /* 0x000ee80000300a00 */
[----:B------:R-:W2:Y:S04]  /*18760*/  LDL.LU.64 R6, [R1+0x12c0] ;  /* 0x0012c00001067983 */ /* 0x000ea80000300a00 */
[----:B------:R-:W2:Y:S02]  /*18770*/  LDL.LU.64 R4, [R1+0x12b8] ;  /* 0x0012b80001047983 */ /* 0x000ea40000300a00 */
[----:B--2---:R-:W-:Y:S11]  /*18780*/  HMMA.16816.F32.BF16 R4, R16, R20, R4 ;  /* 0x000000141004723c */ /* 0x004ff60000041804 */
[----:B------:R-:W-:Y:S11]  /*18790*/  @!UPT UIADD3 URZ, URZ, URZ, URZ ;  /* 0x0000003f3f3ff290 */ /* 0x000ff6000fffe03f */
[----:B------:R-:W-:Y:S01]  /*187a0*/  @!UPT UIADD3 URZ, URZ, URZ, URZ ;  /* 0x0000003f3f3ff290 */ /* 0x000fe2000fffe03f */
[----:B------:R-:W-:Y:S04]  /*187b0*/  STL.64 [R1+0xe0], R4 ;  /* 0x0000e00401007387 */ /* 0x000fe80000100a00 */
[----:B------:R0:W-:Y:S04]  /*187c0*/  STL.64 [R1+0xe8], R6 ;  /* 0x0000e80601007387 */ /* 0x0001e80000100a00 */
[----:B0-----:R-:W3:Y:S04]  /*187d0*/  LDL.LU.64 R6, [R1+0x12b0] ;  /* 0x0012b00001067983 */ /* 0x001ee80000300a00 */
[----:B------:R-:W3:Y:S04]  /*187e0*/  LDL.LU.64 R4, [R1+0x12a8] ;  /* 0x0012a80001047983 */ /* 0x000ee80000300a00 */
[----:B----4-:R-:W-:Y:S04]  /*187f0*/  STL.64 [R1+0x1268], R22 ;  /* 0x0012681601007387 */ /* 0x010fe80000100a00 */
[----:B------:R0:W-:Y:S02]  /*18800*/  STL.64 [R1+0x1260], R20 ;  /* 0x0012601401007387 */ /* 0x0001e40000100a00 */
[----:B0-----:R-:W-:-:S02]  /*18810*/  IMAD.MOV.U32 R20, RZ, RZ, R2 ;  /* 0x000000ffff147224 */ /* 0x001fc400078e0002 */
[----:B------:R-:W2:Y:S01]  /*18820*/  LDL.LU R2, [R1+0x12a4] ;  /* 0x0012a40001027983 */ /* 0x000ea20000300800 */
[----:B------:R-:W-:-:S03]  /*18830*/  IMAD.MOV.U32 R21, RZ, RZ, R3 ;  /* 0x000000ffff157224 */ /* 0x000fc600078e0003 */
[----:B------:R-:W4:Y:S01]  /*18840*/  LDL.LU R3, [R1+0x12a0] ;  /* 0x0012a00001037983 */ /* 0x000f220000300800 */
[C---:B---3--:R-:W-:Y:S11]  /*18850*/  HMMA.16816.F32.BF16 R4, R16.reuse, R12, R4 ;  /* 0x0000000c1004723c */ /* 0x048ff60000041804 */
[----:B------:R-:W-:Y:S11]  /*18860*/  @!UPT UIADD3 URZ, URZ, URZ, URZ ;  /* 0x0000003f3f3ff290 */ /* 0x000ff6000fffe03f */
[----:B------:R-:W-:Y:S01]  /*18870*/  @!UPT UIADD3 URZ, URZ, URZ, URZ ;  /* 0x0000003f3f3ff290 */ /* 0x000fe2000fffe03f */
[----:B------:R-:W-:Y:S04]  /*18880*/  STL.64 [R1+0xd0], R4 ;  /* 0x0000d00401007387 */ /* 0x000fe80000100a00 */
[----:B------:R0:W-:Y:S04]  /*18890*/  STL.64 [R1+0xd8], R6 ;  /* 0x0000d80601007387 */ /* 0x0001e80000100a00 */
[----:B0-----:R-:W3:Y:S04]  /*188a0*/  LDL.LU.64 R6, [R1+0x1298] ;  /* 0x0012980001067983 */ /* 0x001ee80000300a00 */
[----:B------:R-:W2:Y:S04]  /*188b0*/  LDL.LU.64 R4, [R1+0x1290] ;  /* 0x0012900001047983 */ /* 0x000ea80000300a00 */
[----:B------:R-:W-:Y:S04]  /*188c0*/  STL.64 [R1+0x1258], R14 ;  /* 0x0012580e01007387 */ /* 0x000fe80000100a00 */
[----:B------:R0:W-:Y:S04]  /*188d0*/  STL.64 [R1+0x1250], R12 ;  /* 0x0012500c01007387 */ /* 0x0001e80000100a00 */
[----:B0-----:R-:W4:Y:S04]  /*188e0*/  LDL.LU.64 R12, [R1+0x100] ;  /* 0x00010000010c7983 */ /* 0x001f280000300a00 */
[----:B------:R-:W4:Y:S01]  /*188f0*/  LDL.LU.64 R14, [R1+0x108] ;  /* 0x00010800010e7983 */ /* 0x000f220000300a00 */
[----:B------:R-:W-:Y:S11]  /*18900*/  HMMA.16816.F32.BF16 R16, R16, R8, R24 ;  /* 0x000000081010723c */ /* 0x000ff60000041818 */
[----:B------:R-:W-:Y:S11]  /*18910*/  @!UPT UIADD3 URZ, URZ, URZ, URZ ;  /* 0x0000003f3f3ff290 */ /* 0x000ff6000fffe03f */
[----:B------:R-:W-:Y:S01]  /*18920*/  @!UPT UIADD3 URZ, URZ, URZ, URZ ;  /* 0x0000003f3f3ff290 */ /* 0x000fe2000fffe03f */
[----:B------:R3:W-:Y:S04]  /*18930*/  STL.64 [R1+0xa0], R16 ;  /* 0x0000a01001007387 */ /* 0x0007e80000100a00 */
[----:B------:R0:W-:Y:S01]  /*18940*/  STL.64 [R1+0xa8], R18 ;  /* 0x0000a81201007387 */ /* 0x0001e20000100a00 */
[----:B---3--:R-:W-:Y:S02]  /*18950*/  IMAD.MOV.U32 R17, RZ, RZ, R6 ;  /* 0x000000ffff117224 */ /* 0x008fe400078e0006 */
[----:B0-----:R-:W-:Y:S02]  /*18960*/  IMAD.MOV.U32 R18, RZ, RZ, R7 ;  /* 0x000000ffff127224 */ /* 0x001fe400078e0007 */
[----:B--2---:R-:W-:Y:S01]  /*18970*/  IMAD.MOV.U32 R16, RZ, RZ, R5 ;  /* 0x000000ffff107224 */ /* 0x004fe200078e0005 */
[----:B----4-:R-:W-:Y:S04]  /*18980*/  STL.64 [R1+0x1278], R14 ;  /* 0x0012780e01007387 */ /* 0x010fe80000100a00 */
[----:B------:R0:W-:Y:S04]  /*18990*/  STL.64 [R1+0x1270], R12 ;  /* 0x0012700c01007387 */ /* 0x0001e80000100a00 */
[----:B0-----:R-:W2:Y:S04]  /*189a0*/  LDL.LU.64 R12, [R1+0x90] ;  /* 0x00009000010c7983 */ /* 0x001ea80000300a00 */
[----:B------:R-:W2:Y:S04]  /*189b0*/  LDL.LU.64 R14, [R1+0x98] ;  /* 0x00009800010e7983 */ /* 0x000ea80000300a00 */
[----:B------:R-:W-:Y:S04]  /*189c0*/  STL.64 [R1+0x1248], R10 ;  /* 0x0012480a01007387 */ /* 0x000fe80000100a00 */
[----:B------:R0:W-:Y:S04]  /*189d0*/  STL.64 [R1+0x1240], R8 ;  /* 0x0012400801007387 */ /* 0x0001e80000100a00 */
[----:B0-----:R-:W3:Y:S04]  /*189e0*/  LDL.LU.64 R8, [R1+0x120] ;  /* 0x0001200001087983 */ /* 0x001ee80000300a00 */
[----:B------:R-:W3:Y:S04]  /*189f0*/  LDL.LU.64 R10, [R1+0x128] ;  /* 0x00012800010a7983 */ /* 0x000ee80000300a00 */
[----:B------:R-:W4:Y:S04]  /*18a00*/  LDL.LU.64 R24, [R1+0x110] ;  /* 0x0001100001187983 */ /* 0x000f280000300a00 */
[----:B------:R-:W4:Y:S04]  /*18a10*/  LDL.LU.64 R26, [R1+0x118] ;  /* 0x00011800011a7983 */ /* 0x000f280000300a00 */
[----:B------:R-:W2:Y:S04]  /*18a20*/  LDL.LU R5, [R1+0x1288] ;  /* 0x0012880001057983 */ /* 0x000ea80000300800 */
[----:B------:R-:W2:Y:S04]  /*18a30*/  LDL.LU R6, [R1+0x1284] ;  /* 0x0012840001067983 */ /* 0x000ea80000300800 */
[----:B------:R-:W2:Y:S04]  /*18a40*/  LDL.LU R7, [R1+0x1280] ;  /* 0x0012800001077983 */ /* 0x000ea80000300800 */
[----:B------:R-:W3:Y:S01]  /*18a50*/  LDL.LU R19, [R1+0x7c] ;  /* 0x00007c0001137983 */ /* 0x000ee20000300800 */
[----:B--2---:R-:W-:Y:S03]  /*18a60*/  HMMA.16816.F32.BF16 R20, R4, R20, R12 ;  /* 0x000000140414723c */ /* 0x004fe6000004180c */
[----:B---3--:R0:W-:Y:S04]  /*18a70*/  STL.64 [R1+0x1228], R18 ;  /* 0x0012281201007387 */ /* 0x0081e80000100a00 */
[----:B------:R1:W-:Y:S01]  /*18a80*/  STL.64 [R1+0x1220], R16 ;  /* 0x0012201001007387 */ /* 0x0003e20000100a00 */
[----:B0-----:R-:W-:-:S03]  /*18a90*/  IMAD.MOV.U32 R18, RZ, RZ, R3 ;  /* 0x000000ffff127224 */ /* 0x001fc600078e0003 */
[----:B-1----:R-:W2:Y:S01]  /*18aa0*/  LDL.LU R16, [R1+0x30] ;  /* 0x0000300001107983 */ /* 0x002ea20000300800 */
[----:B------:R-:W-:-:S03]  /*18ab0*/  IMAD.MOV.U32 R19, RZ, RZ, R2 ;  /* 0x000000ffff137224 */ /* 0x000fc600078e0002 */
[----:B------:R-:W2:Y:S09]  /*18ac0*/  LDL.LU R17, [R1+0x34] ;  /* 0x0000340001117983 */ /* 0x000eb20000300800 */
[----:B------:R-:W-:Y:S01]  /*18ad0*/  IMAD.MOV.U32 R3, RZ, RZ, R22 ;  /* 0x000000ffff037224 */ /* 0x000fe200078e0016 */
[----:B------:R-:W3:Y:S01]  /*18ae0*/  LDL.LU.64 R14, [R1+0x1278] ;  /* 0x00127800010e7983 */ /* 0x000ee20000300a00 */
[----:B------:R-:W-:-:S03]  /*18af0*/  IMAD.MOV.U32 R2, RZ, RZ, R23 ;  /* 0x000000ffff027224 */ /* 0x000fc600078e0017 */
[----:B------:R-:W3:Y:S04]  /*18b00*/  LDL.LU.64 R12, [R1+0x1270] ;  /* 0x00127000010c7983 */ /* 0x000ee80000300a00 */
[----:B------:R0:W-:Y:S04]  /*18b10*/  STL.64 [R1+0x90], R20 ;  /* 0x0000901401007387 */ /* 0x0001e80000100a00 */
[----:B------:R-:W2:Y:S04]  /*18b20*/  LDL.LU.64 R22, [R1+0x1268] ;  /* 0x0012680001167983 */ /* 0x000ea80000300a00 */
[----:B0-----:R-:W3:Y:S04]  /*18b30*/  LDL.LU.64 R20, [R1+0x1260] ;  /* 0x0012600001147983 */ /* 0x001ee80000300a00 */
[----:B------:R0:W-:Y:S04]  /*18b40*/  STL [R1+0x1188], R2 ;  /* 0x0011880201007387 */ /* 0x0001e80000100800 */
[----:B0-----:R-:W2:Y:S04]  /*18b50*/  LDL R2, [R1+0x870] ;  /* 0x0008700001027983 */ /* 0x001ea80000100800 */
[----:B------:R-:W-:Y:S01]  /*18b60*/  STL [R1+0x1184], R3 ;  /* 0x0011840301007387 */ /* 0x000fe20000100800 */
[C---:B---3--:R-:W-:Y:S11]  /*18b70*/  HMMA.16816.F32.BF16 R12, R4.reuse, R20, R12 ;  /* 0x00000014040c723c */ /* 0x048ff6000004180c */
[----:B------:R-:W-:Y:S11]  /*18b80*/  @!UPT UIADD3 URZ, URZ, URZ, URZ ;  /* 0x0000003f3f3ff290 */ /* 0x000ff6000fffe03f */
[----:B------:R-:W-:Y:S01]  /*18b90*/  @!UPT UIADD3 URZ, URZ, URZ, URZ ;  /* 0x0000003f3f3ff290 */ /* 0x000fe2000fffe03f */
[----:B------:R-:W-:Y:S04]  /*18ba0*/  STL.64 [R1+0x100], R12 ;  /* 0x0001000c01007387 */ /* 0x000fe80000100a00 */
[----:B------:R0:W-:Y:S04]  /*18bb0*/  STL.64 [R1+0x108], R14 ;  /* 0x0001080e01007387 */ /* 0x0001e80000100a00 */
[----:B0-----:R-:W3:Y:S04]  /*18bc0*/  LDL.LU.64 R14, [R1+0x1258] ;  /* 0x00125800010e7983 */ /* 0x001ee80000300a00 */
[----:B------:R-:W2:Y:S02]  /*18bd0*/  LDL.LU.64 R12, [R1+0x1250] ;  /* 0x00125000010c7983 */ /* 0x000ea40000300a00 */
[C---:B--2---:R-:W-:Y:S11]  /*18be0*/  HMMA.16816.F32.BF16 R8, R4.reuse, R12, R8 ;  /* 0x0000000c0408723c */ /* 0x044ff60000041808 */
[----:B------:R-:W-:Y:S11]  /*18bf0*/  @!UPT UIADD3 URZ, URZ, URZ, URZ ;  /* 0x0000003f3f3ff290 */ /* 0x000ff6000fffe03f */
[----:B------:R-:W-:Y:S01]  /*18c00*/  @!UPT UIADD3 URZ, URZ, URZ, URZ ;  /* 0x0000003f3f3ff290 */ /* 0x000fe2000fffe03f */
[----:B------:R-:W-:Y:S04]  /*18c10*/  STL.64 [R1+0x140], R8 ;  /* 0x0001400801007387 */ /* 0x000fe80000100a00 */
[----:B------:R0:W-:Y:S04]  /*18c20*/  STL.64 [R1+0x148], R10 ;  /* 0x0001480a01007387 */ /* 0x0001e80000100a00 */
[----:B0-----:R-:W2:Y:S04]  /*18c30*/  LDL.LU.64 R10, [R1+0x1248] ;  /* 0x00124800010a7983 */ /* 0x001ea80000300a00 */
[----:B------:R-:W4:Y:S02]  /*18c40*/  LDL.LU.64 R8, [R1+0x1240] ;  /* 0x0012400001087983 */ /* 0x000f240000300a00 */
[----:B----4-:R-:W-:Y:S02]  /*18c50*/  HMMA.16816.F32.BF16 R4, R4, R8, R24 ;  /* 0x000000080404723c */ /* 0x010fe40000041818 */
[----:B------:R-:W4:Y:S04]  /*18c60*/  LDL.LU.64 R26, [R1+0x1238] ;  /* 0x00123800011a7983 */ /* 0x000f280000300a00 */
[----:B------:R-:W4:Y:S11]  /*18c70*/  LDL.LU.64 R24, [R1+0x1230] ;  /* 0x0012300001187983 */ /* 0x000f360000300a00 */
[----:B------:R-:W-:Y:S06]  /*18c80*/  @!UPT UIADD3 URZ, URZ, URZ, URZ ;  /* 0x0000003f3f3ff290 */ /* 0x000fec000fffe03f */
[----:B------:R-:W-:Y:S04]  /*18c90*/  STL.64 [R1+0x130], R4 ;  /* 0x0001300401007387 */ /* 0x000fe80000100a00 */
[----:B------:R0:W-:Y:S04]  /*18ca0*/  STL.64 [R1+0x138], R6 ;  /* 0x0001380601007387 */ /* 0x0001e80000100a00 */
[----:B0-----:R-:W4:Y:S04]  /*18cb0*/  LDL R6, [R1+0x28] ;  /* 0x0000280001067983 */ /* 0x001f280000100800 */
[----:B------:R-:W4:Y:S02]  /*18cc0*/  LDL R7, [R1+0x2c] ;  /* 0x00002c0001077983 */ /* 0x000f240000100800 */
[----:B----4-:R-:W-:Y:S02]  /*18cd0*/  HMMA.16816.F32.BF16 R4, R24, R6, R16 ;  /* 0x000000061804723c */ /* 0x010fe40000041810 */
[----:B------:R-:W4:Y:S04]  /*18ce0*/  LDL.LU.64 R18, [R1+0x1228] ;  /* 0x0012280001127983 */ /* 0x000f280000300a00 */
[----:B------:R-:W4:Y:S11]  /*18cf0*/  LDL.LU.64 R16, [R1+0x1220] ;  /* 0x0012200001107983 */ /* 0x000f360000300a00 */
[----:B------:R-:W-:Y:S06]  /*18d00*/  @!UPT UIADD3 URZ, URZ, URZ, URZ ;  /* 0x0000003f3f3ff290 */ /* 0x000fec000fffe03f */
[----:B------:R-:W-:Y:S04]  /*18d10*/  STL.64 [R1+0x120], R4 ;  /* 0x0001200401007387 */ /* 0x000fe80000100a00 */
[----:B------:R-:W-:Y:S04]  /*18d20*/  STL.64 [R1+0x128], R6 ;  /* 0x0001280601007387 */ /* 0x000fe80000100a00 */
[----:B------:R-:W0:Y:S04]  /*18d30*/  LDSM.16.MT88.4 R4, [R2+0x8800] ;  /* 0x008800000204783b */ /* 0x000e280000004200 */
[----:B0-----:R2:W-:Y:S04]  /*18d40*/  STL [R1+0x1190], R6 ;  /* 0x0011900601007387 */ /* 0x0015e80000100800 */
[----:B------:R0:W-:Y:S04]  /*18d50*/  STL [R1+0x118c], R7 ;  /* 0x00118c0701007387 */ /* 0x0001e80000100800 */
[----:B------:R3:W-:Y:S01]  /*18d60*/  STL.64 [R1+0x11b8], R4 ;  /* 0x0011b80401007387 */ /* 0x0007e20000100a00 */
[----:B--2---:R-:W-:-:S02]  /*18d70*/  IMAD.MOV.U32 R6, RZ, RZ, R11 ;  /* 0x000000ffff067224 */ /* 0x004fc400078e000b */
[----:B0-----:R-:W-:Y:S02]  /*18d80*/  IMAD.MOV.U32 R7, RZ, RZ, R10 ;  /* 0x000000ffff077224 */ /* 0x001fe400078e000a */
[----:B---3--:R-:W-:Y:S02]  /*18d90*/  IMAD.MOV.U32 R4, RZ, RZ, R15 ;  /* 0x000000ffff047224 */ /* 0x008fe400078e000f */
[----:B------:R-:W2:Y:S01]  /*18da0*/  LDL.LU R15, [R1+0x1218] ;  /* 0x00121800010f7983 */ /* 0x000ea20000300800 */
[----:B------:R-:W-:-:S03]  /*18db0*/  IMAD.MOV.U32 R5, RZ, RZ, R14 ;  /* 0x000000ffff057224 */ /* 0x000fc600078e000e */
[----:B------:R-:W3:Y:S04]  /*18dc0*/  LDL.LU R14, [R1+0x1214] ;  /* 0x00121400010e7983 */ /* 0x000ee80000300800 */
[----:B------:R-:W2:Y:S04]  /*18dd0*/  LDL.LU R11, [R1+0x1210] ;  /* 0x00121000010b7983 */ /* 0x000ea80000300800 */
[----:B------:R-:W2:Y:S04]  /*18de0*/  LDL.LU R10, [R1+0x120c] ;  /* 0x00120c00010a7983 */ /* 0x000ea80000300800 */
[----:B------:R-:W-:Y:S04]  /*18df0*/  STL.64 [R1+0x11e0], R6 ;  /* 0x0011e00601007387 */ /* 0x000fe80000100a00 */
[----:B------:R0:W-:Y:S04]  /*18e00*/  STL.64 [R1+0x11d8], R4 ;  /* 0x0011d80401007387 */ /* 0x0001e80000100a00 */
[----:B0-----:R-:W2:Y:S04]  /*18e10*/  LDL.LU R4, [R1+0x60] ;  /* 0x0000600001047983 */ /* 0x001ea80000300800 */
[----:B------:R-:W2:Y:S04]  /*18e20*/  LDL.LU R5, [R1+0x64] ;  /* 0x0000640001057983 */ /* 0x000ea80000300800 */
[----:B------:R-:W2:Y:S01]  /*18e30*/  LDL.LU R6, [R1+0x68] ;  /* 0x0000680001067983 */ /* 0x000ea20000300800 */
[----:B------:R-:W-:-:S03]  /*18e40*/  IMAD.MOV.U32 R7, RZ, RZ, R28 ;  /* 0x000000ffff077224 */ /* 0x000fc600078e001c */
[----:B------:R-:W3:Y:S04]  /*18e50*/  LDL.LU R28, [R1+0x1208] ;  /* 0x00120800011c7983 */ /* 0x000ee80000300800 */
[----:B--2---:R3:W-:Y:S04]  /*18e60*/  STL.64 [R1+0x11f0], R6 ;  /* 0x0011f00601007387 */ /* 0x0047e80000100a00 */
[----:B------:R0:W-:Y:S01]  /*18e70*/  STL.64 [R1+0x11e8], R4 ;  /* 0x0011e80401007387 */ /* 0x0001e20000100a00 */
[----:B---3--:R-:W-:Y:S02]  /*18e80*/  IMAD.MOV.U32 R6, RZ, RZ, R14 ;  /* 0x000000ffff067224 */ /* 0x008fe400078e000e */
[----:B0-----:R-:W-:-:S02]  /*18e90*/  IMAD.MOV.U32 R4, RZ, RZ, R10 ;  /* 0x000000ffff047224 */ /* 0x001fc400078e000a */
[----:B------:R-:W2:Y:S01]  /*18ea0*/  LDL.LU R10, [R1+0x1204] ;  /* 0x00120400010a7983 */ /* 0x000ea20000300800 */
[----:B------:R-:W-:Y:S02]  /*18eb0*/  IMAD.MOV.U32 R5, RZ, RZ, R11 ;  /* 0x000000ffff057224 */ /* 0x000fe400078e000b */
[----:B------:R-:W-:Y:S01]  /*18ec0*/  IMAD.MOV.U32 R7, RZ, RZ, R15 ;  /* 0x000000ffff077224 */ /* 0x000fe200078e000f */
[----:B------:R-:W2:Y:S04]  /*18ed0*/  LDL.LU R11, [R1+0x1200] ;  /* 0x00120000010b7983 */ /* 0x000ea80000300800 */
[----:B------:R-:W3:Y:S04]  /*18ee0*/  LDL.LU R14, [R1+0x11fc] ;  /* 0x0011fc00010e7983 */ /* 0x000ee80000300800 */
[----:B------:R-:W3:Y:S01]  /*18ef0*/  LDL.LU R15, [R1+0x11f8] ;  /* 0x0011f800010f7983 */ /* 0x000ee20000300800 */
[C---:B----4-:R-:W-:Y:S11]  /*18f00*/  HMMA.16816.F32.BF16 R16, R24.reuse, R22, R16 ;  /* 0x000000161810723c */ /* 0x050ff60000041810 */
[----:B------:R-:W-:Y:S11]  /*18f10*/  @!UPT UIADD3 URZ, URZ, URZ, URZ ;  /* 0x0000003f3f3ff290 */ /* 0x000ff6000fffe03f */
[----:B------:R-:W-:Y:S01]  /*18f20*/  @!UPT UIADD3 URZ, URZ, URZ, URZ ;  /* 0x0000003f3f3ff290 */ /* 0x000fe2000fffe03f */
[----:B------:R-:W-:Y:S01]  /*18f30*/  STL.64 [R1+0x110], R16 ;  /* 0x0001101001007387 */ /* 0x000fe20000100a00 */
[----:B------:R-:W-:Y:S02]  /*18f40*/  IMAD.MOV.U32 R2, RZ, RZ, R18 ;  /* 0x000000ffff027224 */ /* 0x000fe400078e0012 */
[----:B------:R-:W-:Y:S02]  /*18f50*/  IMAD.MOV.U32 R3, RZ, RZ, R19 ;  /* 0x000000ffff037224 */ /* 0x000fe400078e0013 */
[----:B------:R-:W0:Y:S04]  /*18f60*/  LDSM.16.MT88.4 R16, [R28+0x8800] ;  /* 0x008800001c10783b */ /* 0x000e280000004200 */
[----:B------:R1:W-:Y:S04]  /*18f70*/  STL.64 [R1+0x11b0], R22 ;  /* 0x0011b01601007387 */ /* 0x0003e80000100a00 */
[----:B-1----:R-:W4:Y:S04]  /*18f80*/  LDL.LU.64 R22, [R1+0x28] ;  /* 0x0000280001167983 */ /* 0x002f280000300a00 */
[----:B0-----:R0:W-:Y:S04]  /*18f90*/  STL.64 [R1+0x1138], R18 ;  /* 0x0011381201007387 */ /* 0x0011e80000100a00 */
[----:B0-----:R-:W2:Y:S04]  /*18fa0*/  LDL R19, [R1+0x868] ;  /* 0x0008680001137983 */ /* 0x001ea80000100800 */
[----:B------:R-:W-:Y:S04]  /*18fb0*/  STL.64 [R1+0x1130], R16 ;  /* 0x0011301001007387 */ /* 0x000fe80000100a00 */
[----:B------:R-:W-:Y:S01]  /*18fc0*/  STL [R1+0x10b0], R28 ;  /* 0x0010b01c01007387 */ /* 0x000fe20000100800 */
[C---:B---3--:R-:W-:Y:S11]  /*18fd0*/  HMMA.16816.F32.BF16 R4, R24.reuse, R14, R4 ;  /* 0x0000000e1804723c */ /* 0x048ff60000041804 */
[----:B------:R-:W-:Y:S11]  /*18fe0*/  @!UPT UIADD3 URZ, URZ, URZ, URZ ;  /* 0x0000003f3f3ff290 */ /* 0x000ff6000fffe03f */
[----:B------:R-:W-:Y:S01]  /*18ff0*/  @!UPT UIADD3 URZ, URZ, URZ, URZ ;  /* 0x0000003f3f3ff290 */ /* 0x000fe2000fffe03f */
[----:B------:R0:W-:Y:S01]  /*19000*/  STL.64 [R1+0x158], R6 ;  /* 0x0001580601007387 */ /* 0x0001e20000100a00 */
[----:B------:R-:W-:Y:S02]  /*19010*/  IMAD.MOV.U32 R8, RZ, RZ, R4 ;  /* 0x000000ffff087224 */ /* 0x000fe400078e0004 */
[----:B------:R-:W-:Y:S01]  /*19020*/  IMAD.MOV.U32 R9, RZ, RZ, R5 ;  /* 0x000000ffff097224 */ /* 0x000fe200078e0005 */
[----:B0-----:R-:W2:Y:S04]  /*19030*/  LDL.LU.64 R6, [R1+0x11f0] ;  /* 0x0011f00001067983 */ /* 0x001ea80000300a00 */
[----:B------:R-:W2:Y:S04]  /*19040*/  LDL.LU.64 R4, [R1+0x11e8] ;  /* 0x0011e80001047983 */ /* 0x000ea80000300a00 */
[----:B------:R0:W-:Y:S04]  /*19050*/  STL.64 [R1+0x11a8], R14 ;  /* 0x0011a80e01007387 */ /* 0x0001e80000100a00 */
[----:B------:R-:W3:Y:S04]  /*19060*/  LDL.LU R12, [R1+0x40] ;  /* 0x00004000010c7983 */ /* 0x000ee80000300800 */
[----:B------:R-:W3:Y:S04]  /*19070*/  LDL.LU R13, [R1+0x44] ;  /* 0x00004400010d7983 */ /* 0x000ee80000300800 */
[----:B0-----:R-:W3:Y:S04]  /*19080*/  LDL.LU R14, [R1+0x48] ;  /* 0x00004800010e7983 */ /* 0x001ee80000300800 */
[----:B------:R-:W3:Y:S01]  /*19090*/  LDL.LU R15, [R1+0x4c] ;  /* 0x00004c00010f7983 */ /* 0x000ee20000300800 */
[----:B--2---:R-:W-:Y:S03]  /*190a0*/  HMMA.16816.F32.BF16 R24, R24, R10, R4 ;  /* 0x0000000a1818723c */ /* 0x004fe60000041804 */
[----:B------:R-:W4:Y:S04]  /*190b0*/  LDL.LU.64 R6, [R1+0x11e0] ;  /* 0x0011e00001067983 */ /* 0x000f280000300a00 */
[----:B------:R-:W4:Y:S11]  /*190c0*/  LDL.LU.64 R4, [R1+0x11d8] ;  /* 0x0011d80001047983 */ /* 0x000f360000300a00 */
[----:B------:R-:W-:Y:S05]  /*190d0*/  @!UPT UIADD3 URZ, URZ, URZ, URZ ;  /* 0x0000003f3f3ff290 */ /* 0x000fea000fffe03f */
[----:B------:R-:W-:Y:S01]  /*190e0*/  STL.64 [R1+0x180], R24 ;  /* 0x0001801801007387 */ /* 0x000fe20000100a00 */
[----:B------:R-:W-:-:S03]  /*190f0*/  IMAD.MOV.U32 R28, RZ, RZ, R26 ;  /* 0x000000ffff1c7224 */ /* 0x000fc600078e001a */
[----:B------:R0:W-:Y:S04]  /*19100*/  STL [R1+0x18c], R27 ;  /* 0x00018c1b01007387 */ /* 0x0001e80000100800 */
[----:B0-----:R-:W4:Y:S04]  /*19110*/  LDL.LU.64 R26, [R1+0x11d0] ;  /* 0x0011d000011a7983 */ /* 0x001f280000300a00 */
[----:B------:R-:W4:Y:S04]  /*19120*/  LDL.LU.64 R24, [R1+0x11c8] ;  /* 0x0011c80001187983 */ /* 0x000f280000300a00 */
[----:B------:R0:W-:Y:S04]  /*19130*/  STL.64 [R1+0x11a0], R10 ;  /* 0x0011a00a01007387 */ /* 0x0001e80000100a00 */
[----:B------:R1:W-:Y:S01]  /*19140*/  STL.64 [R1+0x1198], R8 ;  /* 0x0011980801007387 */ /* 0x0003e20000100a00 */
[----:B0-----:R-:W-:-:S03]  /*19150*/  IMAD.MOV.U32 R10, RZ, RZ, R0 ;  /* 0x000000ffff0a7224 */ /* 0x001fc600078e0000 */
[----:B-1----:R-:W2:Y:S04]  /*19160*/  LDL.LU R8, [R1+0xc0] ;  /* 0x0000c00001087983 */ /* 0x002ea80000300800 */
[----:B------:R-:W2:Y:S04]  /*19170*/  LDL.LU R9, [R1+0xc4] ;  /* 0x0000c40001097983 */ /* 0x000ea80000300800 */
[----:B------:R-:W2:Y:S04]  /*19180*/  LDL.LU R0, [R1+0x11c0] ;  /* 0x0011c00001007983 */ /* 0x000ea80000300800 */
[----:B------:R-:W2:Y:S04]  /*19190*/  LDL.LU R11, [R1+0xcc] ;  /* 0x0000cc00010b7983 */ /* 0x000ea80000300800 */
[----:B------:R-:W-:Y:S01]  /*191a0*/  STL [R1+0x1180], R28 ;  /* 0x0011801c01007387 */ /* 0x000fe20000100800 */
[----:B----4-:R-:W-:Y:S11]  /*191b0*/  HMMA.16816.F32.BF16 R4, R24, R22, R4 ;  /* 0x000000161804723c */ /* 0x010ff60000041804 */
[----:B------:R-:W-:Y:S11]  /*191c0*/  @!UPT UIADD3 URZ, URZ, URZ, URZ ;  /* 0x0000003f3f3ff290 */ /* 0x000ff6000fffe03f */
[----:B------:R-:W-:Y:S01]  /*191d0*/  @!UPT UIADD3 URZ, URZ, URZ, URZ ;  /* 0x0000003f3f3ff290 */ /* 0x000fe2000fffe03f */
[----:B------:R0:W-:Y:S04]  /*191e0*/  STL.64 [R1+0x1b0], R4 ;  /* 0x0001b00401007387 */ /* 0x0001e80000100a00 */
[----:B------:R1:W-:Y:S04]  /*191f0*/  STL.64 [R1+0x1b8], R6 ;  /* 0x0001b80601007387 */ /* 0x0003e80000100a00 */
[----:B0-----:R-:W4:Y:S01]  /*19200*/  LDL.LU.64 R4, [R1+0x11b8] ;  /* 0x0011b80001047983 */ /* 0x001f220000300a00 */
[----:B-1----:R-:W-:Y:S02]  /*19210*/  IMAD.MOV.U32 R6, RZ, RZ, R22 ;  /* 0x000000ffff067224 */ /* 0x002fe400078e0016 */
[----:B------:R-:W-:-:S02]  /*19220*/  IMAD.MOV.U32 R7, RZ, RZ, R23 ;  /* 0x000000ffff077224 */ /* 0x000fc400078e0017 */
[----:B------:R-:W3:Y:S02]  /*19230*/  LDL.LU.64 R22, [R1+0x11b0] ;  /* 0x0011b00001167983 */ /* 0x000ee40000300a00 */
[----:B---3--:R-:W-:Y:S02]  /*19240*/  HMMA.16816.F32.BF16 R12, R24, R22, R12 ;  /* 0x00000016180c723c */ /* 0x008fe4000004180c */
[----:B--2---:R-:W0:Y:S04]  /*19250*/  LDSM.16.MT88.4 R20, [R0+0x9000] ;  /* 0x009000000014783b */ /* 0x004e280000004200 */
[----:B0-----:R-:W-:Y:S11]  /*19260*/  STL.64 [R1+0x10f0], R22 ;  /* 0x0010f01601007387 */ /* 0x001ff60000100a00 */
[----:B------:R-:W-:Y:S06]  /*19270*/  @!UPT UIADD3 URZ, URZ, URZ, URZ ;  /* 0x0000003f3f3ff290 */ /* 0x000fec000fffe03f */
[----:B------:R-:W-:Y:S04]  /*19280*/  STL.64 [R1+0x1a0], R12 ;  /* 0x0001a00c01007387 */ /* 0x000fe80000100a00 */
[----:B------:R-:W-:Y:S04]  /*19290*/  STL.64 [R1+0x1a8], R14 ;  /* 0x0001a80e01007387 */ /* 0x000fe80000100a00 */
[----:B------:R-:W0:Y:S04]  /*192a0*/  LDSM.16.M88.4 R12, [R19] ;  /* 0x00000000130c783b */ /* 0x000e280000000200 */
[----:B------:R1:W-:Y:S04]  /*192b0*/  STL.64 [R1+0x10e8], R20 ;  /* 0x0010e81401007387 */ /* 0x0003e80000100a00 */
[----:B-1----:R-:W2:Y:S04]  /*192c0*/  LDL.LU R20, [R1+0xb0] ;  /* 0x0000b00001147983 */ /* 0x002ea80000300800 */
[----:B------:R-:W2:Y:S04]  /*192d0*/  LDL.LU R21, [R1+0xb4] ;  /* 0x0000b40001157983 */ /* 0x000ea80000300800 */
[----:B------:R-:W2:Y:S04]  /*192e0*/  LDL.LU R22, [R1+0xb8] ;  /* 0x0000b80001167983 */ /* 0x000ea80000300800 */
[----:B0-----:R-:W-:Y:S01]  /*192f0*/  STL.64 [R1+0x40], R12 ;  /* 0x0000400c01007387 */ /* 0x001fe20000100a00 */
[----:B------:R-:W-:-:S03]  /*19300*/  IMAD.MOV.U32 R28, RZ, RZ, R13 ;  /* 0x000000ffff1c7224 */ /* 0x000fc600078e000d */
[----:B------:R-:W-:Y:S04]  /*19310*/  STL.64 [R1+0x48], R14 ;  /* 0x0000480e01007387 */ /* 0x000fe80000100a00 */
[----:B------:R-:W0:Y:S04]  /*19320*/  LDSM.16.M88.4 R12, [R19+0x2000] ;  /* 0x00200000130c783b */ /* 0x000e280000000200 */
[----:B0-----:R-:W-:Y:S04]  /*19330*/  STL.64 [R1+0x30], R12 ;  /* 0x0000300c01007387 */ /* 0x001fe80000100a00 */
[----:B------:R0:W-:Y:S04]  /*19340*/  STL.64 [R1+0x38], R14 ;  /* 0x0000380e01007387 */ /* 0x0001e80000100a00 */
[----:B0-----:R-:W3:Y:S02]  /*19350*/  LDL.LU.64 R14, [R1+0x11a8] ;  /* 0x0011a800010e7983 */ /* 0x001ee40000300a00 */
[----:B---3--:R-:W-:Y:S11]  /*19360*/  HMMA.16816.F32.BF16 R8, R24, R14, R8 ;  /* 0x0000000e1808723c */ /* 0x008ff60000041808 */
[----:B------:R-:W-:Y:S11]  /*19370*/  @!UPT UIADD3 URZ, URZ, URZ, URZ ;  /* 0x0000003f3f3ff290 */ /* 0x000ff6000fffe03f */
[----:B------:R-:W-:Y:S01]  /*19380*/  @!UPT UIADD3 URZ, URZ, URZ, URZ ;  /* 0x0000003f3f3ff290 */ /* 0x000fe2000fffe03f */
[----:B------:R-:W-:Y:S04]  /*19390*/  STL.64 [R1+0x190], R8 ;  /* 0x0001900801007387 */ /* 0x000fe80000100a00 */
[----:B------:R-:W-:Y:S04]  /*193a0*/  STL.64 [R1+0x198], R10 ;  /* 0x0001980a01007387 */ /* 0x000fe80000100a00 */
[----:B------:R-:W0:Y:S04]  /*193b0*/  LDSM.16.M88.4 R8, [R19+0x4000] ;  /* 0x004000001308783b */ /* 0x000e280000000200 */
[----:B0-----:R-:W-:Y:S04]  /*193c0*/  STL.64 [R1], R8 ;  /* 0x0000000801007387 */ /* 0x001fe80000100a00 */
[----:B------:R0:W-:Y:S04]  /*193d0*/  STL.64 [R1+0x8], R10 ;  /* 0x0000080a01007387 */ /* 0x0001e80000100a00 */
[----:B0-----:R-:W2:Y:S01]  /*193e0*/  LDL.LU.64 R10, [R1+0x11a0] ;  /* 0x0011a000010a7983 */ /* 0x001ea20000300a00 */
[----:B------:R-:W-:-:S02]  /*193f0*/  IMAD.MOV.U32 R12, RZ, RZ, R8 ;  /* 0x000000ffff0c7224 */ /* 0x000fc400078e0008 */
[----:B------:R-:W-:Y:S02]  /*19400*/  IMAD.MOV.U32 R13, RZ, RZ, R9 ;  /* 0x000000ffff0d7224 */ /* 0x000fe400078e0009 */
[----:B------:R-:W3:Y:S01]  /*19410*/  LDL.LU.64 R8, [R1+0x1198] ;  /* 0x0011980001087983 */ /* 0x000ee20000300a00 */
[----:B------:R-:W-:-:S03]  /*19420*/  IMAD.MOV.U32 R23, RZ, RZ, R29 ;  /* 0x000000ffff177224 */ /* 0x000fc600078e001d */
[----:B------:R-:W-:Y:S04]  /*19430*/  STL.64 [R1+0x1158], R14 ;  /* 0x0011580e01007387 */ /* 0x000fe80000100a00 */
[----:B------:R-:W-:Y:S01]  /*19440*/  STL.64 [R1+0x1150], R12 ;  /* 0x0011500c01007387 */ /* 0x000fe20000100a00 */
[----:B--2---:R-:W-:Y:S03]  /*19450*/  HMMA.16816.F32.BF16 R20, R24, R10, R20 ;  /* 0x0000000a1814723c */ /* 0x004fe60000041814 */
[----:B------:R-:W0:Y:S11]  /*19460*/  LDSM.16.M88.4 R24, [R19+0x6000] ;  /* 0x006000001318783b */ /* 0x000e360000000200 */
[----:B------:R-:W-:Y:S09]  /*19470*/  @!UPT UIADD3 URZ, URZ, URZ, URZ ;  /* 0x0000003f3f3ff290 */ /* 0x000ff2000fffe03f */
[----:B------:R-:W-:Y:S01]  /*19480*/  STL.64 [R1+0x170], R20 ;  /* 0x0001701401007387 */ /* 0x000fe20000100a00 */
[----:B------:R-:W-:-:S03]  /*19490*/  IMAD.MOV.U32 R29, RZ, RZ, R23 ;  /* 0x000000ffff1d7224 */ /* 0x000fc600078e0017 */
[----:B------:R-:W-:Y:S04]  /*194a0*/  STL [R1+0x178], R22 ;  /* 0x0001781601007387 */ /* 0x000fe80000100800 */
[----:B------:R-:W-:Y:S04]  /*194b0*/  STL.64 [R1+0x1148], R10 ;  /* 0x0011480a01007387 */ /* 0x000fe80000100a00 */
[----:B---3--:R-:W-:Y:S04]  /*194c0*/  STL.64 [R1+0x1140], R8 ;  /* 0x0011400801007387 */ /* 0x008fe80000100a00 */
[----:B------:R1:W-:Y:S04]  /*194d0*/  STL [R1+0x1094], R29 ;  /* 0x0010941d01007387 */ /* 0x0003e80000100800 */
[----:B-1----:R-:W2:Y:S04]  /*194e0*/  LDL R29, [R1+0x874] ;  /* 0x00087400011d7983 */ /* 0x002ea80000100800 */
[----:B------:R-:W3:Y:S04]  /*194f0*/  LDL.LU R20, [R1+0x130] ;  /* 0x0001300001147983 */ /* 0x000ee80000300800 */
[----:B------:R-:W3:Y:S04]  /*19500*/  LDL.LU R21, [R1+0x134] ;  /* 0x0001340001157983 */ /* 0x000ee80000300800 */
[----:B------:R-:W2:Y:S04]  /*19510*/  LDL.LU R22, [R1+0x138] ;  /* 0x0001380001167983 */ /* 0x000ea80000300800 */
[----:B------:R-:W2:Y:S04]  /*19520*/  LDL.LU R23, [R1+0x13c] ;  /* 0x00013c0001177983 */ /* 0x000ea80000300800 */
[----:B--2---:R-:W-:Y:S04]  /*19530*/  STL.64 [R1+0x1100], R22 ;  /* 0x0011001601007387 */ /* 0x004fe80000100a00 */
[----:B---3--:R1:W-:Y:S04]  /*19540*/  STL.64 [R1+0x10f8], R20 ;  /* 0x0010f81401007387 */ /* 0x0083e80000100a00 */
[----:B-1----:R-:W2:Y:S04]  /*19550*/  LDL.LU R20, [R1+0x140] ;  /* 0x0001400001147983 */ /* 0x002ea80000300800 */
[----:B------:R-:W2:Y:S04]  /*19560*/  LDL.LU R21, [R1+0x144] ;  /* 0x0001440001157983 */ /* 0x000ea80000300800 */
[----:B------:R-:W3:Y:S04]  /*19570*/  LDL.LU R22, [R1+0x148] ;  /* 0x0001480001167983 */ /* 0x000ee80000300800 */
[----:B------:R-:W3:Y:S04]  /*19580*/  LDL.LU R23, [R1+0x14c] ;  /* 0x00014c0001177983 */ /* 0x000ee80000300800 */
[----:B------:R-:W2:Y:S04]  /*19590*/  LDL.LU R8, [R1+0xd0] ;  /* 0x0000d00001087983 */ /* 0x000ea80000300800 */
[----:B------:R-:W2:Y:S04]  /*195a0*/  LDL.LU R9, [R1+0xd4] ;  /* 0x0000d40001097983 */ /* 0x000ea80000300800 */
[----:B------:R-:W2:Y:S04]  /*195b0*/  LDL.LU R10, [R1+0xd8] ;  /* 0x0000d800010a7983 */ /* 0x000ea80000300800 */
[----:B------:R-:W2:Y:S04]  /*195c0*/  LDL.LU R11, [R1+0xdc] ;  /* 0x0000dc00010b7983 */ /* 0x000ea80000300800 */
[----:B--2---:R-:W-:Y:S04]  /*195d0*/  STL.64 [R1+0x1168], R10 ;  /* 0x0011680a01007387 */ /* 0x004fe80000100a00 */
[----:B------:R1:W-:Y:S04]  /*195e0*/  STL.64 [R1+0x1160], R8 ;  /* 0x0011600801007387 */ /* 0x0003e80000100a00 */
[----:B-1----:R-:W2:Y:S04]  /*195f0*/  LDL.LU R8, [R1+0xe0] ;  /* 0x0000e00001087983 */ /* 0x002ea80000300800 */
[----:B------:R-:W2:Y:S04]  /*19600*/  LDL.LU R9, [R1+0xe4] ;  /* 0x0000e40001097983 */ /* 0x000ea80000300800 */
[----:B------:R-:W2:Y:S04]  /*19610*/  LDL.LU R10, [R1+0xe8] ;  /* 0x0000e800010a7983 */ /* 0x000ea80000300800 */
[----:B------:R-:W2:Y:S04]  /*19620*/  LDL.LU R11, [R1+0xec] ;  /* 0x0000ec00010b7983 */ /* 0x000ea80000300800 */
[----:B--2---:R-:W-:Y:S04]  /*19630*/  STL.64 [R1+0x1178], R10 ;  /* 0x0011780a01007387 */ /* 0x004fe80000100a00 */
[----:B------:R1:W-:Y:S04]  /*19640*/  STL.64 [R1+0x1170], R8 ;  /* 0x0011700801007387 */ /* 0x0003e80000100a00 */
[----:B-1----:R-:W4:Y:S04]  /*19650*/  LDL.LU R8, [R1+0xf0] ;  /* 0x0000f00001087983 */ /* 0x002f280000300800 */
[----:B------:R-:W4:Y:S04]  /*19660*/  LDL.LU R9, [R1+0xf4] ;  /* 0x0000f40001097983 */ /* 0x000f280000300800 */
[----:B------:R-:W4:Y:S04]  /*19670*/  LDL.LU R10, [R1+0xf8] ;  /* 0x0000f800010a7983 */ /* 0x000f280000300800 */
[----:B------:R-:W4:Y:S04]  /*19680*/  LDL.LU R11, [R1+0xfc] ;  /* 0x0000fc00010b7983 */ /* 0x000f280000300800 */
[----:B------:R-:W2:Y:S04]  /*19690*/  LDL.LU.64 R14, [R1+0x18] ;  /* 0x00001800010e7983 */ /* 0x000ea80000300a00 */
[----:B------:R-:W2:Y:S04]  /*196a0*/  LDL.LU R16, [R1+0xa0] ;  /* 0x0000a00001107983 */ /* 0x000ea80000300800 */
[----:B------:R-:W2:Y:S04]  /*196b0*/  LDL.LU R17, [R1+0xa4] ;  /* 0x0000a40001117983 */ /* 0x000ea80000300800 */
[----:B------:R-:W2:Y:S04]  /*196c0*/  LDL.LU R18, [R1+0xa8] ;  /* 0x0000a80001127983 */ /* 0x000ea80000300800 */
[----:B------:R-:W2:Y:S04]  /*196d0*/  LDL.LU R19, [R1+0xac] ;  /* 0x0000ac0001137983 */ /* 0x000ea80000300800 */
[----:B---3--:R-:W-:Y:S04]  /*196e0*/  STL.64 [R1+0x1110], R22 ;  /* 0x0011101601007387 */ /* 0x008fe80000100a00 */
[----:B------:R1:W-:Y:S04]  /*196f0*/  STL.64 [R1+0x1108], R20 ;  /* 0x0011081401007387 */ /* 0x0003e80000100a00 */
[----:B-1----:R-:W3:Y:S04]  /*19700*/  LDL.LU R20, [R1+0x100] ;  /* 0x0001000001147983 */ /* 0x002ee80000300800 */
[----:B------:R-:W3:Y:S04]  /*19710*/  LDL.LU R21, [R1+0x104] ;  /* 0x0001040001157983 */ /* 0x000ee80000300800 */
[----:B------:R-:W2:Y:S04]  /*19720*/  LDL.LU R22, [R1+0x108] ;  /* 0x0001080001167983 */ /* 0x000ea80000300800 */
[----:B------:R-:W2:Y:S04]  /*19730*/  LDL.LU R23, [R1+0x10c] ;  /* 0x00010c0001177983 */ /* 0x000ea80000300800 */
[----:B--2---:R1:W-:Y:S04]  /*19740*/  STL.64 [R1+0x1120], R22 ;  /* 0x0011201601007387 */ /* 0x0043e80000100a00 */
[----:B---3--:R-:W-:Y:S01]  /*19750*/  STL.64 [R1+0x1118], R20 ;  /* 0x0011181401007387 */ /* 0x008fe20000100a00 */
[----:B-1----:R-:W-:-:S03]  /*19760*/  IMAD.MOV.U32 R22, RZ, RZ, R6 ;  /* 0x000000ffff167224 */ /* 0x002fc600078e0006 */
[----:B------:R-:W4:Y:S01]  /*19770*/  LDL.LU R6, [R1+0x1190] ;  /* 0x0011900001067983 */ /* 0x000f220000300800 */
[----:B------:R-:W-:-:S03]  /*19780*/  IMAD.MOV.U32 R23, RZ, RZ, R7 ;  /* 0x000000ffff177224 */ /* 0x000fc600078e0007 */
[----:B------:R-:W4:Y:S04]  /*19790*/  LDL.LU R7, [R1+0x118c] ;  /* 0x00118c0001077983 */ /* 0x000f280000300800 */
[----:B0-----:R-:W-:Y:S04]  /*197a0*/  STL.64 [R1+0x10c0], R26 ;  /* 0x0010c01a01007387 */ /* 0x001fe80000100a00 */
[----:B------:R0:W-:Y:S04]  /*197b0*/  STL.64 [R1+0x10b8], R24 ;  /* 0x0010b81801007387 */ /* 0x0001e80000100a00 */
[----:B0-----:R-:W2:Y:S04]  /*197c0*/  LDL.LU R24, [R1+0x110] ;  /* 0x0001100001187983 */ /* 0x001ea80000300800 */
[----:B------:R-:W2:Y:S01]  /*197d0*/  LDL.LU R25, [R1+0x114] ;  /* 0x0001140001197983 */ /* 0x000ea20000300800 */
[----:B------:R-:W-:-:S02]  /*197e0*/  IMAD.MOV.U32 R26, RZ, RZ, R2 ;  /* 0x000000ffff1a7224 */ /* 0x000fc400078e0002 */
[----:B------:R-:W-:Y:S01]  /*197f0*/  IMAD.MOV.U32 R27, RZ, RZ, R3 ;  /* 0x000000ffff1b7224 */ /* 0x000fe200078e0003 */
[----:B------:R-:W3:Y:S04]  /*19800*/  LDL.LU R2, [R1+0x1188] ;  /* 0x0011880001027983 */ /* 0x000ee80000300800 */
[----:B------:R-:W3:Y:S04]  /*19810*/  LDL.LU R3, [R1+0x1184] ;  /* 0x0011840001037983 */ /* 0x000ee80000300800 */
[----:B------:R-:W-:Y:S04]  /*19820*/  STL.64 [R1+0x10d0], R26 ;  /* 0x0010d01a01007387 */ /* 0x000fe80000100a00 */
[----:B--2---:R0:W-:Y:S04]  /*19830*/  STL.64 [R1+0x10c8], R24 ;  /* 0x0010c81801007387 */ /* 0x0041e80000100a00 */
[----:B0-----:R-:W2:Y:S01]  /*19840*/  LDL R24, [R1+0x40] ;  /* 0x0000400001187983 */ /* 0x001ea20000100800 */
[----:B----4-:R-:W-:Y:S01]  /*19850*/  HMMA.16816.F32.BF16 R8, R4, R22, R8 ;  /* 0x000000160408723c */ /* 0x010fe20000041808 */
[----:B------:R-:W-:-:S02]  /*19860*/  IMAD.MOV.U32 R25, RZ, RZ, R28 ;  /* 0x000000ffff197224 */ /* 0x000fc400078e001c */
[----:B------:R-:W4:Y:S04]  /*19870*/  LDL.LU R28, [R1+0x1180] ;  /* 0x00118000011c7983 */ /* 0x000f280000300800 */
[----:B--2---:R0:W-:Y:S04]  /*19880*/  STL.64 [R1+0x1128], R24 ;  /* 0x0011281801007387 */ /* 0x0041e80000100a00 */
[----:B0-----:R-:W2:Y:S04]  /*19890*/  LDL.LU R24, [R1+0x90] ;  /* 0x0000900001187983 */ /* 0x001ea80000300800 */
[----:B------:R-:W2:Y:S08]  /*198a0*/  LDL.LU R25, [R1+0x94] ;  /* 0x0000940001197983 */ /* 0x000eb00000300800 */
[----:B------:R-:W-:Y:S04]  /*198b0*/  STL.64 [R1+0x160], R8 ;  /* 0x0001600801007387 */ /* 0x000fe80000100a00 */
[----:B------:R0:W-:Y:S04]  /*198c0*/  STL.64 [R1+0x168], R10 ;  /* 0x0001680a01007387 */ /* 0x0001e80000100a00 */
[----:B0-----:R-:W2:Y:S04]  /*198d0*/  LDL.LU.64 R10, [R1+0x1178] ;  /* 0x00117800010a7983 */ /* 0x001ea80000300a00 */
[----:B------:R-:W2:Y:S01]  /*198e0*/  LDL.LU.64 R8, [R1+0x1170] ;  /* 0x0011700001087983 */ /* 0x000ea20000300a00 */
[----:B---3--:R-:W-:-:S02]  /*198f0*/  IMAD.MOV.U32 R26, RZ, RZ, R3 ;  /* 0x000000ffff1a7224 */ /* 0x008fc400078e0003 */
[----:B------:R-:W-:Y:S02]  /*19900*/  IMAD.MOV.U32 R27, RZ, RZ, R2 ;  /* 0x000000ffff1b7224 */ /* 0x000fe400078e0002 */
[----:B------:R-:W-:Y:S02]  /*19910*/  IMAD.MOV.U32 R3, RZ, RZ, R14 ;  /* 0x000000ffff037224 */ /* 0x000fe400078e000e */
[----:B------:R-:W-:Y:S01]  /*19920*/  IMAD.MOV.U32 R2, RZ, RZ, R15 ;  /* 0x000000ffff027224 */ /* 0x000fe200078e000f */
[C---:B--2---:R-:W-:Y:S11]  /*19930*/  HMMA.16816.F32.BF16 R8, R4.reuse, R14, R8 ;  /* 0x0000000e0408723c */ /* 0x044ff60000041808 */
[----:B------:R-:W-:Y:S11]  /*19940*/  @!UPT UIADD3 URZ, URZ, URZ, URZ ;  /* 0x0000003f3f3ff290 */ /* 0x000ff6000fffe03f */
[----:B------:R-:W-:Y:S01]  /*19950*/  @!UPT UIADD3 URZ, URZ, URZ, URZ ;  /* 0x0000003f3f3ff290 */ /* 0x000fe2000fffe03f */
[----:B------:R-:W-:Y:S04]  /*19960*/  STL.64 [R1+0xf0], R8 ;  /* 0x0000f00801007387 */ /* 0x000fe80000100a00 */
[----:B------:R0:W-:Y:S04]  /*19970*/  STL.64 [R1+0xf8], R10 ;  /* 0x0000f80a01007387 */ /* 0x0001e80000100a00 */
[----:B0-----:R-:W2:Y:S04]  /*19980*/  LDL.LU.64 R10, [R1+0x1168] ;  /* 0x00116800010a7983 */ /* 0x001ea80000300a00 */
[----:B------:R-:W2:Y:S04]  /*19990*/  LDL.LU.64 R8, [R1+0x1160] ;  /* 0x0011600001087983 */ /* 0x000ea80000300a00 */
[----:B------:R-:W2:Y:S04]  /*199a0*/  LDL.LU.64 R14, [R1+0x1158] ;  /* 0x00115800010e7983 */ /* 0x000ea80000300a00 */
[----:B------:R-:W3:Y:S01]  /*199b0*/  LDL.LU.64 R12, [R1+0x1150] ;  /* 0x00115000010c7983 */ /* 0x000ee20000300a00 */
[C---:B--2---:R-:W-:Y:S11]  /*199c0*/  HMMA.16816.F32.BF16 R8, R4.reuse, R14, R8 ;  /* 0x0000000e0408723c */ /* 0x044ff60000041808 */
[----:B------:R-:W-:Y:S11]  /*199d0*/  @!UPT UIADD3 URZ, URZ, URZ, URZ ;  /* 0x0000003f3f3ff290 */ /* 0x000ff6000fffe03f */
[----:B------:R-:W-:Y:S01]  /*199e0*/  @!UPT UIADD3 URZ, URZ, URZ, URZ ;  /* 0x0000003f3f3ff290 */ /* 0x000fe2000fffe03f */
[----:B------:R-:W-:Y:S04]  /*199f0*/  STL.64 [R1+0xe0], R8 ;  /* 0x0000e00801007387 */ /* 0x000fe80000100a00 */
[----:B------:R0:W-:Y:S04]  /*19a00*/  STL.64 [R1+0xe8], R10 ;  /* 0x0000e80a01007387 */ /* 0x0001e80000100a00 */
[----:B0-----:R-:W2:Y:S04]  /*19a10*/  LDL.LU.64 R10, [R1+0x1148] ;  /* 0x00114800010a7983 */ /* 0x001ea80000300a00 */
[----:B------:R-:W3:Y:S01]  /*19a20*/  LDL.LU.64 R8, [R1+0x1140] ;  /* 0x0011400001087983 */ /* 0x000ee20000300a00 */
[----:B--2---:R-:W-:Y:S03]  /*19a30*/  HMMA.16816.F32.BF16 R4, R4, R10, R16 ;  /* 0x0000000a0404723c */ /* 0x004fe60000041810 */
[----:B------:R-:W2:Y:S04]  /*19a40*/  LDL.LU.64 R18, [R1+0x1138] ;  /* 0x0011380001127983 */ /* 0x000ea80000300a00 */
[----:B------:R-:W2:Y:S11]  /*19a50*/  LDL.LU.64 R16, [R1+0x1130] ;  /* 0x0011300001107983 */ /* 0x000eb60000300a00 */
[----:B------:R-:W-:Y:S05]  /*19a60*/  @!UPT UIADD3 URZ, URZ, URZ, URZ ;  /* 0x0000003f3f3ff290 */ /* 0x000fea000fffe03f */
[----:B------:R-:W-:Y:S04]  /*19a70*/  STL.64 [R1+0xd0], R4 ;  /* 0x0000d00401007387 */ /* 0x000fe80000100a00 */
[----:B------:R0:W-:Y:S02]  /*19a80*/  STL.64 [R1+0xd8], R6 ;  /* 0x0000d80601007387 */ /* 0x0001e40000100a00 */
[----:B0-----:R-:W-:Y:S02]  /*19a90*/  IMAD.MOV.U32 R6, RZ, RZ, R3 ;  /* 0x000000ffff067224 */ /* 0x001fe400078e0003 */
[----:B------:R-:W-:Y:S01]  /*19aa0*/  IMAD.MOV.U32 R7, RZ, RZ, R2 ;  /* 0x000000ffff077224 */ /* 0x000fe200078e0002 */
[C---:B--2---:R-:W-:Y:S01]  /*19ab0*/  HMMA.16816.F32.BF16 R20, R16.reuse, R22, R24 ;  /* 0x000000161014723c */ /* 0x044fe20000041818 */
[----:B------:R-:W2:Y:S11]  /*19ac0*/  LDL.LU.64 R24, [R1+0x1128] ;  /* 0x0011280001187983 */ /* 0x000eb60000300a00 */
[----:B------:R-:W-:Y:S11]  /*19ad0*/  @!UPT UIADD3 URZ, URZ, URZ, URZ ;  /* 0x0000003f3f3ff290 */ /* 0x000ff6000fffe03f */
[----:B------:R0:W-:Y:S01]  /*19ae0*/  STL.64 [R1+0xc0], R20 ;  /* 0x0000c01401007387 */ /* 0x0001e20000100a00 */
[----:B------:R-:W-:Y:S02]  /*19af0*/  IMAD.MOV.U32 R3, RZ, RZ, R22 ;  /* 0x000000ffff037224 */ /* 0x000fe400078e0016 */
[----:B------:R-:W-:Y:S02]  /*19b00*/  IMAD.MOV.U32 R2, RZ, RZ, R23 ;  /* 0x000000ffff027224 */ /* 0x000fe400078e0017 */
[----:B------:R-:W2:Y:S04]  /*19b10*/  LDL.LU.64 R22, [R1+0x1120] ;  /* 0x0011200001167983 */ /* 0x000ea80000300a00 */
[----:B0-----:R-:W2:Y:S04]  /*19b20*/  LDL.LU.64 R20, [R1+0x1118] ;  /* 0x0011180001147983 */ /* 0x001ea80000300a00 */
[----:B------:R-:W-:Y:S04]  /*19b30*/  STL [R1+0x1034], R2 ;  /* 0x0010340201007387 */ /* 0x000fe80000100800 */
[----:B------:R-:W-:Y:S01]  /*19b40*/  STL [R1+0x1030], R3 ;  /* 0x0010300301007387 */ /* 0x000fe20000100800 */
[C---:B--2---:R-:W-:Y:S03]  /*19b50*/  HMMA.16816.F32.BF16 R4, R16.reuse, R6, R20 ;  /* 0x000000061004723c */ /* 0x044fe60000041814 */
[----:B------:R-:W2:Y:S04]  /*19b60*/  LDL.LU.64 R22, [R1+0x1110] ;  /* 0x0011100001167983 */ /* 0x000ea80000300a00 */
[----:B------:R-:W2:Y:S11]  /*19b70*/  LDL.LU.64 R20, [R1+0x1108] ;  /* 0x0011080001147983 */ /* 0x000eb60000300a00 */
[----:B------:R-:W-:Y:S05]  /*19b80*/  @!UPT UIADD3 URZ, URZ, URZ, URZ ;  /* 0x0000003f3f3ff290 */ /* 0x000fea000fffe03f */
[----:B------:R-:W-:Y:S04]  /*19b90*/  STL.64 [R1+0xb0], R4 ;  /* 0x0000b00401007387 */ /* 0x000fe80000100a00 */
[----:B------:R-:W-:Y:S04]  /*19ba0*/  STL.64 [R1+0xb8], R6 ;  /* 0x0000b80601007387 */ /* 0x000fe80000100a00 */
[----:B------:R-:W0:Y:S04]  /*19bb0*/  LDSM.16.MT88.4 R4, [R29+0x9000] ;  /* 0x009000001d04783b */ /* 0x000e280000004200 */
[----:B0-----:R-:W-:Y:S04]  /*19bc0*/  STL [R1+0x1098], R7 ;  /* 0x0010980701007387 */ /* 0x001fe80000100800 */
[----:B------:R-:W-:Y:S04]  /*19bd0*/  STL [R1+0x10e0], R6 ;  /* 0x0010e00601007387 */ /* 0x000fe80000100800 */
[----:B------:R0:W-:Y:S04]  /*19be0*/  STL.64 [R1+0x10d8], R4 ;  /* 0x0010d80401007387 */ /* 0x0001e80000100a00 */
[----:B0-----:R-:W3:Y:S04]  /*19bf0*/  LDL.LU R4, [R1+0x120] ;  /* 0x0001200001047983 */ /* 0x001ee80000300800 */
[----:B------:R-:W3:Y:S04]  /*19c00*/  LDL.LU R5, [R1+0x124] ;  /* 0x0001240001057983 */ /* 0x000ee80000300800 */
[----:B------:R-:W3:Y:S04]  /*19c10*/  LDL.LU R6, [R1+0x128] ;  /* 0x0001280001067983 */ /* 0x000ee80000300800 */
[----:B------:R-:W3:Y:S01]  /*19c20*/  LDL.LU R7, [R1+0x12c] ;  /* 0x00012c0001077983 */ /* 0x000ee20000300800 */
[C---:B--2---:R-:W-:Y:S11]  /*19c30*/  HMMA.16816.F32.BF16 R20, R16.reuse, R14, R20 ;  /* 0x0000000e1014723c */ /* 0x044ff60000041814 */
[----:B------:R-:W-:Y:S11]  /*19c40*/  @!UPT UIADD3 URZ, URZ, URZ, URZ ;  /* 0x0000003f3f3ff290 */ /* 0x000ff6000fffe03f */
[----:B------:R-:W-:Y:S01]  /*19c50*/  @!UPT UIADD3 URZ, URZ, URZ, URZ ;  /* 0x0000003f3f3ff290 */ /* 0x000fe2000fffe03f */
[----:B------:R-:W-:Y:S04]  /*19c60*/  STL.64 [R1+0xa0], R20 ;  /* 0x0000a01401007387 */ /* 0x000fe80000100a00 */
[----:B------:R0:W-:Y:S04]  /*19c70*/  STL.64 [R1+0xa8], R22 ;  /* 0x0000a81601007387 */ /* 0x0001e80000100a00 */
[----:B0-----:R-:W2:Y:S04]  /*19c80*/  LDL.LU.64 R22, [R1+0x1100] ;  /* 0x0011000001167983 */ /* 0x001ea80000300a00 */
[----:B------:R-:W2:Y:S04]  /*19c90*/  LDL.LU.64 R20, [R1+0x10f8] ;  /* 0x0010f80001147983 */ /* 0x000ea80000300a00 */
[----:B------:R-:W3:Y:S01]  /*19ca0*/  LDL R15, [R1+0x870] ;  /* 0x00087000010f7983 */ /* 0x000ee20000100800 */
[----:B--2---:R-:W-:Y:S03]  /*19cb0*/  HMMA.16816.F32.BF16 R16, R16, R10, R20 ;  /* 0x0000000a1010723c */ /* 0x004fe60000041814 */
[----:B------:R-:W3:Y:S04]  /*19cc0*/  LDL.LU.64 R22, [R1+0x10f0] ;  /* 0x0010f00001167983 */ /* 0x000ee80000300a00 */
[----:B------:R-:W3:Y:S11]  /*19cd0*/  LDL.LU.64 R20, [R1+0x10e8] ;  /* 0x0010e80001147983 */ /* 0x000ef60000300a00 */
[----:B------:R-:W-:Y:S05]  /*19ce0*/  @!UPT UIADD3 URZ, URZ, URZ, URZ ;  /* 0x0000003f3f3ff290 */ /* 0x000fea000fffe03f */
[----:B------:R0:W-:Y:S04]  /*19cf0*/  STL.64 [R1+0x80], R16 ;  /* 0x0000801001007387 */ /* 0x0001e80000100a00 */
[----:B------:R-:W-:Y:S04]  /*19d00*/  STL.64 [R1+0x88], R18 ;  /* 0x0000881201007387 */ /* 0x000fe80000100a00 */
[----:B0-----:R-:W2:Y:S04]  /*19d10*/  LDL.64 R16, [R1+0x30] ;  /* 0x0000300001107983 */ /* 0x001ea80000100a00 */
[----:B------:R-:W2:Y:S04]  /*19d20*/  LDL.LU R10, [R1+0x158] ;  /* 0x00015800010a7983 */ /* 0x000ea80000300800 */
[----:B------:R-:W2:Y:S01]  /*19d30*/  LDL.LU R11, [R1+0x15c] ;  /* 0x00015c00010b7983 */ /* 0x000ea20000300800 */
[----:B---3--:R-:W-:Y:S03]  /*19d40*/  HMMA.16816.F32.BF16 R24, R20, R24, R4 ;  /* 0x000000181418723c */ /* 0x008fe60000041804 */
[----:B------:R-:W3:Y:S04]  /*19d50*/  LDL.LU R6, [R1+0x10e0] ;  /* 0x0010e00001067983 */ /* 0x000ee80000300800 */
[----:B------:R-:W3:Y:S11]  /*19d60*/  LDL.LU.64 R4, [R1+0x10d8] ;  /* 0x0010d80001047983 */ /* 0x000ef60000300a00 */
[----:B------:R-:W-:Y:S05]  /*19d70*/  @!UPT UIADD3 URZ, URZ, URZ, URZ ;  /* 0x0000003f3f3ff290 */ /* 0x000fea000fffe03f */
[----:B------:R0:W-:Y:S01]  /*19d80*/  STL.64 [R1+0x78], R26 ;  /* 0x0000781a01007387 */ /* 0x0001e20000100a00 */
[----:B------:R-:W-:Y:S02]  /*19d90*/  IMAD.MOV.U32 R2, RZ, RZ, R24 ;  /* 0x000000ffff027224 */ /* 0x000fe400078e0018 */
[----:B------:R-:W-:Y:S01]  /*19da0*/  IMAD.MOV.U32 R3, RZ, RZ, R25 ;  /* 0x000000ffff037224 */ /* 0x000fe200078e0019 */
[----:B0-----:R-:W3:Y:S04]  /*19db0*/  LDL.LU.64 R26, [R1+0x10d0] ;  /* 0x0010d000011a7983 */ /* 0x001ee80000300a00 */
[----:B------:R-:W3:Y:S01]  /*19dc0*/  LDL.LU.64 R24, [R1+0x10c8] ;  /* 0x0010c80001187983 */ /* 0x000ee20000300a00 */
[----:B--2---:R-:W-:-:S03]  /*19dd0*/  IMAD.MOV.U32 R7, RZ, RZ, R16 ;  /* 0x000000ffff077224 */ /* 0x004fc600078e0010 */
[----:B------:R-:W-:Y:S04]  /*19de0*/  STL [R1+0x103c], R3 ;  /* 0x00103c0301007387 */ /* 0x000fe80000100800 */
[----:B------:R-:W-:Y:S01]  /*19df0*/  STL [R1+0x1038], R2 ;  /* 0x0010380201007387 */ /* 0x000fe20000100800 */
[----:B------:R-:W-:Y:S01]  /*19e00*/  IMAD.MOV.U32 R29, RZ, RZ, R17 ;  /* 0x000000ffff1d7224 */ /* 0x000fe200078e0011 */
[----:B---3--:R-:W-:Y:S02]  /*19e10*/  HMMA.16816.F32.BF16 R24, R20, R16, R24 ;  /* 0x000000101418723c */ /* 0x008fe40000041818 */
[----:B------:R-:W0:Y:S11]  /*19e20*/  LDSM.16.MT88.4 R16, [R15+0x9000] ;  /* 0x009000000f10783b */ /* 0x000e360000004200 */
[----:B------:R-:W-:Y:S10]  /*19e30*/  @!UPT UIADD3 URZ, URZ, URZ, URZ ;  /* 0x0000003f3f3ff290 */ /* 0x000ff4000fffe03f */
[----:B------:R-:W-:Y:S04]  /*19e40*/  STL.64 [R1+0x60], R24 ;  /* 0x0000601801007387 */ /* 0x000fe80000100a00 */
[----:B------:R1:W-:Y:S04]  /*19e50*/  STL.64 [R1+0x68], R26 ;  /* 0x0000681a01007387 */ /* 0x0003e80000100a00 */
[----:B-1----:R-:W2:Y:S04]  /*19e60*/  LDL.LU.64 R26, [R1+0x10c0] ;  /* 0x0010c000011a7983 */ /* 0x002ea80000300a00 */
[----:B------:R-:W3:Y:S04]  /*19e70*/  LDL.LU.64 R24, [R1+0x10b8] ;  /* 0x0010b80001187983 */ /* 0x000ee80000300a00 */
[----:B------:R4:W-:Y:S04]  /*19e80*/  STL.64 [R1+0x10a8], R6 ;  /* 0x0010a80601007387 */ /* 0x0009e80000100a00 */
[----:B------:R1:W-:Y:S01]  /*19e90*/  STL.64 [R1+0x10a0], R4 ;  /* 0x0010a00401007387 */ /* 0x0003e20000100a00 */
[----:B----4-:R-:W-:-:S03]  /*19ea0*/  IMAD.MOV.U32 R6, RZ, RZ, R28 ;  /* 0x000000ffff067224 */ /* 0x010fc600078e001c */
[----:B-1----:R-:W3:Y:S04]  /*19eb0*/  LDL.LU R4, [R1+0x180] ;  /* 0x0001800001047983 */ /* 0x002ee80000300800 */
[----:B------:R-:W3:Y:S04]  /*19ec0*/  LDL.LU R5, [R1+0x184] ;  /* 0x0001840001057983 */ /* 0x000ee80000300800 */
[----:B------:R-:W4:Y:S04]  /*19ed0*/  LDL.LU R28, [R1+0x10b0] ;  /* 0x0010b000011c7983 */ /* 0x000f280000300800 */
[----:B------:R-:W3:Y:S01]  /*19ee0*/  LDL.LU R7, [R1+0x18c] ;  /* 0x00018c0001077983 */ /* 0x000ee20000300800 */
[C---:B------:R-:W-:Y:S03]  /*19ef0*/  HMMA.16816.F32.BF16 R8, R20.reuse, R12, R8 ;  /* 0x0000000c1408723c */ /* 0x040fe60000041808 */
[----:B0-----:R-:W-:Y:S04]  /*19f00*/  STL [R1+0x1048], R17 ;  /* 0x0010481101007387 */ /* 0x001fe80000100800 */
[----:B------:R0:W-:Y:S04]  /*19f10*/  STL [R1+0x1044], R18 ;  /* 0x0010441201007387 */ /* 0x0001e80000100800 */
[----:B------:R1:W-:Y:S11]  /*19f20*/  STL [R1+0x1040], R19 ;  /* 0x0010401301007387 */ /* 0x0003f60000100800 */
[----:B------:R-:W-:Y:S01]  /*19f30*/  @!UPT UIADD3 URZ, URZ, URZ, URZ ;  /* 0x0000003f3f3ff290 */ /* 0x000fe2000fffe03f */
[----:B------:R-:W-:Y:S01]  /*19f40*/  STL.64 [R1+0x50], R8 ;  /* 0x0000500801007387 */ /* 0x000fe20000100a00 */
[----:B------:R-:W-:Y:S02]  /*19f50*/  IMAD.MOV.U32 R3, RZ, RZ, R10 ;  /* 0x000000ffff037224 */ /* 0x000fe400078e000a */
[----:B------:R-:W-:Y:S02]  /*19f60*/  IMAD.MOV.U32 R2, RZ, RZ, R11 ;  /* 0x000000ffff027224 */ /* 0x000fe400078e000b */
[----:B------:R-:W-:Y:S04]  /*19f70*/  LDSM.16.MT88.4 R8, [R0+0x9800] ;  /* 0x009800000008783b */ /* 0x000fe80000004200 */
[----:B----4-:R-:W4:Y:S01]  /*19f80*/  LDSM.16.MT88.4 R12, [R28+0x9000] ;  /* 0x009000001c0c783b */ /* 0x010f220000004200 */
[----:B---3--:R-:W-:Y:S11]  /*19f90*/  HMMA.16816.F32.BF16 R20, R20, R24, R4 ;  /* 0x000000181414723c */ /* 0x008ff60000041804 */
[----:B------:R-:W-:Y:S11]  /*19fa0*/  @!UPT UIADD3 URZ, URZ, URZ, URZ ;  /* 0x0000003f3f3ff290 */ /* 0x000ff6000fffe03f */
[----:B------:R-:W-:Y:S02]  /*19fb0*/  @!UPT UIADD3 URZ, URZ, URZ, URZ ;  /* 0x0000003f3f3ff290 */ /* 0x000fe4000fffe03f */
[----:B0-----:R-:W-:Y:S02]  /*19fc0*/  IMAD.MOV.U32 R18, RZ, RZ, R21 ;  /* 0x000000ffff127224 */ /* 0x001fe400078e0015 */
[----:B-1----:R-:W-:Y:S01]  /*19fd0*/  IMAD.MOV.U32 R19, RZ, RZ, R22 ;  /* 0x000000ffff137224 */ /* 0x002fe200078e0016 */
[----:B----4-:R0:W-:Y:S01]  /*19fe0*/  STL.64 [R1+0xfe8], R14 ;  /* 0x000fe80e01007387 */ /* 0x0101e20000100a00 */
[----:B------:R-:W-:-:S03]  /*19ff0*/  IMAD.MOV.U32 R17, RZ, RZ, R20 ;  /* 0x000000ffff117224 */ /* 0x000fc600078e0014 */
[----:B0-----:R-:W3:Y:S04]  /*1a000*/  LDL R14, [R1+0x874] ;  /* 0x00087400010e7983 */ /* 0x001ee80000100800 */
[----:B------:R-:W-:Y:S04]  /*1a010*/  STL.64 [R1+0xfe0], R12 ;  /* 0x000fe00c01007387 */ /* 0x000fe80000100a00 */
[----:B------:R-:W-:Y:S04]  /*1a020*/  STL [R1+0xf34], R28 ;  /* 0x000f341c01007387 */ /* 0x000fe80000100800 */
[----:B------:R-:W-:Y:S01]  /*1a030*/  STL.64 [R1+0xf98], R10 ;  /* 0x000f980a01007387 */ /* 0x000fe20000100a00 */
[----:B------:R-:W-:-:S03]  /*1a040*/  IMAD.MOV.U32 R15, RZ, RZ, R23 ;  /* 0x000000ffff0f7224 */ /* 0x000fc600078e0017 */
[----:B------:R0:W-:Y:S04]  /*1a050*/  STL.64 [R1+0xf90], R8 ;  /* 0x000f900801007387 */ /* 0x0001e80000100a00 */
[----:B0-----:R-:W4:Y:S04]  /*1a060*/  LDL.LU R8, [R1+0x1b0] ;  /* 0x0001b00001087983 */ /* 0x001f280000300800 */
[----:B------:R-:W4:Y:S04]  /*1a070*/  LDL.LU R9, [R1+0x1b4] ;  /* 0x0001b40001097983 */ /* 0x000f280000300800 */
[----:B------:R-:W4:Y:S04]  /*1a080*/  LDL.LU R10, [R1+0x1b8] ;  /* 0x0001b800010a7983 */ /* 0x000f280000300800 */
[----:B------:R-:W4:Y:S04]  /*1a090*/  LDL.LU R11, [R1+0x1bc] ;  /* 0x0001bc00010b7983 */ /* 0x000f280000300800 */
[----:B------:R-:W-:Y:S04]  /*1a0a0*/  STL [R1+0xf30], R0 ;  /* 0x000f300001007387 */ /* 0x000fe80000100800 */
[----:B------:R-:W2:Y:S04]  /*1a0b0*/  LDL.LU.64 R6, [R1+0x10a8] ;  /* 0x0010a80001067983 */ /* 0x000ea80000300a00 */
[----:B------:R-:W4:Y:S04]  /*1a0c0*/  LDL.LU.64 R4, [R1+0x10a0] ;  /* 0x0010a00001047983 */ /* 0x000f280000300a00 */
[----:B------:R-:W-:Y:S04]  /*1a0d0*/  STL [R1+0x1090], R15 ;  /* 0x0010900f01007387 */ /* 0x000fe80000100800 */
[----:B------:R-:W-:Y:S04]  /*1a0e0*/  STL.64 [R1+0x1068], R18 ;  /* 0x0010681201007387 */ /* 0x000fe80000100a00 */
[----:B------:R0:W-:Y:S04]  /*1a0f0*/  STL.64 [R1+0x1060], R16 ;  /* 0x0010601001007387 */ /* 0x0001e80000100a00 */
[----:B0-----:R-:W2:Y:S04]  /*1a100*/  LDL.LU.64 R16, [R1] ;  /* 0x0000000001107983 */ /* 0x001ea80000300a00 */
[----:B---3--:R-:W0:Y:S04]  /*1a110*/  LDSM.16.MT88.4 R20, [R14+0x9800] ;  /* 0x009800000e14783b */ /* 0x008e280000004200 */
[----:B--2---:R1:W-:Y:S02]  /*1a120*/  STL.64 [R1+0x1070], R16 ;  /* 0x0010701001007387 */ /* 0x0043e40000100a00 */
[----:B-1----:R-:W-:-:S02]  /*1a130*/  IMAD.MOV.U32 R16, RZ, RZ, R7 ;  /* 0x000000ffff107224 */ /* 0x002fc400078e0007 */
[----:B------:R-:W-:Y:S01]  /*1a140*/  IMAD.MOV.U32 R17, RZ, RZ, R29 ;  /* 0x000000ffff117224 */ /* 0x000fe200078e001d */
[----:B------:R-:W4:Y:S04]  /*1a150*/  LDL.LU R7, [R1+0x1098] ;  /* 0x0010980001077983 */ /* 0x000f280000300800 */
[----:B------:R-:W2:Y:S04]  /*1a160*/  LDL.LU R29, [R1+0x1094] ;  /* 0x00109400011d7983 */ /* 0x000ea80000300800 */
[----:B------:R1:W-:Y:S04]  /*1a170*/  STL.64 [R1+0x1088], R16 ;  /* 0x0010881001007387 */ /* 0x0003e80000100a00 */
[----:B-1----:R-:W4:Y:S04]  /*1a180*/  LDL.LU.64 R16, [R1+0x40] ;  /* 0x0000400001107983 */ /* 0x002f280000300a00 */
[----:B------:R-:W-:Y:S04]  /*1a190*/  STL.64 [R1+0x1058], R26 ;  /* 0x0010581a01007387 */ /* 0x000fe80000100a00 */
[----:B------:R1:W-:Y:S04]  /*1a1a0*/  STL.64 [R1+0x1050], R24 ;  /* 0x0010501801007387 */ /* 0x0003e80000100a00 */
[----:B-1----:R-:W3:Y:S04]  /*1a1b0*/  LDL.LU R24, [R1+0x190] ;  /* 0x0001900001187983 */ /* 0x002ee80000300800 */
[----:B------:R-:W3:Y:S04]  /*1a1c0*/  LDL.LU R25, [R1+0x194] ;  /* 0x0001940001197983 */ /* 0x000ee80000300800 */
[----:B------:R-:W2:Y:S04]  /*1a1d0*/  LDL.LU R26, [R1+0x198] ;  /* 0x00019800011a7983 */ /* 0x000ea80000300800 */
[----:B------:R-:W2:Y:S01]  /*1a1e0*/  LDL.LU R27, [R1+0x19c] ;  /* 0x00019c00011b7983 */ /* 0x000ea20000300800 */
[----:B----4-:R-:W-:Y:S01]  /*1a1f0*/  HMMA.16816.F32.BF16 R12, R4, R16, R8 ;  /* 0x00000010040c723c */ /* 0x010fe20000041808 */
[----:B------:R-:W-:-:S02]  /*1a200*/  IMAD.MOV.U32 R0, RZ, RZ, R17 ;  /* 0x000000ffff007224 */ /* 0x000fc400078e0011 */
[----:B--2---:R-:W-:Y:S04]  /*1a210*/  STL.64 [R1+0x1080], R26 ;  /* 0x0010801a01007387 */ /* 0x004fe80000100a00 */
[----:B---3--:R1:W-:Y:S11]  /*1a220*/  STL.64 [R1+0x1078], R24 ;  /* 0x0010781801007387 */ /* 0x0083f60000100a00 */
[----:B------:R-:W-:Y:S06]  /*1a230*/  @!UPT UIADD3 URZ, URZ, URZ, URZ ;  /* 0x0000003f3f3ff290 */ /* 0x000fec000fffe03f */
[----:B------:R-:W-:Y:S02]  /*1a240*/  IMAD.MOV.U32 R11, RZ, RZ, R12 ;  /* 0x000000ffff0b7224 */ /* 0x000fe400078e000c */
[----:B------:R-:W-:Y:S01]  /*1a250*/  IMAD.MOV.U32 R8, RZ, RZ, R15 ;  /* 0x000000ffff087224 */ /* 0x000fe200078e000f */
[----:B-1----:R-:W2:Y:S04]  /*1a260*/  LDL.LU R24, [R1+0x1a0] ;  /* 0x0001a00001187983 */ /* 0x002ea80000300800 */
[----:B------:R-:W2:Y:S04]  /*1a270*/  LDL.LU R25, [R1+0x1a4] ;  /* 0x0001a40001197983 */ /* 0x000ea80000300800 */
[----:B------:R-:W2:Y:S04]  /*1a280*/  LDL.LU R26, [R1+0x1a8] ;  /* 0x0001a800011a7983 */ /* 0x000ea80000300800 */
[----:B------:R-:W2:Y:S04]  /*1a290*/  LDL.LU R27, [R1+0x1ac] ;  /* 0x0001ac00011b7983 */ /* 0x000ea80000300800 */
[----:B0-----:R-:W-:Y:S04]  /*1a2a0*/  STL.64 [R1+0xf48], R22 ;  /* 0x000f481601007387 */ /* 0x001fe80000100a00 */
[----:B------:R0:W-:Y:S01]  /*1a2b0*/  STL.64 [R1+0xf40], R20 ;  /* 0x000f401401007387 */ /* 0x0001e20000100a00 */
[----:B------:R-:W-:-:S03]  /*1a2c0*/  IMAD.MOV.U32 R12, RZ, RZ, R16 ;  /* 0x000000ffff0c7224 */ /* 0x000fc600078e0010 */
[----:B0-----:R-:W3:Y:S04]  /*1a2d0*/  LDL.LU R20, [R1+0x170] ;  /* 0x0001700001147983 */ /* 0x001ee80000300800 */
[----:B------:R-:W3:Y:S04]  /*1a2e0*/  LDL.LU R21, [R1+0x174] ;  /* 0x0001740001157983 */ /* 0x000ee80000300800 */
[----:B------:R-:W3:Y:S04]  /*1a2f0*/  LDL.LU R22, [R1+0x178] ;  /* 0x0001780001167983 */ /* 0x000ee80000300800 */
[----:B------:R-:W4:Y:S04]  /*1a300*/  LDL.LU R15, [R1+0x1090] ;  /* 0x00109000010f7983 */ /* 0x000f280000300800 */
[----:B------:R-:W2:Y:S02]  /*1a310*/  LDL.LU.64 R16, [R1+0x1088] ;  /* 0x0010880001107983 */ /* 0x000ea40000300a00 */
[C---:B--2---:R-:W-:Y:S02]  /*1a320*/  HMMA.16816.F32.BF16 R16, R4.reuse, R16, R24 ;  /* 0x000000100410723c */ /* 0x044fe40000041818 */
[----:B------:R-:W2:Y:S04]  /*1a330*/  LDL.LU.64 R26, [R1+0x1080] ;  /* 0x00108000011a7983 */ /* 0x000ea80000300a00 */
[----:B------:R-:W2:Y:S11]  /*1a340*/  LDL.LU.64 R24, [R1+0x1078] ;  /* 0x0010780001187983 */ /* 0x000eb60000300a00 */
[----:B------:R-:W-:Y:S06]  /*1a350*/  @!UPT UIADD3 URZ, URZ, URZ, URZ ;  /* 0x0000003f3f3ff290 */ /* 0x000fec000fffe03f */
[----:B------:R0:W-:Y:S04]  /*1a360*/  STL.64 [R1+0x90], R16 ;  /* 0x0000901001007387 */ /* 0x0001e80000100a00 */
[----:B------:R1:W-:Y:S04]  /*1a370*/  STL.64 [R1+0x98], R18 ;  /* 0x0000981201007387 */ /* 0x0003e80000100a00 */
[----:B0-----:R-:W2:Y:S01]  /*1a380*/  LDL.LU.64 R16, [R1+0x1070] ;  /* 0x0010700001107983 */ /* 0x001ea20000300a00 */
[----:B------:R-:W-:Y:S02]  /*1a390*/  IMAD.MOV.U32 R10, RZ, RZ, R13 ;  /* 0x000000ffff0a7224 */ /* 0x000fe400078e000d */
[----:B------:R-:W-:Y:S01]  /*1a3a0*/  IMAD.MOV.U32 R9, RZ, RZ, R14 ;  /* 0x000000ffff097224 */ /* 0x000fe200078e000e */
[----:B-1----:R-:W3:Y:S01]  /*1a3b0*/  LDL.LU.64 R18, [R1+0x1068] ;  /* 0x0010680001127983 */ /* 0x002ee20000300a00 */
[----:B------:R-:W-:Y:S01]  /*1a3c0*/  IMAD.MOV.U32 R23, RZ, RZ, R29 ;  /* 0x000000ffff177224 */ /* 0x000fe200078e001d */
[----:B--2---:R-:W-:Y:S01]  /*1a3d0*/  HMMA.16816.F32.BF16 R24, R4, R16, R24 ;  /* 0x000000100418723c */ /* 0x004fe20000041818 */
[----:B------:R-:W-:-:S02]  /*1a3e0*/  IMAD.MOV.U32 R14, RZ, RZ, R16 ;  /* 0x000000ffff0e7224 */ /* 0x000fc400078e0010 */
[----:B------:R-:W-:Y:S02]  /*1a3f0*/  IMAD.MOV.U32 R13, RZ, RZ, R17 ;  /* 0x000000ffff0d7224 */ /* 0x000fe400078e0011 */
[----:B------:R-:W2:Y:S11]  /*1a400*/  LDL.LU.64 R16, [R1+0x1060] ;  /* 0x0010600001107983 */ /* 0x000eb60000300a00 */
[----:B------:R-:W-:Y:S07]  /*1a410*/  @!UPT UIADD3 URZ, URZ, URZ, URZ ;  /* 0x0000003f3f3ff290 */ /* 0x000fee000fffe03f */
[----:B------:R0:W-:Y:S01]  /*1a420*/  STL.64 [R1+0x100], R24 ;  /* 0x0001001801007387 */ /* 0x0001e20000100a00 */
[----:B------:R-:W-:Y:S02]  /*1a430*/  IMAD.MOV.U32 R28, RZ, RZ, R26 ;  /* 0x000000ffff1c7224 */ /* 0x000fe400078e001a */
[----:B------:R-:W-:Y:S02]  /*1a440*/  IMAD.MOV.U32 R29, RZ, RZ, R27 ;  /* 0x000000ffff1d7224 */ /* 0x000fe400078e001b */
[----:B------:R-:W2:Y:S04]  /*1a450*/  LDL.LU.64 R26, [R1+0x1058] ;  /* 0x00105800011a7983 */ /* 0x000ea80000300a00 */
[----:B0-----:R-:W3:Y:S04]  /*1a460*/  LDL.LU.64 R24, [R1+0x1050] ;  /* 0x0010500001187983 */ /* 0x001ee80000300a00 */
[----:B--2---:R-:W-:Y:S01]  /*1a470*/  STL.64 [R1+0xff8], R26 ;  /* 0x000ff81a01007387 */ /* 0x004fe20000100a00 */
[----:B---3--:R-:W-:Y:S03]  /*1a480*/  HMMA.16816.F32.BF16 R4, R4, R24, R20 ;  /* 0x000000180404723c */ /* 0x008fe60000041814 */
[----:B------:R-:W-:Y:S04]  /*1a490*/  STL.64 [R1+0xff0], R24 ;  /* 0x000ff01801007387 */ /* 0x000fe80000100a00 */
[----:B------:R-:W-:-:S02]  /*1a4a0*/  IMAD.MOV.U32 R22, RZ, RZ, R19 ;  /* 0x000000ffff167224 */ /* 0x000fc400078e0013 */
[----:B----4-:R-:W-:Y:S02]  /*1a4b0*/  IMAD.MOV.U32 R23, RZ, RZ, R15 ;  /* 0x000000ffff177224 */ /* 0x010fe400078e000f */
[----:B------:R-:W-:Y:S02]  /*1a4c0*/  IMAD.MOV.U32 R20, RZ, RZ, R17 ;  /* 0x000000ffff147224 */ /* 0x000fe400078e0011 */
[----:B------:R-:W-:Y:S01]  /*1a4d0*/  IMAD.MOV.U32 R21, RZ, RZ, R18 ;  /* 0x000000ffff157224 */ /* 0x000fe200078e0012 */
[----:B------:R-:W2:Y:S04]  /*1a4e0*/  LDL.LU R17, [R1+0x1048] ;  /* 0x0010480001117983 */ /* 0x000ea80000300800 */
[----:B------:R-:W2:Y:S04]  /*1a4f0*/  LDL.LU R18, [R1+0x1044] ;  /* 0x0010440001127983 */ /* 0x000ea80000300800 */
[----:B------:R-:W2:Y:S04]  /*1a500*/  LDL.LU R19, [R1+0x1040] ;  /* 0x0010400001137983 */ /* 0x000ea80000300800 */
[----:B------:R0:W-:Y:S04]  /*1a510*/  STL.64 [R1+0xf58], R22 ;  /* 0x000f581601007387 */ /* 0x0001e80000100a00 */
[----:B------:R1:W-:Y:S04]  /*1a520*/  STL.64 [R1+0xf50], R20 ;  /* 0x000f501401007387 */ /* 0x0003e80000100a00 */
[----:B0-----:R-:W3:Y:S04]  /*1a530*/  LDL R22, [R1+0x8] ;  /* 0x0000080001167983 */ /* 0x001ee80000100800 */
[----:B------:R-:W3:Y:S01]  /*1a540*/  LDL R23, [R1+0xc] ;  /* 0x00000c0001177983 */ /* 0x000ee20000100800 */
[----:B-1----:R-:W-:-:S02]  /*1a550*/  IMAD.MOV.U32 R20, RZ, RZ, R14 ;  /* 0x000000ffff147224 */ /* 0x002fc400078e000e */
[----:B------:R-:W-:Y:S01]  /*1a560*/  IMAD.MOV.U32 R21, RZ, RZ, R13 ;  /* 0x000000ffff157224 */ /* 0x000fe200078e000d */
[----:B---3--:R-:W-:Y:S04]  /*1a570*/  STL.64 [R1+0x1008], R22 ;  /* 0x0010081601007387 */ /* 0x008fe80000100a00 */
[----:B------:R-:W-:Y:S04]  /*1a580*/  STL.64 [R1+0x1000], R20 ;  /* 0x0010001401007387 */ /* 0x000fe80000100a00 */
[----:B------:R0:W-:Y:S04]  /*1a590*/  STL.64 [R1+0xf00], R6 ;  /* 0x000f000601007387 */ /* 0x0001e80000100a00 */
[----:B0-----:R-:W3:Y:S01]  /*1a5a0*/  LDL R7, [R1+0x870] ;  /* 0x0008700001077983 */ /* 0x001ee20000100800 */
[----:B------:R-:W-:-:S03]  /*1a5b0*/  IMAD.MOV.U32 R6, RZ, RZ, R9 ;  /* 0x000000ffff067224 */ /* 0x000fc600078e0009 */
[----:B------:R0:W-:Y:S02]  /*1a5c0*/  STL.64 [R1+0xef8], R4 ;  /* 0x000ef80401007387 */ /* 0x0001e40000100a00 */
[----:B0-----:R-:W-:Y:S02]  /*1a5d0*/  IMAD.MOV.U32 R5, RZ, RZ, R10 ;  /* 0x000000ffff057224 */ /* 0x001fe400078e000a */
[----:B------:R-:W-:Y:S01]  /*1a5e0*/  IMAD.MOV.U32 R4, RZ, RZ, R11 ;  /* 0x000000ffff047224 */ /* 0x000fe200078e000b */
[----:B---3--:R0:W-:Y:S02]  /*1a5f0*/  STL [R1+0xf38], R7 ;  /* 0x000f380701007387 */ /* 0x0081e40000100800 */
[----:B0-----:R-:W-:Y:S02]  /*1a600*/  IMAD.MOV.U32 R7, RZ, RZ, R8 ;  /* 0x000000ffff077224 */ /* 0x001fe400078e0008 */
[----:B------:R-:W3:Y:S04]  /*1a610*/  LDL.LU R8, [R1+0x80] ;  /* 0x0000800001087983 */ /* 0x000ee80000300800 */
[----:B------:R-:W3:Y:S04]  /*1a620*/  LDL.LU R9, [R1+0x84] ;  /* 0x0000840001097983 */ /* 0x000ee80000300800 */
[----:B------:R-:W4:Y:S04]  /*1a630*/  LDL.LU R10, [R1+0x88] ;  /* 0x00008800010a7983 */ /* 0x000f280000300800 */
[----:B------:R-:W4:Y:S04]  /*1a640*/  LDL.LU R11, [R1+0x8c] ;  /* 0x00008c00010b7983 */ /* 0x000f280000300800 */
[----:B----4-:R-:W-:Y:S04]  /*1a650*/  STL.64 [R1+0xfa8], R10 ;  /* 0x000fa80a01007387 */ /* 0x010fe80000100a00 */
[----:B---3--:R0:W-:Y:S04]  /*1a660*/  STL.64 [R1+0xfa0], R8 ;  /* 0x000fa00801007387 */ /* 0x0081e80000100a00 */
[----:B0-----:R-:W3:Y:S04]  /*1a670*/  LDL.LU R8, [R1+0xa0] ;  /* 0x0000a00001087983 */ /* 0x001ee80000300800 */
        /* <DEDUP_REMOVED lines=10> */
[----:B---3--:R0:W-:Y:S02]  /*1a720*/  STL.64 [R1+0xfc0], R8 ;  /* 0x000fc00801007387 */ /* 0x0081e40000100a00 */
[----:B0-----:R-:W-:-:S02]  /*1a730*/  IMAD.MOV.U32 R8, RZ, RZ, R12 ;  /* 0x000000ffff087224 */ /* 0x001fc400078e000c */
[----:B------:R-:W3:Y:S04]  /*1a740*/  LDL.LU R12, [R1+0xd0] ;  /* 0x0000d000010c7983 */ /* 0x000ee80000300800 */
[----:B------:R-:W3:Y:S04]  /*1a750*/  LDL.LU R13, [R1+0xd4] ;  /* 0x0000d400010d7983 */ /* 0x000ee80000300800 */
[----:B------:R-:W4:Y:S04]  /*1a760*/  LDL.LU R14, [R1+0xd8] ;  /* 0x0000d800010e7983 */ /* 0x000f280000300800 */
[----:B------:R-:W4:Y:S04]  /*1a770*/  LDL.LU R15, [R1+0xdc] ;  /* 0x0000dc00010f7983 */ /* 0x000f280000300800 */
[----:B------:R-:W2:Y:S04]  /*1a780*/  LDL.LU R20, [R1+0xf0] ;  /* 0x0000f00001147983 */ /* 0x000ea80000300800 */
[----:B------:R-:W2:Y:S04]  /*1a790*/  LDL.LU R21, [R1+0xf4] ;  /* 0x0000f40001157983 */ /* 0x000ea80000300800 */
[----:B------:R-:W2:Y:S04]  /*1a7a0*/  LDL.LU R22, [R1+0xf8] ;  /* 0x0000f80001167983 */ /* 0x000ea80000300800 */
[----:B------:R-:W2:Y:S04]  /*1a7b0*/  LDL.LU R23, [R1+0xfc] ;  /* 0x0000fc0001177983 */ /* 0x000ea80000300800 */
[----:B--2---:R-:W-:Y:S01]  /*1a7c0*/  STL.64 [R1+0x1028], R22 ;  /* 0x0010281601007387 */ /* 0x004fe20000100a00 */
[----:B------:R0:W-:Y:S03]  /*1a7d0*/  STL.64 [R1+0x1020], R20 ;  /* 0x0010201401007387 */ /* 0x0001e60000100a00 */
[----:B0-----:R-:W2:Y:S01]  /*1a7e0*/  LDL.LU R20, [R1+0x160] ;  /* 0x0001600001147983 */ /* 0x001ea20000300800 */
[----:B------:R-:W2:Y:S02]  /*1a7f0*/  LDL.LU R21, [R1+0x164] ;  /* 0x0001640001157983 */ /* 0x000ea40000300800 */
[----:B------:R-:W2:Y:S02]  /*1a800*/  LDL.LU R22, [R1+0x168] ;  /* 0x0001680001167983 */ /* 0x000ea40000300800 */
[----:B------:R-:W2:Y:S01]  /*1a810*/  LDL.LU R23, [R1+0x16c] ;  /* 0x00016c0001177983 */ /* 0x000ea20000300800 */
[----:B----4-:R-:W-:Y:S01]  /*1a820*/  STL.64 [R1+0x1018], R14 ;  /* 0x0010180e01007387 */ /* 0x010fe20000100a00 */
[----:B---3--:R0:W-:Y:S03]  /*1a830*/  STL.64 [R1+0x1010], R12 ;  /* 0x0010100c01007387 */ /* 0x0081e60000100a00 */
[----:B0-----:R-:W3:Y:S01]  /*1a840*/  LDL.LU.64 R12, [R1+0x30] ;  /* 0x00003000010c7983 */ /* 0x001ee20000300a00 */
[----:B------:R-:W4:Y:S02]  /*1a850*/  LDL.LU R24, [R1+0xe0] ;  /* 0x0000e00001187983 */ /* 0x000f240000300800 */
[----:B------:R-:W4:Y:S02]  /*1a860*/  LDL.LU R25, [R1+0xe4] ;  /* 0x0000e40001197983 */ /* 0x000f240000300800 */
[----:B------:R-:W4:Y:S01]  /*1a870*/  LDL.LU R26, [R1+0xe8] ;  /* 0x0000e800011a7983 */ /* 0x000f220000300800 */
[----:B------:R-:W4:Y:S01]  /*1a880*/  LDL.LU R27, [R1+0xec] ;  /* 0x0000ec00011b7983 */ /* 0x000f220000300800 */
[----:B------:R-:W-:Y:S02]  /*1a890*/  STL.64 [R1+0xf68], R6 ;  /* 0x000f680601007387 */ /* 0x000fe40000100a00 */
[----:B------:R0:W-:Y:S02]  /*1a8a0*/  STL.64 [R1+0xf60], R4 ;  /* 0x000f600401007387 */ /* 0x0001e40000100a00 */
[----:B0-----:R-:W2:Y:S01]  /*1a8b0*/  LDL.LU R4, [R1+0x50] ;  /* 0x0000500001047983 */ /* 0x001ea20000300800 */
[----:B------:R-:W2:Y:S02]  /*1a8c0*/  LDL.LU R5, [R1+0x54] ;  /* 0x0000540001057983 */ /* 0x000ea40000300800 */
[----:B------:R-:W-:-:S02]  /*1a8d0*/  IMAD.MOV.U32 R6, RZ, RZ, R3 ;  /* 0x000000ffff067224 */ /* 0x000fc400078e0003 */
[----:B------:R-:W-:Y:S01]  /*1a8e0*/  IMAD.MOV.U32 R7, RZ, RZ, R2 ;  /* 0x000000ffff077224 */ /* 0x000fe200078e0002 */
[----:B------:R-:W3:Y:S01]  /*1a8f0*/  LDL.LU R3, [R1+0x103c] ;  /* 0x00103c0001037983 */ /* 0x000ee20000300800 */
[----:B------:R-:W3:Y:S03]  /*1a900*/  LDL.LU R2, [R1+0x1038] ;  /* 0x0010380001027983 */ /* 0x000ee60000300800 */
[----:B------:R-:W-:Y:S04]  /*1a910*/  STL.64 [R1+0xf78], R6 ;  /* 0x000f780601007387 */ /* 0x000fe80000100a00 */
[----:B--2---:R0:W-:Y:S04]  /*1a920*/  STL.64 [R1+0xf70], R4 ;  /* 0x000f700401007387 */ /* 0x0041e80000100a00 */
[----:B0-----:R-:W2:Y:S01]  /*1a930*/  LDL.LU R4, [R1+0x60] ;  /* 0x0000600001047983 */ /* 0x001ea20000300800 */
[----:B------:R-:W2:Y:S02]  /*1a940*/  LDL.LU R5, [R1+0x64] ;  /* 0x0000640001057983 */ /* 0x000ea40000300800 */
[----:B------:R-:W2:Y:S02]  /*1a950*/  LDL.LU R6, [R1+0x68] ;  /* 0x0000680001067983 */ /* 0x000ea40000300800 */
[----:B------:R-:W2:Y:S02]  /*1a960*/  LDL.LU R7, [R1+0x6c] ;  /* 0x00006c0001077983 */ /* 0x000ea40000300800 */
[----:B------:R-:W-:-:S07]  /*1a970*/  IMAD.MOV.U32 R9, RZ, RZ, R0 ;  /* 0x000000ffff097224 */ /* 0x000fce00078e0000 */
[----:B------:R-:W-:Y:S01]  /*1a980*/  HMMA.16816.F32.BF16 R20, R16, R8, R20 ;  /* 0x000000081014723c */ /* 0x000fe20000041814 */
[----:B--2---:R-:W-:Y:S01]  /*1a990*/  STL.64 [R1+0xf88], R6 ;  /* 0x000f880601007387 */ /* 0x004fe20000100a00 */
[----:B------:R3:W-:Y:S02]  /*1a9a0*/  STL.64 [R1+0xf80], R4 ;  /* 0x000f800401007387 */ /* 0x0007e40000100a00 */
[----:B---3--:R-:W-:Y:S02]  /*1a9b0*/  IMAD.MOV.U32 R4, RZ, RZ, R2 ;  /* 0x000000ffff047224 */ /* 0x008fe400078e0002 */
[----:B------:R-:W-:Y:S01]  /*1a9c0*/  IMAD.MOV.U32 R5, RZ, RZ, R3 ;  /* 0x000000ffff057224 */ /* 0x000fe200078e0003 */
[----:B------:R-:W2:Y:S01]  /*1a9d0*/  LDL.LU R2, [R1+0x1034] ;  /* 0x0010340001027983 */ /* 0x000ea20000300800 */
[----:B------:R-:W3:Y:S02]  /*1a9e0*/  LDL.LU R3, [R1+0x1030] ;  /* 0x0010300001037983 */ /* 0x000ee40000300800 */
[----:B------:R-:W2:Y:S02]  /*1a9f0*/  LDL.LU R6, [R1+0x78] ;  /* 0x0000780001067983 */ /* 0x000ea40000300800 */
[----:B------:R-:W2:Y:S02]  /*1aa00*/  LDL.LU R7, [R1+0x7c] ;  /* 0x00007c0001077983 */ /* 0x000ea40000300800 */
[----:B--2---:R-:W-:Y:S01]  /*1aa10*/  STL.64 [R1+0xfd8], R6 ;  /* 0x000fd80601007387 */ /* 0x004fe20000100a00 */
[----:B------:R0:W-:Y:S03]  /*1aa20*/  STL.64 [R1+0xfd0], R4 ;  /* 0x000fd00401007387 */ /* 0x0001e60000100a00 */
[----:B0-----:R-:W2:Y:S01]  /*1aa30*/  LDL.LU R4, [R1+0xc0] ;  /* 0x0000c00001047983 */ /* 0x001ea20000300800 */
[----:B------:R-:W2:Y:S02]  /*1aa40*/  LDL.LU R5, [R1+0xc4] ;  /* 0x0000c40001057983 */ /* 0x000ea40000300800 */
[----:B---3--:R-:W-:-:S02]  /*1aa50*/  IMAD.MOV.U32 R6, RZ, RZ, R3 ;  /* 0x000000ffff067224 */ /* 0x008fc400078e0003 */
[----:B------:R-:W-:Y:S01]  /*1aa60*/  STL.64 [R1+0x160], R20 ;  /* 0x0001601401007387 */ /* 0x000fe20000100a00 */
[----:B------:R0:W-:Y:S01]  /*1aa70*/  STL [R1+0x168], R22 ;  /* 0x0001681601007387 */ /* 0x0001e20000100800 */
[----:B------:R-:W-:-:S03]  /*1aa80*/  IMAD.MOV.U32 R3, RZ, RZ, R23 ;  /* 0x000000ffff037224 */ /* 0x000fc600078e0017 */
[----:B0-----:R-:W3:Y:S01]  /*1aa90*/  LDL.LU.64 R22, [R1+0x1028] ;  /* 0x0010280001167983 */ /* 0x001ee20000300a00 */
[----:B------:R-:W3:Y:S02]  /*1aaa0*/  LDL.LU.64 R20, [R1+0x1020] ;  /* 0x0010200001147983 */ /* 0x000ee40000300a00 */
[----:B------:R-:W-:Y:S02]  /*1aab0*/  STL [R1+0xf2c], R3 ;  /* 0x000f2c0301007387 */ /* 0x000fe40000100800 */
[----:B------:R-:W-:Y:S02]  /*1aac0*/  IMAD.MOV.U32 R11, RZ, RZ, R12 ;  /* 0x000000ffff0b7224 */ /* 0x000fe400078e000c */
[----:B------:R-:W-:Y:S01]  /*1aad0*/  IMAD.MOV.U32 R10, RZ, RZ, R13 ;  /* 0x000000ffff0a7224 */ /* 0x000fe200078e000d */
[----:B------:R-:W2:Y:S01]  /*1aae0*/  LDL.LU.64 R14, [R1+0x1018] ;  /* 0x00101800010e7983 */ /* 0x000ea20000300a00 */
[----:B------:R-:W-:Y:S01]  /*1aaf0*/  IMAD.MOV.U32 R7, RZ, RZ, R2 ;  /* 0x000000ffff077224 */ /* 0x000fe200078e0002 */
[C---:B---3--:R-:W-:Y:S02]  /*1ab00*/  HMMA.16816.F32.BF16 R20, R16.reuse, R12, R20 ;  /* 0x0000000c1014723c */ /* 0x048fe40000041814 */
[----:B------:R-:W2:Y:S11]  /*1ab10*/  LDL.LU.64 R12, [R1+0x1010] ;  /* 0x00101000010c7983 */ /* 0x000eb60000300a00 */
[----:B------:R-:W-:Y:S10]  /*1ab20*/  @!UPT UIADD3 URZ, URZ, URZ, URZ ;  /* 0x0000003f3f3ff290 */ /* 0x000ff4000fffe03f */
[----:B------:R-:W-:Y:S01]  /*1ab30*/  STL.64 [R1+0x150], R20 ;  /* 0x0001501401007387 */ /* 0x000fe20000100a00 */
[----:B------:R0:W-:Y:S02]  /*1ab40*/  STL [R1+0x15c], R23 ;  /* 0x00015c1701007387 */ /* 0x0001e40000100800 */
[----:B------:R-:W-:Y:S02]  /*1ab50*/  IMAD.MOV.U32 R2, RZ, RZ, R22 ;  /* 0x000000ffff027224 */ /* 0x000fe400078e0016 */
[----:B0-----:R-:W3:Y:S01]  /*1ab60*/  LDL.LU.64 R22, [R1+0x1008] ;  /* 0x0010080001167983 */ /* 0x001ee20000300a00 */
[----:B------:R-:W4:Y:S02]  /*1ab70*/  LDL.LU.64 R20, [R1+0x1000] ;  /* 0x0010000001147983 */ /* 0x000f240000300a00 */
[C---:B----4-:R-:W-:Y:S11]  /*1ab80*/  HMMA.16816.F32.BF16 R24, R16.reuse, R20, R24 ;  /* 0x000000141018723c */ /* 0x050ff60000041818 */
[----:B------:R-:W-:Y:S11]  /*1ab90*/  @!UPT UIADD3 URZ, URZ, URZ, URZ ;  /* 0x0000003f3f3ff290 */ /* 0x000ff6000fffe03f */
[----:B------:R-:W-:Y:S01]  /*1aba0*/  @!UPT UIADD3 URZ, URZ, URZ, URZ ;  /* 0x0000003f3f3ff290 */ /* 0x000fe2000fffe03f */
[----:B------:R-:W-:Y:S01]  /*1abb0*/  STL [R1+0x144], R25 ;  /* 0x0001441901007387 */ /* 0x000fe20000100800 */
[----:B------:R0:W-:Y:S02]  /*1abc0*/  STL [R1+0x148], R26 ;  /* 0x0001481a01007387 */ /* 0x0001e40000100800 */
[----:B------:R-:W-:Y:S02]  /*1abd0*/  IMAD.MOV.U32 R3, RZ, RZ, R27 ;  /* 0x000000ffff037224 */ /* 0x000fe400078e001b */
[----:B------:R-:W-:Y:S01]  /*1abe0*/  IMAD.MOV.U32 R0, RZ, RZ, R24 ;  /* 0x000000ffff007224 */ /* 0x000fe200078e0018 */
[----:B0-----:R-:W4:Y:S01]  /*1abf0*/  LDL.LU.64 R26, [R1+0xff8] ;  /* 0x000ff800011a7983 */ /* 0x001f220000300a00 */
[----:B------:R-:W2:Y:S02]  /*1ac00*/  LDL.LU.64 R24, [R1+0xff0] ;  /* 0x000ff00001187983 */ /* 0x000ea40000300a00 */
[----:B--2---:R-:W-:Y:S01]  /*1ac10*/  HMMA.16816.F32.BF16 R16, R16, R24, R12 ;  /* 0x000000181010723c */ /* 0x004fe2000004180c */
[----:B------:R-:W2:Y:S01]  /*1ac20*/  LDL.LU.64 R14, [R1+0xfe8] ;  /* 0x000fe800010e7983 */ /* 0x000ea20000300a00 */
[----:B------:R-:W2:Y:S11]  /*1ac30*/  LDL.LU.64 R12, [R1+0xfe0] ;  /* 0x000fe000010c7983 */ /* 0x000eb60000300a00 */
[----:B------:R-:W-:Y:S10]  /*1ac40*/  @!UPT UIADD3 URZ, URZ, URZ, URZ ;  /* 0x0000003f3f3ff290 */ /* 0x000ff4000fffe03f */
[----:B------:R0:W-:Y:S02]  /*1ac50*/  STL.64 [R1+0x130], R16 ;  /* 0x0001301001007387 */ /* 0x0001e40000100a00 */
[----:B0-----:R-:W-:Y:S02]  /*1ac60*/  IMAD.MOV.U32 R16, RZ, RZ, R11 ;  /* 0x000000ffff107224 */ /* 0x001fe400078e000b */
[----:B------:R-:W-:Y:S01]  /*1ac70*/  IMAD.MOV.U32 R17, RZ, RZ, R10 ;  /* 0x000000ffff117224 */ /* 0x000fe200078e000a */
[----:B------:R0:W-:Y:S04]  /*1ac80*/  STL.64 [R1+0x138], R18 ;  /* 0x0001381201007387 */ /* 0x0001e80000100a00 */
[----:B0-----:R-:W3:Y:S04]  /*1ac90*/  LDL R18, [R1+0x38] ;  /* 0x0000380001127983 */ /* 0x001ee80000100800 */
[----:B------:R-:W3:Y:S01]  /*1aca0*/  LDL R19, [R1+0x3c] ;  /* 0x00003c0001137983 */ /* 0x000ee20000100800 */
[C---:B--2---:R-:W-:Y:S03]  /*1acb0*/  HMMA.16816.F32.BF16 R8, R12.reuse, R8, R4 ;  /* 0x000000080c08723c */ /* 0x044fe60000041804 */
[----:B------:R-:W2:Y:S01]  /*1acc0*/  LDL.LU.64 R6, [R1+0xfd8] ;  /* 0x000fd80001067983 */ /* 0x000ea20000300a00 */
[----:B------:R-:W2:Y:S11]  /*1acd0*/  LDL.LU.64 R4, [R1+0xfd0] ;  /* 0x000fd00001047983 */ /* 0x000eb60000300a00 */
[----:B------:R-:W-:Y:S08]  /*1ace0*/  @!UPT UIADD3 URZ, URZ, URZ, URZ ;  /* 0x0000003f3f3ff290 */ /* 0x000ff0000fffe03f */
[----:B------:R-:W-:Y:S01]  /*1acf0*/  STL.64 [R1+0x120], R8 ;  /* 0x0001200801007387 */ /* 0x000fe20000100a00 */
[----:B------:R0:W-:Y:S03]  /*1ad00*/  STL.64 [R1+0x128], R10 ;  /* 0x0001280a01007387 */ /* 0x0001e60000100a00 */
[----:B0-----:R-:W2:Y:S01]  /*1ad10*/  LDL.LU.64 R10, [R1+0xfc8] ;  /* 0x000fc800010a7983 */ /* 0x001ea20000300a00 */
[----:B------:R-:W2:Y:S02]  /*1ad20*/  LDL.LU.64 R8, [R1+0xfc0] ;  /* 0x000fc00001087983 */ /* 0x000ea40000300a00 */
[C---:B--2---:R-:W-:Y:S11]  /*1ad30*/  HMMA.16816.F32.BF16 R8, R12.reuse, R16, R8 ;  /* 0x000000100c08723c */ /* 0x044ff60000041808 */
[----:B------:R-:W-:Y:S11]  /*1ad40*/  @!UPT UIADD3 URZ, URZ, URZ, URZ ;  /* 0x0000003f3f3ff290 */ /* 0x000ff6000fffe03f */
[----:B------:R-:W-:Y:S01]  /*1ad50*/  @!UPT UIADD3 URZ, URZ, URZ, URZ ;  /* 0x0000003f3f3ff290 */ /* 0x000fe2000fffe03f */
        /* <DEDUP_REMOVED lines=11> */
[----:B--2---:R-:W-:Y:S01]  /*1ae10*/  HMMA.16816.F32.BF16 R12, R12, R24, R8 ;  /* 0x000000180c0c723c */ /* 0x004fe20000041808 */
[----:B------:R-:W2:Y:S01]  /*1ae20*/  LDL.LU.64 R10, [R1+0xf98] ;  /* 0x000f9800010a7983 */ /* 0x000ea20000300a00 */
[----:B------:R-:W2:Y:S11]  /*1ae30*/  LDL.LU.64 R8, [R1+0xf90] ;  /* 0x000f900001087983 */ /* 0x000eb60000300a00 */
[----:B------:R-:W-:Y:S10]  /*1ae40*/  @!UPT UIADD3 URZ, URZ, URZ, URZ ;  /* 0x0000003f3f3ff290 */ /* 0x000ff4000fffe03f */
[----:B------:R-:W-:Y:S01]  /*1ae50*/  STL.64 [R1+0xe0], R12 ;  /* 0x0000e00c01007387 */ /* 0x000fe20000100a00 */
[----:B------:R0:W-:Y:S03]  /*1ae60*/  STL.64 [R1+0xe8], R14 ;  /* 0x0000e80e01007387 */ /* 0x0001e60000100a00 */
[----:B0-----:R-:W2:Y:S04]  /*1ae70*/  LDL R14, [R1+0x48] ;  /* 0x00004800010e7983 */ /* 0x001ea80000100800 */
[----:B------:R-:W2:Y:S02]  /*1ae80*/  LDL R15, [R1+0x4c] ;  /* 0x00004c00010f7983 */ /* 0x000ea40000100800 */
[C---:B--2---:R-:W-:Y:S11]  /*1ae90*/  HMMA.16816.F32.BF16 R4, R8.reuse, R14, R4 ;  /* 0x0000000e0804723c */ /* 0x044ff60000041804 */
[----:B------:R-:W-:Y:S11]  /*1aea0*/  @!UPT UIADD3 URZ, URZ, URZ, URZ ;  /* 0x0000003f3f3ff290 */ /* 0x000ff6000fffe03f */
[----:B------:R-:W-:Y:S01]  /*1aeb0*/  @!UPT UIADD3 URZ, URZ, URZ, URZ ;  /* 0x0000003f3f3ff290 */ /* 0x000fe2000fffe03f */
[----:B------:R-:W-:Y:S01]  /*1aec0*/  STL.64 [R1+0xd0], R4 ;  /* 0x0000d00401007387 */ /* 0x000fe20000100a00 */
[----:B------:R0:W-:Y:S03]  /*1aed0*/  STL.64 [R1+0xd8], R6 ;  /* 0x0000d80601007387 */ /* 0x0001e60000100a00 */
[----:B0-----:R-:W3:Y:S01]  /*1aee0*/  LDL.LU.64 R6, [R1+0xf88] ;  /* 0x000f880001067983 */ /* 0x001ee20000300a00 */
[----:B------:R-:W3:Y:S02]  /*1aef0*/  LDL.LU.64 R4, [R1+0xf80] ;  /* 0x000f800001047983 */ /* 0x000ee40000300a00 */
[C---:B---3--:R-:W-:Y:S11]  /*1af00*/  HMMA.16816.F32.BF16 R4, R8.reuse, R18, R4 ;  /* 0x000000120804723c */ /* 0x048ff60000041804 */
[----:B------:R-:W-:Y:S11]  /*1af10*/  @!UPT UIADD3 URZ, URZ, URZ, URZ ;  /* 0x0000003f3f3ff290 */ /* 0x000ff6000fffe03f */
[----:B------:R-:W-:Y:S01]  /*1af20*/  @!UPT UIADD3 URZ, URZ, URZ, URZ ;  /* 0x0000003f3f3ff290 */ /* 0x000fe2000fffe03f */
[----:B------:R-:W-:Y:S01]  /*1af30*/  STL.64 [R1+0xc0], R4 ;  /* 0x0000c00401007387 */ /* 0x000fe20000100a00 */
[----:B------:R0:W-:Y:S03]  /*1af40*/  STL.64 [R1+0xc8], R6 ;  /* 0x0000c80601007387 */ /* 0x0001e60000100a00 */
[----:B0-----:R-:W2:Y:S01]  /*1af50*/  LDL.LU.64 R6, [R1+0xf78] ;  /* 0x000f780001067983 */ /* 0x001ea20000300a00 */
[----:B------:R-:W2:Y:S02]  /*1af60*/  LDL.LU.64 R4, [R1+0xf70] ;  /* 0x000f700001047983 */ /* 0x000ea40000300a00 */
[C---:B--2---:R-:W-:Y:S01]  /*1af70*/  HMMA.16816.F32.BF16 R20, R8.reuse, R22, R4 ;  /* 0x000000160814723c */ /* 0x044fe20000041804 */
[----:B------:R-:W2:Y:S01]  /*1af80*/  LDL.LU.64 R6, [R1+0xf68] ;  /* 0x000f680001067983 */ /* 0x000ea20000300a00 */
[----:B------:R-:W2:Y:S11]  /*1af90*/  LDL.LU.64 R4, [R1+0xf60] ;  /* 0x000f600001047983 */ /* 0x000eb60000300a00 */
[----:B------:R-:W-:Y:S10]  /*1afa0*/  @!UPT UIADD3 URZ, URZ, URZ, URZ ;  /* 0x0000003f3f3ff290 */ /* 0x000ff4000fffe03f */
[----:B------:R-:W-:Y:S01]  /*1afb0*/  STL.64 [R1+0xb0], R20 ;  /* 0x0000b01401007387 */ /* 0x000fe20000100a00 */
[----:B------:R0:W-:Y:S03]  /*1afc0*/  STL.64 [R1+0xb8], R22 ;  /* 0x0000b81601007387 */ /* 0x0001e60000100a00 */
[----:B0-----:R-:W4:Y:S01]  /*1afd0*/  LDL.LU.64 R22, [R1+0xf58] ;  /* 0x000f580001167983 */ /* 0x001f220000300a00 */
[----:B------:R-:W4:Y:S02]  /*1afe0*/  LDL.LU.64 R20, [R1+0xf50] ;  /* 0x000f500001147983 */ /* 0x000f240000300a00 */
[----:B----4-:R-:W-:Y:S01]  /*1aff0*/  HMMA.16816.F32.BF16 R8, R8, R26, R20 ;  /* 0x0000001a0808723c */ /* 0x010fe20000041814 */
[----:B------:R-:W2:Y:S01]  /*1b000*/  LDL.LU.64 R22, [R1+0xf48] ;  /* 0x000f480001167983 */ /* 0x000ea20000300a00 */
[----:B------:R-:W2:Y:S11]  /*1b010*/  LDL.LU.64 R20, [R1+0xf40] ;  /* 0x000f400001147983 */ /* 0x000eb60000300a00 */
[----:B------:R-:W-:Y:S10]  /*1b020*/  @!UPT UIADD3 URZ, URZ, URZ, URZ ;  /* 0x0000003f3f3ff290 */ /* 0x000ff4000fffe03f */
[----:B------:R0:W-:Y:S01]  /*1b030*/  STL.64 [R1+0xa0], R8 ;  /* 0x0000a00801007387 */ /* 0x0001e20000100a00 */
[----:B------:R1:W-:Y:S03]  /*1b040*/  STL.64 [R1+0xa8], R10 ;  /* 0x0000a80a01007387 */ /* 0x0003e60000100a00 */
[----:B0-----:R-:W3:Y:S01]  /*1b050*/  LDL.LU R8, [R1+0x90] ;  /* 0x0000900001087983 */ /* 0x001ee20000300800 */
[----:B------:R-:W3:Y:S02]  /*1b060*/  LDL.LU R9, [R1+0x94] ;  /* 0x0000940001097983 */ /* 0x000ee40000300800 */
[----:B-1----:R-:W3:Y:S02]  /*1b070*/  LDL.LU R10, [R1+0x98] ;  /* 0x00009800010a7983 */ /* 0x002ee40000300800 */
[----:B------:R-:W3:Y:S01]  /*1b080*/  LDL.LU R11, [R1+0x9c] ;  /* 0x00009c00010b7983 */ /* 0x000ee20000300800 */
[C---:B--2---:R-:W-:Y:S01]  /*1b090*/  HMMA.16816.F32.BF16 R12, R20.reuse, R14, R4 ;  /* 0x0000000e140c723c */ /* 0x044fe20000041804 */
[----:B------:R-:W2:Y:S06]  /*1b0a0*/  LDL.LU R7, [R1+0xf38] ;  /* 0x000f380001077983 */ /* 0x000eac0000300800 */
[----:B------:R-:W-:Y:S11]  /*1b0b0*/  IMAD.MOV.U32 R6, RZ, RZ, R28 ;  /* 0x000000ffff067224 */ /* 0x000ff600078e001c */
[----:B------:R-:W-:Y:S05]  /*1b0c0*/  @!UPT UIADD3 URZ, URZ, URZ, URZ ;  /* 0x0000003f3f3ff290 */ /* 0x000fea000fffe03f */
[----:B------:R-:W-:Y:S01]  /*1b0d0*/  STL.64 [R1+0x20], R12 ;  /* 0x0000200c01007387 */ /* 0x000fe20000100a00 */
[----:B------:R-:W-:Y:S02]  /*1b0e0*/  STL.64 [R1+0x28], R14 ;  /* 0x0000280e01007387 */ /* 0x000fe40000100a00 */
[----:B------:R-:W4:Y:S02]  /*1b0f0*/  LDL.LU R4, [R1+0x100] ;  /* 0x0001000001047983 */ /* 0x000f240000300800 */
[----:B------:R-:W4:Y:S01]  /*1b100*/  LDL.LU R5, [R1+0x104] ;  /* 0x0001040001057983 */ /* 0x000f220000300800 */
[----:B------:R-:W4:Y:S01]  /*1b110*/  LDL.LU R28, [R1+0xf34] ;  /* 0x000f3400011c7983 */ /* 0x000f220000300800 */
[----:B---3--:R-:W-:Y:S03]  /*1b120*/  HMMA.16816.F32.BF16 R8, R20, R18, R8 ;  /* 0x000000121408723c */ /* 0x008fe60000041808 */
[----:B--2---:R0:W1:Y:S04]  /*1b130*/  LDSM.16.MT88.4 R12, [R7+0x9800] ;  /* 0x00980000070c783b */ /* 0x0040680000004200 */
[----:B----4-:R-:W2:Y:S01]  /*1b140*/  LDSM.16.MT88.4 R16, [R28+0x9800] ;  /* 0x009800001c10783b */ /* 0x010ea20000004200 */
[----:B0-----:R-:W-:Y:S11]  /*1b150*/  IMAD.MOV.U32 R7, RZ, RZ, R29 ;  /* 0x000000ffff077224 */ /* 0x001ff600078e001d */
[----:B------:R-:W-:Y:S05]  /*1b160*/  @!UPT UIADD3 URZ, URZ, URZ, URZ ;  /* 0x0000003f3f3ff290 */ /* 0x000fea000fffe03f */
[----:B------:R-:W-:Y:S01]  /*1b170*/  IMAD.MOV.U32 R29, RZ, RZ, R11 ;  /* 0x000000ffff1d7224 */ /* 0x000fe200078e000b */
[----:B------:R-:W-:Y:S01]  /*1b180*/  STL.64 [R1+0xf20], R6 ;  /* 0x000f200601007387 */ /* 0x000fe20000100a00 */
[----:B------:R-:W-:Y:S03]  /*1b190*/  STL.64 [R1+0xf18], R4 ;  /* 0x000f180401007387 */ /* 0x000fe60000100a00 */
[----:B-1----:R0:W-:Y:S01]  /*1b1a0*/  STL.64 [R1+0xf10], R14 ;  /* 0x000f100e01007387 */ /* 0x0021e20000100a00 */
[----:B------:R-:W-:Y:S03]  /*1b1b0*/  STL.64 [R1+0xf08], R12 ;  /* 0x000f080c01007387 */ /* 0x000fe60000100a00 */
[----:B0-----:R-:W3:Y:S01]  /*1b1c0*/  LDL.LU.64 R14, [R1+0x8] ;  /* 0x00000800010e7983 */ /* 0x001ee20000300a00 */
[----:B------:R-:W-:Y:S02]  /*1b1d0*/  STL.64 [R1+0x10], R8 ;  /* 0x0000100801007387 */ /* 0x000fe40000100a00 */
[----:B------:R-:W-:Y:S02]  /*1b1e0*/  STL [R1+0x18], R10 ;  /* 0x0000180a01007387 */ /* 0x000fe40000100800 */
[----:B------:R-:W-:Y:S01]  /*1b1f0*/  STL [R1+0xe88], R29 ;  /* 0x000e881d01007387 */ /* 0x000fe20000100800 */
[----:B--2---:R-:W-:Y:S01]  /*1b200*/  STL.64 [R1+0xed0], R18 ;  /* 0x000ed01201007387 */ /* 0x004fe20000100a00 */
[----:B------:R0:W-:Y:S02]  /*1b210*/  STL.64 [R1+0xec8], R16 ;  /* 0x000ec81001007387 */ /* 0x0001e40000100a00 */
[----:B0-----:R-:W-:-:S02]  /*1b220*/  IMAD.MOV.U32 R16, RZ, RZ, R0 ;  /* 0x000000ffff107224 */ /* 0x001fc400078e0000 */
[----:B------:R-:W2:Y:S01]  /*1b230*/  LDL.LU R0, [R1+0xf30] ;  /* 0x000f300001007983 */ /* 0x000ea20000300800 */
[----:B------:R-:W4:Y:S02]  /*1b240*/  LDL.LU R17, [R1+0x144] ;  /* 0x0001440001117983 */ /* 0x000f240000300800 */
[----:B------:R-:W3:Y:S02]  /*1b250*/  LDL.LU R18, [R1+0x148] ;  /* 0x0001480001127983 */ /* 0x000ee40000300800 */
[----:B------:R-:W-:Y:S02]  /*1b260*/  IMAD.MOV.U32 R19, RZ, RZ, R3 ;  /* 0x000000ffff137224 */ /* 0x000fe400078e0003 */
[----:B------:R-:W3:Y:S01]  /*1b270*/  LDL.LU R3, [R1+0xf2c] ;  /* 0x000f2c0001037983 */ /* 0x000ee20000300800 */
[----:B------:R-:W3:Y:S03]  /*1b280*/  LDL R25, [R1+0x874] ;  /* 0x0008740001197983 */ /* 0x000ee60000100800 */
[----:B--2---:R-:W0:Y:S04]  /*1b290*/  LDSM.16.MT88.4 R8, [R0+0xa000] ;  /* 0x00a000000008783b */ /* 0x004e280000004200 */
[----:B---3--:R1:W-:Y:S01]  /*1b2a0*/  STL.64 [R1+0xee0], R18 ;  /* 0x000ee01201007387 */ /* 0x0083e20000100a00 */
[----:B----4-:R-:W-:Y:S03]  /*1b2b0*/  STL.64 [R1+0xed8], R16 ;  /* 0x000ed81001007387 */ /* 0x010fe60000100a00 */
[----:B-1----:R-:W2:Y:S01]  /*1b2c0*/  LDL.LU.64 R18, [R1+0x48] ;  /* 0x0000480001127983 */ /* 0x002ea20000300a00 */
[----:B------:R-:W-:Y:S02]  /*1b2d0*/  STL [R1+0xe8c], R28 ;  /* 0x000e8c1c01007387 */ /* 0x000fe40000100800 */
[----:B------:R-:W-:Y:S01]  /*1b2e0*/  STL [R1+0xe90], R0 ;  /* 0x000e900001007387 */ /* 0x000fe20000100800 */
[----:B0-----:R0:W-:Y:S01]  /*1b2f0*/  STL.64 [R1+0xe80], R10 ;  /* 0x000e800a01007387 */ /* 0x0011e20000100a00 */
[----:B------:R1:W-:Y:S02]  /*1b300*/  STL.64 [R1+0xe78], R8 ;  /* 0x000e780801007387 */ /* 0x0003e40000100a00 */
[----:B0-----:R-:W-:Y:S01]  /*1b310*/  IMAD.MOV.U32 R10, RZ, RZ, R2 ;  /* 0x000000ffff0a7224 */ /* 0x001fe200078e0002 */
[----:B-1----:R-:W3:Y:S01]  /*1b320*/  LDL.LU R8, [R1+0x150] ;  /* 0x0001500001087983 */ /* 0x002ee20000300800 */
[----:B------:R-:W3:Y:S02]  /*1b330*/  LDL.LU R9, [R1+0x154] ;  /* 0x0001540001097983 */ /* 0x000ee40000300800 */
[----:B------:R-:W4:Y:S02]  /*1b340*/  LDL.LU R2, [R1+0xf28] ;  /* 0x000f280001027983 */ /* 0x000f240000300800 */
[----:B------:R-:W2:Y:S01]  /*1b350*/  LDL.LU R11, [R1+0x15c] ;  /* 0x00015c00010b7983 */ /* 0x000ea20000300800 */
[----:B----4-:R-:W0:Y:S04]  /*1b360*/  LDSM.16.M88.4 R4, [R2+0x80] ;  /* 0x000080000204783b */ /* 0x010e280000000200 */
[----:B--2---:R-:W-:Y:S01]  /*1b370*/  STL.64 [R1+0xef0], R10 ;  /* 0x000ef00a01007387 */ /* 0x004fe20000100a00 */
[----:B---3--:R1:W-:Y:S03]  /*1b380*/  STL.64 [R1+0xee8], R8 ;  /* 0x000ee80801007387 */ /* 0x0083e60000100a00 */
[----:B-1----:R-:W2:Y:S01]  /*1b390*/  LDL.LU R8, [R1+0x160] ;  /* 0x0001600001087983 */ /* 0x002ea20000300800 */
[----:B------:R-:W2:Y:S02]  /*1b3a0*/  LDL.LU R9, [R1+0x164] ;  /* 0x0001640001097983 */ /* 0x000ea40000300800 */
[----:B------:R-:W2:Y:S01]  /*1b3b0*/  LDL.LU R10, [R1+0x168] ;  /* 0x00016800010a7983 */ /* 0x000ea20000300800 */
[----:B0-----:R-:W-:Y:S01]  /*1b3c0*/  STL.64 [R1+0x80], R4 ;  /* 0x0000800401007387 */ /* 0x001fe20000100a00 */
[----:B------:R0:W-:Y:S03]  /*1b3d0*/  STL.64 [R1+0x88], R6 ;  /* 0x0000880601007387 */ /* 0x0001e60000100a00 */
[----:B0-----:R-:W3:Y:S01]  /*1b3e0*/  LDL.LU.64 R6, [R1+0xf20] ;  /* 0x000f200001067983 */ /* 0x001ee20000300a00 */
[----:B------:R-:W3:Y:S02]  /*1b3f0*/  LDL.LU.64 R4, [R1+0xf18] ;  /* 0x000f180001047983 */ /* 0x000ee40000300a00 */
[----:B------:R-:W-:-:S02]  /*1b400*/  IMAD.MOV.U32 R17, RZ, RZ, R14 ;  /* 0x000000ffff117224 */ /* 0x000fc400078e000e */
[----:B------:R-:W-:Y:S01]  /*1b410*/  IMAD.MOV.U32 R16, RZ, RZ, R15 ;  /* 0x000000ffff107224 */ /* 0x000fe200078e000f */
[C---:B---3--:R-:W-:Y:S01]  /*1b420*/  HMMA.16816.F32.BF16 R4, R20.reuse, R14, R4 ;  /* 0x0000000e1404723c */ /* 0x048fe20000041804 */
[----:B------:R-:W2:Y:S01]  /*1b430*/  LDL.LU.64 R14, [R1+0xf10] ;  /* 0x000f1000010e7983 */ /* 0x000ea20000300a00 */
[----:B------:R-:W2:Y:S11]  /*1b440*/  LDL.LU.64 R12, [R1+0xf08] ;  /* 0x000f0800010c7983 */ /* 0x000eb60000300a00 */
[----:B------:R-:W-:Y:S10]  /*1b450*/  @!UPT UIADD3 URZ, URZ, URZ, URZ ;  /* 0x0000003f3f3ff290 */ /* 0x000ff4000fffe03f */
[----:B------:R-:W-:Y:S01]  /*1b460*/  STL [R1+0x90], R4 ;  /* 0x0000900401007387 */ /* 0x000fe20000100800 */
[----:B------:R-:W-:Y:S02]  /*1b470*/  IMAD.MOV.U32 R0, RZ, RZ, R5 ;  /* 0x000000ffff007224 */ /* 0x000fe400078e0005 */
[----:B------:R-:W-:Y:S02]  /*1b480*/  IMAD.MOV.U32 R28, RZ, RZ, R6 ;  /* 0x000000ffff1c7224 */ /* 0x000fe400078e0006 */
[----:B------:R-:W-:Y:S02]  /*1b490*/  IMAD.MOV.U32 R29, RZ, RZ, R7 ;  /* 0x000000ffff1d7224 */ /* 0x000fe400078e0007 */
[----:B------:R-:W0:Y:S04]  /*1b4a0*/  LDSM.16.M88.4 R4, [R2+0x2080] ;  /* 0x002080000204783b */ /* 0x000e280000000200 */
[----:B0-----:R-:W-:Y:S01]  /*1b4b0*/  STL.64 [R1+0x70], R4 ;  /* 0x0000700401007387 */ /* 0x001fe20000100a00 */
[----:B------:R0:W-:Y:S03]  /*1b4c0*/  STL.64 [R1+0x78], R6 ;  /* 0x0000780601007387 */ /* 0x0001e60000100a00 */
[----:B0-----:R-:W3:Y:S01]  /*1b4d0*/  LDL.LU.64 R6, [R1+0xf00] ;  /* 0x000f000001067983 */ /* 0x001ee20000300a00 */
[----:B------:R-:W3:Y:S02]  /*1b4e0*/  LDL.LU.64 R4, [R1+0xef8] ;  /* 0x000ef80001047983 */ /* 0x000ee40000300a00 */
[----:B------:R-:W-:Y:S01]  /*1b4f0*/  IMAD.MOV.U32 R11, RZ, RZ, R3 ;  /* 0x000000ffff0b7224 */ /* 0x000fe200078e0003 */
[----:B---3--:R-:W-:Y:S01]  /*1b500*/  HMMA.16816.F32.BF16 R4, R20, R26, R4 ;  /* 0x0000001a1404723c */ /* 0x008fe20000041804 */
[----:B------:R-:W3:Y:S11]  /*1b510*/  LDL.LU.64 R22, [R1+0x38] ;  /* 0x0000380001167983 */ /* 0x000ef60000300a00 */
[----:B------:R-:W-:Y:S11]  /*1b520*/  @!UPT UIADD3 URZ, URZ, URZ, URZ ;  /* 0x0000003f3f3ff290 */ /* 0x000ff6000fffe03f */
[----:B------:R-:W-:Y:S01]  /*1b530*/  STL.64 [R1+0x100], R4 ;  /* 0x0001000401007387 */ /* 0x000fe20000100a00 */
[----:B------:R-:W-:Y:S02]  /*1b540*/  STL.64 [R1+0x108], R6 ;  /* 0x0001080601007387 */ /* 0x000fe40000100a00 */
[----:B------:R-:W0:Y:S02]  /*1b550*/  LDSM.16.M88.4 R4, [R2+0x4080] ;  /* 0x004080000204783b */ /* 0x000e240000000200 */
[----:B0-----:R-:W-:Y:S02]  /*1b560*/  STL.64 [R1+0x60], R4 ;  /* 0x0000600401007387 */ /* 0x001fe40000100a00 */
[----:B------:R-:W-:Y:S02]  /*1b570*/  STL.64 [R1+0x68], R6 ;  /* 0x0000680601007387 */ /* 0x000fe40000100a00 */
[----:B------:R-:W0:Y:S01]  /*1b580*/  LDSM.16.M88.4 R4, [R2+0x6080] ;  /* 0x006080000204783b */ /* 0x000e220000000200 */
[----:B--2---:R-:W-:Y:S01]  /*1b590*/  HMMA.16816.F32.BF16 R8, R12, R18, R8 ;  /* 0x000000120c08723c */ /* 0x004fe20000041808 */
[----:B0-----:R-:W-:Y:S02]  /*1b5a0*/  STL.64 [R1+0x50], R4 ;  /* 0x0000500401007387 */ /* 0x001fe40000100a00 */
[----:B------:R-:W-:-:S02]  /*1b5b0*/  IMAD.MOV.U32 R3, RZ, RZ, R4 ;  /* 0x000000ffff037224 */ /* 0x000fc400078e0004 */
[----:B------:R-:W-:Y:S02]  /*1b5c0*/  STL.64 [R1+0x58], R6 ;  /* 0x0000580601007387 */ /* 0x000fe40000100a00 */
[----:B------:R-:W-:Y:S02]  /*1b5d0*/  IMAD.MOV.U32 R2, RZ, RZ, R5 ;  /* 0x000000ffff027224 */ /* 0x000fe400078e0005 */
[----:B------:R-:W0:Y:S04]  /*1b5e0*/  LDSM.16.MT88.4 R4, [R25+0xa000] ;  /* 0x00a000001904783b */ /* 0x000e280000004200 */
[----:B0-----:R0:W-:Y:S01]  /*1b5f0*/  STL.64 [R1+0xe40], R6 ;  /* 0x000e400601007387 */ /* 0x0011e20000100a00 */
[----:B------:R1:W-:Y:S09]  /*1b600*/  STL.64 [R1+0xe38], R4 ;  /* 0x000e380401007387 */ /* 0x0003f20000100a00 */
[----:B------:R-:W-:Y:S02]  /*1b610*/  STL.64 [R1+0x170], R8 ;  /* 0x0001700801007387 */ /* 0x000fe40000100a00 */
[----:B------:R2:W-:Y:S02]  /*1b620*/  STL.64 [R1+0x178], R10 ;  /* 0x0001780a01007387 */ /* 0x0005e40000100a00 */
[----:B0-----:R-:W-:-:S02]  /*1b630*/  IMAD.MOV.U32 R6, RZ, RZ, R17 ;  /* 0x000000ffff067224 */ /* 0x001fc400078e0011 */
[----:B-1----:R-:W-:Y:S02]  /*1b640*/  IMAD.MOV.U32 R5, RZ, RZ, R18 ;  /* 0x000000ffff057224 */ /* 0x002fe400078e0012 */
[----:B------:R-:W-:Y:S01]  /*1b650*/  IMAD.MOV.U32 R4, RZ, RZ, R19 ;  /* 0x000000ffff047224 */ /* 0x000fe200078e0013 */
[----:B--2---:R-:W3:Y:S01]  /*1b660*/  LDL.LU.64 R10, [R1+0xef0] ;  /* 0x000ef000010a7983 */ /* 0x004ee20000300a00 */
[----:B------:R-:W3:Y:S02]  /*1b670*/  LDL.LU.64 R8, [R1+0xee8] ;  /* 0x000ee80001087983 */ /* 0x000ee40000300a00 */
[----:B------:R-:W-:Y:S02]  /*1b680*/  IMAD.MOV.U32 R7, RZ, RZ, R16 ;  /* 0x000000ffff077224 */ /* 0x000fe400078e0010 */
[----:B------:R-:W2:Y:S01]  /*1b690*/  LDL.LU.64 R18, [R1+0xee0] ;  /* 0x000ee00001127983 */ /* 0x000ea20000300a00 */
[----:B------:R-:W2:Y:S01]  /*1b6a0*/  LDL.LU.64 R16, [R1+0xed8] ;  /* 0x000ed80001107983 */ /* 0x000ea20000300a00 */
[C---:B---3--:R-:W-:Y:S08]  /*1b6b0*/  HMMA.16816.F32.BF16 R8, R12.reuse, R22, R8 ;  /* 0x000000160c08723c */ /* 0x048ff00000041808 */
[----:B--2---:R-:W-:Y:S11]  /*1b6c0*/  HMMA.16816.F32.BF16 R16, R12, R6, R16 ;  /* 0x000000060c10723c */ /* 0x004ff60000041810 */
[----:B------:R-:W-:Y:S04]  /*1b6d0*/  @!UPT UIADD3 URZ, URZ, URZ, URZ ;  /* 0x0000003f3f3ff290 */ /* 0x000fe8000fffe03f */
[----:B------:R0:W-:Y:S01]  /*1b6e0*/  STL.64 [R1+0x160], R8 ;  /* 0x0001600801007387 */ /* 0x0001e20000100a00 */
[----:B------:R-:W-:Y:S08]  /*1b6f0*/  STL.64 [R1+0x168], R10 ;  /* 0x0001680a01007387 */ /* 0x000ff00000100a00 */
[----:B------:R-:W-:Y:S01]  /*1b700*/  IMAD.MOV.U32 R24, RZ, RZ, R16 ;  /* 0x000000ffff187224 */ /* 0x000fe200078e0010 */
[----:B------:R1:W-:Y:S01]  /*1b710*/  STL.64 [R1+0x158], R18 ;  /* 0x0001581201007387 */ /* 0x0003e20000100a00 */
[----:B------:R-:W-:-:S03]  /*1b720*/  IMAD.MOV.U32 R25, RZ, RZ, R17 ;  /* 0x000000ffff197224 */ /* 0x000fc600078e0011 */
[----:B------:R-:W2:Y:S01]  /*1b730*/  LDL.LU R16, [R1+0x130] ;  /* 0x0001300001107983 */ /* 0x000ea20000300800 */
[----:B------:R-:W2:Y:S02]  /*1b740*/  LDL.LU R17, [R1+0x134] ;  /* 0x0001340001117983 */ /* 0x000ea40000300800 */
[----:B0-----:R-:W-:Y:S02]  /*1b750*/  IMAD.MOV.U32 R9, RZ, RZ, R22 ;  /* 0x000000ffff097224 */ /* 0x001fe400078e0016 */
[----:B------:R-:W-:Y:S01]  /*1b760*/  IMAD.MOV.U32 R8, RZ, RZ, R23 ;  /* 0x000000ffff087224 */ /* 0x000fe200078e0017 */
[----:B-1----:R-:W2:Y:S01]  /*1b770*/  LDL.LU R18, [R1+0x138] ;  /* 0x0001380001127983 */ /* 0x002ea20000300800 */
[----:B------:R-:W2:Y:S02]  /*1b780*/  LDL.LU R19, [R1+0x13c] ;  /* 0x00013c0001137983 */ /* 0x000ea40000300800 */
[----:B------:R0:W-:Y:S02]  /*1b790*/  STL.64 [R1+0xe98], R6 ;  /* 0x000e980601007387 */ /* 0x0001e40000100a00 */
[----:B0-----:R-:W-:-:S02]  /*1b7a0*/  IMAD.MOV.U32 R6, RZ, RZ, R9 ;  /* 0x000000ffff067224 */ /* 0x001fc400078e0009 */
[----:B------:R-:W-:-:S05]  /*1b7b0*/  IMAD.MOV.U32 R7, RZ, RZ, R8 ;  /* 0x000000ffff077224 */ /* 0x000fca00078e0008 */
[----:B------:R-:W-:Y:S01]  /*1b7c0*/  STL.64 [R1+0xeb0], R6 ;  /* 0x000eb00601007387 */ /* 0x000fe20000100a00 */
[----:B------:R-:W3:Y:S02]  /*1b7d0*/  LDL.LU R20, [R1+0xc0] ;  /* 0x0000c00001147983 */ /* 0x000ee40000300800 */
[----:B------:R-:W3:Y:S02]  /*1b7e0*/  LDL.LU R21, [R1+0xc4] ;  /* 0x0000c40001157983 */ /* 0x000ee40000300800 */
[----:B------:R-:W4:Y:S01]  /*1b7f0*/  LDL.LU R22, [R1+0xc8] ;  /* 0x0000c80001167983 */ /* 0x000f220000300800 */
[----:B------:R-:W4:Y:S01]  /*1b800*/  LDL.LU R23, [R1+0xcc] ;  /* 0x0000cc0001177983 */ /* 0x000f220000300800 */
[----:B------:R-:W2:Y:S02]  /*1b810*/  LDL.LU R8, [R1+0xe0] ;  /* 0x0000e00001087983 */ /* 0x000ea40000300800 */
[----:B------:R-:W2:Y:S02]  /*1b820*/  LDL.LU R9, [R1+0xe4] ;  /* 0x0000e40001097983 */ /* 0x000ea40000300800 */
[----:B------:R-:W2:Y:S01]  /*1b830*/  LDL.LU R10, [R1+0xe8] ;  /* 0x0000e800010a7983 */ /* 0x000ea20000300800 */
[----:B------:R-:W2:Y:S04]  /*1b840*/  LDL.LU R11, [R1+0xec] ;  /* 0x0000ec00010b7983 */ /* 0x000ea80000300800 */
[----:B--2---:R-:W-:Y:S01]  /*1b850*/  STL.64 [R1+0xea8], R10 ;  /* 0x000ea80a01007387 */ /* 0x004fe20000100a00 */
[----:B------:R0:W-:Y:S03]  /*1b860*/  STL.64 [R1+0xea0], R8 ;  /* 0x000ea00801007387 */ /* 0x0001e60000100a00 */
[----:B0-----:R-:W2:Y:S01]  /*1b870*/  LDL.LU R8, [R1+0x110] ;  /* 0x0001100001087983 */ /* 0x001ea20000300800 */
[----:B------:R-:W2:Y:S02]  /*1b880*/  LDL.LU R9, [R1+0x114] ;  /* 0x0001140001097983 */ /* 0x000ea40000300800 */
[----:B------:R-:W2:Y:S02]  /*1b890*/  LDL.LU R10, [R1+0x118] ;  /* 0x00011800010a7983 */ /* 0x000ea40000300800 */
[----:B------:R-:W2:Y:S01]  /*1b8a0*/  LDL.LU R11, [R1+0x11c] ;  /* 0x00011c00010b7983 */ /* 0x000ea20000300800 */
[----:B------:R-:W-:Y:S01]  /*1b8b0*/  HMMA.16816.F32.BF16 R12, R12, R26, R16 ;  /* 0x0000001a0c0c723c */ /* 0x000fe20000041810 */
        /* <DEDUP_REMOVED lines=8> */
[----:B0-----:R-:W3:Y:S04]  /*1b940*/  LDL R20, [R1+0x80] ;  /* 0x0000800001147983 */ /* 0x001ee80000100800 */
[----:B------:R-:W3:Y:S01]  /*1b950*/  LDL R21, [R1+0x84] ;  /* 0x0000840001157983 */ /* 0x000ee20000100800 */
[----:B------:R-:W-:Y:S02]  /*1b960*/  STL [R1+0xdf8], R24 ;  /* 0x000df81801007387 */ /* 0x000fe40000100800 */
[----:B------:R-:W-:Y:S02]  /*1b970*/  STL [R1+0xdf4], R25 ;  /* 0x000df41901007387 */ /* 0x000fe40000100800 */
[----:B------:R-:W2:Y:S01]  /*1b980*/  LDL.LU.64 R18, [R1+0xed0] ;  /* 0x000ed00001127983 */ /* 0x000ea20000300a00 */
[----:B------:R-:W2:Y:S01]  /*1b990*/  LDL.LU.64 R16, [R1+0xec8] ;  /* 0x000ec80001107983 */ /* 0x000ea20000300a00 */
[----:B------:R-:W-:-:S02]  /*1b9a0*/  IMAD.MOV.U32 R6, RZ, RZ, R5 ;  /* 0x000000ffff067224 */ /* 0x000fc400078e0005 */
[----:B------:R-:W-:Y:S02]  /*1b9b0*/  IMAD.MOV.U32 R7, RZ, RZ, R4 ;  /* 0x000000ffff077224 */ /* 0x000fe400078e0004 */
[----:B------:R0:W-:Y:S01]  /*1b9c0*/  STL.64 [R1+0x140], R12 ;  /* 0x0001400c01007387 */ /* 0x0001e20000100a00 */
[----:B------:R1:W-:Y:S04]  /*1b9d0*/  STL.64 [R1+0x148], R14 ;  /* 0x0001480e01007387 */ /* 0x0003e80000100a00 */
[----:B0-----:R-:W4:Y:S01]  /*1b9e0*/  LDL.LU R12, [R1+0xf0] ;  /* 0x0000f000010c7983 */ /* 0x001f220000300800 */
[----:B------:R-:W4:Y:S02]  /*1b9f0*/  LDL.LU R13, [R1+0xf4] ;  /* 0x0000f400010d7983 */ /* 0x000f240000300800 */
[----:B-1----:R-:W4:Y:S02]  /*1ba00*/  LDL.LU R14, [R1+0xf8] ;  /* 0x0000f800010e7983 */ /* 0x002f240000300800 */
[----:B------:R-:W4:Y:S01]  /*1ba10*/  LDL.LU R15, [R1+0xfc] ;  /* 0x0000fc00010f7983 */ /* 0x000f220000300800 */
[C---:B--2---:R-:W-:Y:S01]  /*1ba20*/  HMMA.16816.F32.BF16 R4, R16.reuse, R6, R8 ;  /* 0x000000061004723c */ /* 0x044fe20000041808 */
[----:B------:R-:W2:Y:S01]  /*1ba30*/  LDL.LU.64 R10, [R1+0xec0] ;  /* 0x000ec000010a7983 */ /* 0x000ea20000300a00 */
[----:B------:R-:W2:Y:S11]  /*1ba40*/  LDL.LU.64 R8, [R1+0xeb8] ;  /* 0x000eb80001087983 */ /* 0x000eb60000300a00 */
[----:B------:R-:W-:Y:S10]  /*1ba50*/  @!UPT UIADD3 URZ, URZ, URZ, URZ ;  /* 0x0000003f3f3ff290 */ /* 0x000ff4000fffe03f */
[----:B------:R-:W-:Y:S01]  /*1ba60*/  STL.64 [R1+0x130], R4 ;  /* 0x0001300401007387 */ /* 0x000fe20000100a00 */
[----:B------:R0:W-:Y:S03]  /*1ba70*/  STL.64 [R1+0x138], R6 ;  /* 0x0001380601007387 */ /* 0x0001e60000100a00 */
[----:B0-----:R-:W2:Y:S02]  /*1ba80*/  LDL.LU.64 R6, [R1+0xeb0] ;  /* 0x000eb00001067983 */ /* 0x001ea40000300a00 */
[C---:B--2---:R-:W-:Y:S02]  /*1ba90*/  HMMA.16816.F32.BF16 R4, R16.reuse, R6, R8 ;  /* 0x000000061004723c */ /* 0x044fe40000041808 */
[----:B------:R-:W2:Y:S01]  /*1baa0*/  LDL.LU.64 R10, [R1+0xea8] ;  /* 0x000ea800010a7983 */ /* 0x000ea20000300a00 */
[----:B------:R-:W2:Y:S11]  /*1bab0*/  LDL.LU.64 R8, [R1+0xea0] ;  /* 0x000ea00001087983 */ /* 0x000eb60000300a00 */
[----:B------:R-:W-:Y:S09]  /*1bac0*/  @!UPT UIADD3 URZ, URZ, URZ, URZ ;  /* 0x0000003f3f3ff290 */ /* 0x000ff2000fffe03f */
[----:B------:R-:W-:Y:S01]  /*1bad0*/  STL.64 [R1+0x120], R4 ;  /* 0x0001200401007387 */ /* 0x000fe20000100a00 */
[----:B------:R0:W-:Y:S03]  /*1bae0*/  STL.64 [R1+0x128], R6 ;  /* 0x0001280601007387 */ /* 0x0001e60000100a00 */
[----:B0-----:R-:W4:Y:S02]  /*1baf0*/  LDL.LU.64 R6, [R1+0xe98] ;  /* 0x000e980001067983 */ /* 0x001f240000300a00 */
[----:B----4-:R-:W-:Y:S02]  /*1bb00*/  HMMA.16816.F32.BF16 R4, R16, R6, R12 ;  /* 0x000000061004723c */ /* 0x010fe4000004180c */
[----:B------:R-:W4:Y:S05]  /*1bb10*/  LDL.LU R12, [R1+0x90] ;  /* 0x00009000010c7983 */ /* 0x000f2a0000300800 */
[----:B------:R-:W-:-:S02]  /*1bb20*/  IMAD.MOV.U32 R13, RZ, RZ, R0 ;  /* 0x000000ffff0d7224 */ /* 0x000fc400078e0000 */
[----:B------:R-:W-:Y:S02]  /*1bb30*/  IMAD.MOV.U32 R14, RZ, RZ, R28 ;  /* 0x000000ffff0e7224 */ /* 0x000fe400078e001c */
[----:B------:R-:W-:Y:S11]  /*1bb40*/  IMAD.MOV.U32 R15, RZ, RZ, R29 ;  /* 0x000000ffff0f7224 */ /* 0x000ff600078e001d */
[----:B------:R-:W-:Y:S01]  /*1bb50*/  @!UPT UIADD3 URZ, URZ, URZ, URZ ;  /* 0x0000003f3f3ff290 */ /* 0x000fe2000fffe03f */
[----:B------:R0:W-:Y:S01]  /*1bb60*/  STL.64 [R1+0x110], R4 ;  /* 0x0001100401007387 */ /* 0x0001e20000100a00 */
[----:B------:R1:W-:Y:S02]  /*1bb70*/  STL.64 [R1+0x118], R6 ;  /* 0x0001180601007387 */ /* 0x0003e40000100a00 */
[----:B------:R-:W2:Y:S02]  /*1bb80*/  LDL.LU R0, [R1+0xe90] ;  /* 0x000e900001007983 */ /* 0x000ea40000300800 */
[----:B------:R-:W2:Y:S01]  /*1bb90*/  LDL.LU R28, [R1+0xe8c] ;  /* 0x000e8c00011c7983 */ /* 0x000ea20000300800 */
[----:B------:R-:W2:Y:S04]  /*1bba0*/  LDL.LU R29, [R1+0xe88] ;  /* 0x000e8800011d7983 */ /* 0x000ea80000300800 */
[----:B0-----:R-:W2:Y:S01]  /*1bbb0*/  LDL.LU R4, [R1+0xa0] ;  /* 0x0000a00001047983 */ /* 0x001ea20000300800 */
[----:B------:R-:W2:Y:S02]  /*1bbc0*/  LDL.LU R5, [R1+0xa4] ;  /* 0x0000a40001057983 */ /* 0x000ea40000300800 */
[----:B-1----:R-:W2:Y:S02]  /*1bbd0*/  LDL.LU R6, [R1+0xa8] ;  /* 0x0000a80001067983 */ /* 0x002ea40000300800 */
[----:B------:R-:W2:Y:S02]  /*1bbe0*/  LDL.LU R7, [R1+0xac] ;  /* 0x0000ac0001077983 */ /* 0x000ea40000300800 */
        /* <DEDUP_REMOVED lines=9> */
[----:B0-----:R-:W3:Y:S01]  /*1bc80*/  LDL.LU R4, [R1+0xd0] ;  /* 0x0000d00001047983 */ /* 0x001ee20000300800 */
[----:B------:R-:W3:Y:S02]  /*1bc90*/  LDL.LU R5, [R1+0xd4] ;  /* 0x0000d40001057983 */ /* 0x000ee40000300800 */
[----:B------:R-:W3:Y:S02]  /*1bca0*/  LDL.LU R6, [R1+0xd8] ;  /* 0x0000d80001067983 */ /* 0x000ee40000300800 */
[----:B------:R-:W3:Y:S01]  /*1bcb0*/  LDL.LU R7, [R1+0xdc] ;  /* 0x0000dc0001077983 */ /* 0x000ee20000300800 */
[----:B------:R-:W-:Y:S01]  /*1bcc0*/  STL.64 [R1+0xe08], R14 ;  /* 0x000e080e01007387 */ /* 0x000fe20000100a00 */
[----:B----4-:R0:W-:Y:S03]  /*1bcd0*/  STL.64 [R1+0xe00], R12 ;  /* 0x000e000c01007387 */ /* 0x0101e60000100a00 */
[----:B0-----:R-:W2:Y:S01]  /*1bce0*/  LDL.64 R12, [R1+0x70] ;  /* 0x00007000010c7983 */ /* 0x001ea20000100a00 */
[----:B------:R-:W3:Y:S02]  /*1bcf0*/  LDL.LU.64 R10, [R1+0xe80] ;  /* 0x000e8000010a7983 */ /* 0x000ee40000300a00 */
[----:B------:R-:W3:Y:S06]  /*1bd00*/  LDL.LU.64 R8, [R1+0xe78] ;  /* 0x000e780001087983 */ /* 0x000eec0000300a00 */
[----:B------:R-:W-:Y:S01]  /*1bd10*/  IMAD.MOV.U32 R27, RZ, RZ, R18 ;  /* 0x000000ffff1b7224 */ /* 0x000fe200078e0012 */
[----:B------:R0:W-:Y:S04]  /*1bd20*/  STL.64 [R1+0xf0], R16 ;  /* 0x0000f01001007387 */ /* 0x0001e80000100a00 */
[----:B0-----:R-:W4:Y:S01]  /*1bd30*/  LDL.LU.64 R16, [R1+0x60] ;  /* 0x0000600001107983 */ /* 0x001f220000300a00 */
[----:B------:R0:W-:Y:S03]  /*1bd40*/  STL [R1+0xdfc], R27 ;  /* 0x000dfc1b01007387 */ /* 0x0001e60000100800 */
[----:B0-----:R-:W2:Y:S01]  /*1bd50*/  LDL R27, [R1+0x870] ;  /* 0x00087000011b7983 */ /* 0x001ea20000100800 */
[C---:B---3--:R-:W-:Y:S03]  /*1bd60*/  HMMA.16816.F32.BF16 R20, R8.reuse, R20, R4 ;  /* 0x000000140814723c */ /* 0x048fe60000041804 */
[----:B------:R-:W4:Y:S01]  /*1bd70*/  LDL.LU.64 R6, [R1+0xe70] ;  /* 0x000e700001067983 */ /* 0x000f220000300a00 */
[----:B------:R-:W4:Y:S11]  /*1bd80*/  LDL.LU.64 R4, [R1+0xe68] ;  /* 0x000e680001047983 */ /* 0x000f360000300a00 */
[----:B------:R-:W-:Y:S08]  /*1bd90*/  @!UPT UIADD3 URZ, URZ, URZ, URZ ;  /* 0x0000003f3f3ff290 */ /* 0x000ff0000fffe03f */
[----:B------:R-:W-:Y:S01]  /*1bda0*/  STL.64 [R1+0xe0], R20 ;  /* 0x0000e01401007387 */ /* 0x000fe20000100a00 */
[----:B------:R0:W-:Y:S02]  /*1bdb0*/  STL [R1+0xe8], R22 ;  /* 0x0000e81601007387 */ /* 0x0001e40000100800 */
[----:B------:R-:W-:Y:S02]  /*1bdc0*/  IMAD.MOV.U32 R24, RZ, RZ, R23 ;  /* 0x000000ffff187224 */ /* 0x000fe400078e0017 */
[----:B0-----:R-:W3:Y:S01]  /*1bdd0*/  LDL.LU.64 R22, [R1+0xe60] ;  /* 0x000e600001167983 */ /* 0x001ee20000300a00 */
[----:B------:R-:W3:Y:S02]  /*1bde0*/  LDL.LU.64 R20, [R1+0xe58] ;  /* 0x000e580001147983 */ /* 0x000ee40000300a00 */
[----:B--2---:R0:W-:Y:S02]  /*1bdf0*/  STL.64 [R1+0xe20], R12 ;  /* 0x000e200c01007387 */ /* 0x0041e40000100a00 */
[----:B------:R-:W-:Y:S01]  /*1be00*/  IMAD.MOV.U32 R26, RZ, RZ, R19 ;  /* 0x000000ffff1a7224 */ /* 0x000fe200078e0013 */
[C---:B---3--:R-:W-:Y:S01]  /*1be10*/  HMMA.16816.F32.BF16 R20, R8.reuse, R12, R20 ;  /* 0x0000000c0814723c */ /* 0x048fe20000041814 */
[----:B0-----:R-:W2:Y:S11]  /*1be20*/  LDL.LU R12, [R1+0x20] ;  /* 0x00002000010c7983 */ /* 0x001eb60000300800 */
[----:B------:R-:W-:Y:S11]  /*1be30*/  @!UPT UIADD3 URZ, URZ, URZ, URZ ;  /* 0x0000003f3f3ff290 */ /* 0x000ff6000fffe03f */
[----:B------:R-:W-:Y:S01]  /*1be40*/  STL.64 [R1+0xd0], R20 ;  /* 0x0000d01401007387 */ /* 0x000fe20000100a00 */
[----:B------:R-:W-:Y:S02]  /*1be50*/  STL.64 [R1+0xd8], R22 ;  /* 0x0000d81601007387 */ /* 0x000fe40000100a00 */
[----:B------:R-:W2:Y:S02]  /*1be60*/  LDL.LU R13, [R1+0x24] ;  /* 0x00002400010d7983 */ /* 0x000ea40000300800 */
[----:B------:R-:W2:Y:S01]  /*1be70*/  LDL.LU R14, [R1+0x28] ;  /* 0x00002800010e7983 */ /* 0x000ea20000300800 */
[----:B------:R-:W2:Y:S01]  /*1be80*/  LDL.LU R15, [R1+0x2c] ;  /* 0x00002c00010f7983 */ /* 0x000ea20000300800 */
[----:B------:R-:W-:Y:S02]  /*1be90*/  STL.64 [R1+0xe18], R26 ;  /* 0x000e181a01007387 */ /* 0x000fe40000100a00 */
[----:B------:R0:W-:Y:S01]  /*1bea0*/  STL [R1+0xe10], R24 ;  /* 0x000e101801007387 */ /* 0x0001e20000100800 */
[----:B------:R1:W3:Y:S04]  /*1beb0*/  LDSM.16.MT88.4 R20, [R27+0xa000] ;  /* 0x00a000001b14783b */ /* 0x0002e80000004200 */
[----:B0-----:R-:W2:Y:S01]  /*1bec0*/  LDL.LU R24, [R1+0x10] ;  /* 0x0000100001187983 */ /* 0x001ea20000300800 */
[----:B------:R-:W2:Y:S02]  /*1bed0*/  LDL.LU R25, [R1+0x14] ;  /* 0x0000140001197983 */ /* 0x000ea40000300800 */
[----:B------:R-:W2:Y:S01]  /*1bee0*/  LDL.LU R26, [R1+0x18] ;  /* 0x00001800011a7983 */ /* 0x000ea20000300800 */
[----:B----4-:R-:W-:Y:S01]  /*1bef0*/  HMMA.16816.F32.BF16 R4, R8, R16, R4 ;  /* 0x000000100804723c */ /* 0x010fe20000041804 */
[----:B-1----:R-:W-:-:S05]  /*1bf00*/  IMAD.MOV.U32 R27, RZ, RZ, R29 ;  /* 0x000000ffff1b7224 */ /* 0x002fca00078e001d */
[----:B--2---:R-:W-:Y:S01]  /*1bf10*/  STL.64 [R1+0xe30], R26 ;  /* 0x000e301a01007387 */ /* 0x004fe20000100a00 */
[----:B------:R0:W-:Y:S03]  /*1bf20*/  STL.64 [R1+0xe28], R24 ;  /* 0x000e281801007387 */ /* 0x0001e60000100a00 */
[----:B0-----:R-:W2:Y:S01]  /*1bf30*/  LDL.64 R24, [R1+0x80] ;  /* 0x0000800001187983 */ /* 0x001ea20000100a00 */
[----:B---3--:R-:W-:Y:S02]  /*1bf40*/  STL [R1+0xdec], R20 ;  /* 0x000dec1401007387 */ /* 0x008fe40000100800 */
[----:B------:R-:W-:Y:S02]  /*1bf50*/  STL [R1+0xde8], R21 ;  /* 0x000de81501007387 */ /* 0x000fe40000100800 */
[----:B------:R-:W-:Y:S01]  /*1bf60*/  STL [R1+0xde4], R22 ;  /* 0x000de41601007387 */ /* 0x000fe20000100800 */
[----:B------:R-:W-:Y:S07]  /*1bf70*/  STL [R1+0xde0], R23 ;  /* 0x000de01701007387 */ /* 0x000fee0000100800 */
[----:B------:R-:W-:Y:S02]  /*1bf80*/  STL.64 [R1+0xc0], R4 ;  /* 0x0000c00401007387 */ /* 0x000fe40000100a00 */
[----:B------:R0:W-:Y:S02]  /*1bf90*/  STL.64 [R1+0xc8], R6 ;  /* 0x0000c80601007387 */ /* 0x0001e40000100a00 */
[----:B0-----:R-:W3:Y:S01]  /*1bfa0*/  LDL.LU.64 R6, [R1+0xe50] ;  /* 0x000e500001067983 */ /* 0x001ee20000300a00 */
[----:B------:R-:W3:Y:S02]  /*1bfb0*/  LDL.LU.64 R4, [R1+0xe48] ;  /* 0x000e480001047983 */ /* 0x000ee40000300a00 */
[----:B------:R-:W-:-:S02]  /*1bfc0*/  IMAD.MOV.U32 R20, RZ, RZ, R3 ;  /* 0x000000ffff147224 */ /* 0x000fc400078e0003 */
[----:B------:R-:W-:-:S07]  /*1bfd0*/  IMAD.MOV.U32 R21, RZ, RZ, R2 ;  /* 0x000000ffff157224 */ /* 0x000fce00078e0002 */
[----:B---3--:R-:W-:Y:S01]  /*1bfe0*/  HMMA.16816.F32.BF16 R20, R8, R20, R4 ;  /* 0x000000140814723c */ /* 0x008fe20000041804 */
[----:B------:R-:W3:Y:S01]  /*1bff0*/  LDL.LU.64 R6, [R1+0xe40] ;  /* 0x000e400001067983 */ /* 0x000ee20000300a00 */
[----:B------:R-:W3:Y:S02]  /*1c000*/  LDL.LU.64 R4, [R1+0xe38] ;  /* 0x000e380001047983 */ /* 0x000ee40000300a00 */
[----:B------:R-:W4:Y:S11]  /*1c010*/  LDL R11, [R1+0x874] ;  /* 0x00087400010b7983 */ /* 0x000f360000100800 */
[----:B------:R-:W-:Y:S08]  /*1c020*/  @!UPT UIADD3 URZ, URZ, URZ, URZ ;  /* 0x0000003f3f3ff290 */ /* 0x000ff0000fffe03f */
[----:B------:R2:W-:Y:S01]  /*1c030*/  STL.64 [R1+0xb0], R20 ;  /* 0x0000b01401007387 */ /* 0x0005e20000100a00 */
[----:B------:R-:W-:Y:S02]  /*1c040*/  STL.64 [R1+0xb8], R22 ;  /* 0x0000b81601007387 */ /* 0x000fe40000100a00 */
[----:B------:R-:W4:Y:S02]  /*1c050*/  LDL.LU.64 R26, [R1+0xe30] ;  /* 0x000e3000011a7983 */ /* 0x000f240000300a00 */
[----:B--2---:R-:W-:Y:S02]  /*1c060*/  IMAD.MOV.U32 R20, RZ, RZ, R24 ;  /* 0x000000ffff147224 */ /* 0x004fe400078e0018 */
[----:B------:R-:W-:Y:S01]  /*1c070*/  IMAD.MOV.U32 R21, RZ, RZ, R25 ;  /* 0x000000ffff157224 */ /* 0x000fe200078e0019 */
[----:B---3--:R-:W-:Y:S01]  /*1c080*/  HMMA.16816.F32.BF16 R12, R4, R24, R12 ;  /* 0x00000018040c723c */ /* 0x008fe2000004180c */
[----:B------:R-:W2:Y:S04]  /*1c090*/  LDL.LU.64 R24, [R1+0xe28] ;  /* 0x000e280001187983 */ /* 0x000ea80000300a00 */
[----:B----4-:R-:W-:Y:S11]  /*1c0a0*/  LDSM.16.MT88.4 R8, [R11+0xa800] ;  /* 0x00a800000b08783b */ /* 0x010ff60000004200 */
[----:B------:R-:W-:Y:S07]  /*1c0b0*/  @!UPT UIADD3 URZ, URZ, URZ, URZ ;  /* 0x0000003f3f3ff290 */ /* 0x000fee000fffe03f */
[----:B------:R0:W-:Y:S01]  /*1c0c0*/  STL [R1+0xa0], R12 ;  /* 0x0000a00c01007387 */ /* 0x0001e20000100800 */
[----:B------:R-:W-:-:S03]  /*1c0d0*/  IMAD.MOV.U32 R29, RZ, RZ, R13 ;  /* 0x000000ffff1d7224 */ /* 0x000fc600078e000d */
[----:B0-----:R-:W2:Y:S01]  /*1c0e0*/  LDL.LU.64 R12, [R1+0xe20] ;  /* 0x000e2000010c7983 */ /* 0x001ea20000300a00 */
[----:B------:R-:W-:Y:S02]  /*1c0f0*/  IMAD.MOV.U32 R2, RZ, RZ, R15 ;  /* 0x000000ffff027224 */ /* 0x000fe400078e000f */
[----:B------:R-:W-:Y:S02]  /*1c100*/  IMAD.MOV.U32 R3, RZ, RZ, R14 ;  /* 0x000000ffff037224 */ /* 0x000fe400078e000e */
[----:B------:R-:W-:Y:S01]  /*1c110*/  STL [R1+0xdf0], R20 ;  /* 0x000df01401007387 */ /* 0x000fe20000100800 */
[----:B------:R-:W-:Y:S02]  /*1c120*/  STL [R1+0xd40], R2 ;  /* 0x000d400201007387 */ /* 0x000fe40000100800 */
[----:B------:R-:W-:Y:S02]  /*1c130*/  STL [R1+0xd3c], R3 ;  /* 0x000d3c0301007387 */ /* 0x000fe40000100800 */
[----:B------:R-:W-:Y:S01]  /*1c140*/  STL [R1+0xd38], R29 ;  /* 0x000d381d01007387 */ /* 0x000fe20000100800 */
[----:B--2---:R-:W-:Y:S01]  /*1c150*/  HMMA.16816.F32.BF16 R24, R4, R12, R24 ;  /* 0x0000000c0418723c */ /* 0x004fe20000041818 */
[----:B------:R-:W-:-:S02]  /*1c160*/  IMAD.MOV.U32 R22, RZ, RZ, R12 ;  /* 0x000000ffff167224 */ /* 0x000fc400078e000c */
[----:B------:R-:W-:Y:S11]  /*1c170*/  IMAD.MOV.U32 R23, RZ, RZ, R13 ;  /* 0x000000ffff177224 */ /* 0x000ff600078e000d */
[----:B------:R-:W-:Y:S09]  /*1c180*/  @!UPT UIADD3 URZ, URZ, URZ, URZ ;  /* 0x0000003f3f3ff290 */ /* 0x000ff2000fffe03f */
[----:B------:R-:W-:Y:S01]  /*1c190*/  STL.64 [R1+0x40], R24 ;  /* 0x0000401801007387 */ /* 0x000fe20000100a00 */
[----:B------:R0:W-:Y:S03]  /*1c1a0*/  STL.64 [R1+0x48], R26 ;  /* 0x0000481a01007387 */ /* 0x0001e60000100a00 */
[----:B0-----:R-:W2:Y:S01]  /*1c1b0*/  LDL.LU.64 R26, [R1+0xe18] ;  /* 0x000e1800011a7983 */ /* 0x001ea20000300a00 */
[----:B------:R-:W3:Y:S02]  /*1c1c0*/  LDL.LU R24, [R1+0xe10] ;  /* 0x000e100001187983 */ /* 0x000ee40000300800 */
[----:B------:R-:W4:Y:S02]  /*1c1d0*/  LDL.LU.64 R14, [R1+0xe08] ;  /* 0x000e0800010e7983 */ /* 0x000f240000300a00 */
[----:B------:R-:W4:Y:S02]  /*1c1e0*/  LDL.LU.64 R12, [R1+0xe00] ;  /* 0x000e0000010c7983 */ /* 0x000f240000300a00 */
[----:B------:R-:W-:-:S02]  /*1c1f0*/  IMAD.MOV.U32 R25, RZ, RZ, R16 ;  /* 0x000000ffff197224 */ /* 0x000fc400078e0010 */
[----:B------:R-:W-:Y:S01]  /*1c200*/  IMAD.MOV.U32 R20, RZ, RZ, R17 ;  /* 0x000000ffff147224 */ /* 0x000fe200078e0011 */
[C---:B----4-:R-:W-:Y:S01]  /*1c210*/  HMMA.16816.F32.BF16 R12, R4.reuse, R16, R12 ;  /* 0x00000010040c723c */ /* 0x050fe2000004180c */
[----:B------:R-:W0:Y:S11]  /*1c220*/  LDSM.16.MT88.4 R16, [R28+0xa000] ;  /* 0x00a000001c10783b */ /* 0x000e360000004200 */
[----:B------:R-:W-:Y:S11]  /*1c230*/  @!UPT UIADD3 URZ, URZ, URZ, URZ ;  /* 0x0000003f3f3ff290 */ /* 0x000ff6000fffe03f */
[----:B------:R-:W-:Y:S01]  /*1c240*/  STL [R1+0x30], R12 ;  /* 0x0000300c01007387 */ /* 0x000fe20000100800 */
[----:B------:R-:W-:Y:S02]  /*1c250*/  IMAD.MOV.U32 R2, RZ, RZ, R13 ;  /* 0x000000ffff027224 */ /* 0x000fe400078e000d */
[----:B------:R-:W-:Y:S02]  /*1c260*/  IMAD.MOV.U32 R3, RZ, RZ, R14 ;  /* 0x000000ffff037224 */ /* 0x000fe400078e000e */
[----:B------:R-:W-:Y:S02]  /*1c270*/  IMAD.MOV.U32 R29, RZ, RZ, R15 ;  /* 0x000000ffff1d7224 */ /* 0x000fe400078e000f */
[----:B------:R-:W1:Y:S04]  /*1c280*/  LDSM.16.MT88.4 R12, [R0+0xa800] ;  /* 0x00a80000000c783b */ /* 0x000e680000004200 */
[----:B------:R-:W-:Y:S01]  /*1c290*/  STL [R1+0xd4c], R29 ;  /* 0x000d4c1d01007387 */ /* 0x000fe20000100800 */
[----:B------:R-:W-:Y:S02]  /*1c2a0*/  STL [R1+0xd48], R3 ;  /* 0x000d480301007387 */ /* 0x000fe40000100800 */
[----:B------:R-:W-:Y:S01]  /*1c2b0*/  STL [R1+0xd44], R2 ;  /* 0x000d440201007387 */ /* 0x000fe20000100800 */
[----:B0-----:R-:W-:Y:S01]  /*1c2c0*/  STL [R1+0xdac], R18 ;  /* 0x000dac1201007387 */ /* 0x001fe20000100800 */
[----:B------:R-:W-:Y:S02]  /*1c2d0*/  STL [R1+0xda8], R19 ;  /* 0x000da81301007387 */ /* 0x000fe40000100800 */
[----:B------:R0:W-:Y:S02]  /*1c2e0*/  STL.64 [R1+0xdc0], R16 ;  /* 0x000dc01001007387 */ /* 0x0001e40000100a00 */
[----:B0-----:R-:W4:Y:S01]  /*1c2f0*/  LDL.LU.64 R16, [R1+0x50] ;  /* 0x0000500001107983 */ /* 0x001f220000300a00 */
[----:B------:R-:W-:Y:S03]  /*1c300*/  STL [R1+0xd50], R28 ;  /* 0x000d501c01007387 */ /* 0x000fe60000100800 */
[----:B-1----:R-:W-:Y:S01]  /*1c310*/  STL.64 [R1+0xd60], R14 ;  /* 0x000d600e01007387 */ /* 0x002fe20000100a00 */
[----:B------:R0:W-:Y:S03]  /*1c320*/  STL.64 [R1+0xd58], R12 ;  /* 0x000d580c01007387 */ /* 0x0001e60000100a00 */
[----:B0-----:R-:W4:Y:S01]  /*1c330*/  LDL.LU R12, [R1+0x100] ;  /* 0x00010000010c7983 */ /* 0x001f220000300800 */
[----:B------:R-:W4:Y:S02]  /*1c340*/  LDL.LU R13, [R1+0x104] ;  /* 0x00010400010d7983 */ /* 0x000f240000300800 */
[----:B------:R-:W4:Y:S02]  /*1c350*/  LDL.LU R14, [R1+0x108] ;  /* 0x00010800010e7983 */ /* 0x000f240000300800 */
[----:B------:R-:W4:Y:S02]  /*1c360*/  LDL.LU R15, [R1+0x10c] ;  /* 0x00010c00010f7983 */ /* 0x000f240000300800 */
[----:B----4-:R-:W-:Y:S11]  /*1c370*/  HMMA.16816.F32.BF16 R4, R4, R16, R12 ;  /* 0x000000100404723c */ /* 0x010ff6000004180c */
[----:B------:R-:W-:Y:S11]  /*1c380*/  @!UPT UIADD3 URZ, URZ, URZ, URZ ;  /* 0x0000003f3f3ff290 */ /* 0x000ff6000fffe03f */
[----:B------:R-:W-:Y:S01]  /*1c390*/  @!UPT UIADD3 URZ, URZ, URZ, URZ ;  /* 0x0000003f3f3ff290 */ /* 0x000fe2000fffe03f */
[----:B------:R-:W-:Y:S01]  /*1c3a0*/  STL.64 [R1+0x20], R4 ;  /* 0x0000200401007387 */ /* 0x000fe20000100a00 */
[----:B------:R-:W-:Y:S02]  /*1c3b0*/  STL.64 [R1+0x28], R6 ;  /* 0x0000280601007387 */ /* 0x000fe40000100a00 */
[----:B------:R-:W-:Y:S02]  /*1c3c0*/  STL.64 [R1+0xd10], R10 ;  /* 0x000d100a01007387 */ /* 0x000fe40000100a00 */
[----:B------:R-:W-:Y:S01]  /*1c3d0*/  STL.64 [R1+0xd08], R8 ;  /* 0x000d080801007387 */ /* 0x000fe20000100a00 */
[----:B--2---:R0:W1:Y:S04]  /*1c3e0*/  LDSM.16.MT88.4 R4, [R27+0xa800] ;  /* 0x00a800001b04783b */ /* 0x0040680000004200 */
[----:B0-----:R-:W2:Y:S01]  /*1c3f0*/  LDL.LU R27, [R1+0xdfc] ;  /* 0x000dfc00011b7983 */ /* 0x001ea20000300800 */
[----:B------:R-:W4:Y:S02]  /*1c400*/  LDL.LU R8, [R1+0xe0] ;  /* 0x0000e00001087983 */ /* 0x000f240000300800 */
[----:B------:R-:W4:Y:S02]  /*1c410*/  LDL.LU R9, [R1+0xe4] ;  /* 0x0000e40001097983 */ /* 0x000f240000300800 */
[----:B------:R-:W2:Y:S02]  /*1c420*/  LDL.LU R10, [R1+0xe8] ;  /* 0x0000e800010a7983 */ /* 0x000ea40000300800 */
[----:B---3--:R-:W-:-:S02]  /*1c430*/  IMAD.MOV.U32 R11, RZ, RZ, R24 ;  /* 0x000000ffff0b7224 */ /* 0x008fc400078e0018 */
[----:B------:R-:W3:Y:S04]  /*1c440*/  LDL.LU R24, [R1+0xdf8] ;  /* 0x000df80001187983 */ /* 0x000ee80000300800 */
[----:B--2---:R-:W-:Y:S01]  /*1c450*/  STL.64 [R1+0xd70], R10 ;  /* 0x000d700a01007387 */ /* 0x004fe20000100a00 */
[----:B----4-:R0:W-:Y:S02]  /*1c460*/  STL.64 [R1+0xd68], R8 ;  /* 0x000d680801007387 */ /* 0x0101e40000100a00 */
[----:B0-----:R-:W-:Y:S02]  /*1c470*/  IMAD.MOV.U32 R8, RZ, RZ, R25 ;  /* 0x000000ffff087224 */ /* 0x001fe400078e0019 */
[----:B------:R-:W-:Y:S01]  /*1c480*/  IMAD.MOV.U32 R9, RZ, RZ, R20 ;  /* 0x000000ffff097224 */ /* 0x000fe200078e0014 */
[----:B------:R-:W3:Y:S01]  /*1c490*/  LDL.LU R25, [R1+0xdf4] ;  /* 0x000df40001197983 */ /* 0x000ee20000300800 */
[----:B------:R-:W2:Y:S02]  /*1c4a0*/  LDL.LU R20, [R1+0xdf0] ;  /* 0x000df00001147983 */ /* 0x000ea40000300800 */
[----:B------:R-:W-:Y:S01]  /*1c4b0*/  IMAD.MOV.U32 R15, RZ, RZ, R26 ;  /* 0x000000ffff0f7224 */ /* 0x000fe200078e001a */
[----:B------:R0:W-:Y:S01]  /*1c4c0*/  STL.64 [R1+0xdc8], R8 ;  /* 0x000dc80801007387 */ /* 0x0001e20000100a00 */
[----:B------:R-:W4:Y:S02]  /*1c4d0*/  LDL.LU R12, [R1+0xf0] ;  /* 0x0000f000010c7983 */ /* 0x000f240000300800 */
[----:B------:R-:W4:Y:S02]  /*1c4e0*/  LDL.LU R13, [R1+0xf4] ;  /* 0x0000f400010d7983 */ /* 0x000f240000300800 */
[----:B------:R-:W-:Y:S01]  /*1c4f0*/  IMAD.MOV.U32 R14, RZ, RZ, R27 ;  /* 0x000000ffff0e7224 */ /* 0x000fe200078e001b */
[----:B------:R-:W3:Y:S01]  /*1c500*/  LDL.LU R26, [R1+0x158] ;  /* 0x00015800011a7983 */ /* 0x000ee20000300800 */
[----:B------:R-:W3:Y:S02]  /*1c510*/  LDL.LU R27, [R1+0x15c] ;  /* 0x00015c00011b7983 */ /* 0x000ee40000300800 */
[----:B------:R-:W-:-:S02]  /*1c520*/  IMAD.MOV.U32 R3, RZ, RZ, R16 ;  /* 0x000000ffff037224 */ /* 0x000fc400078e0010 */
[----:B------:R-:W-:Y:S02]  /*1c530*/  IMAD.MOV.U32 R2, RZ, RZ, R17 ;  /* 0x000000ffff027224 */ /* 0x000fe400078e0011 */
[----:B0-----:R-:W-:Y:S02]  /*1c540*/  IMAD.MOV.U32 R9, RZ, RZ, R21 ;  /* 0x000000ffff097224 */ /* 0x001fe400078e0015 */
[----:B--2---:R-:W-:Y:S02]  /*1c550*/  IMAD.MOV.U32 R8, RZ, RZ, R20 ;  /* 0x000000ffff087224 */ /* 0x004fe400078e0014 */
[----:B------:R-:W2:Y:S01]  /*1c560*/  LDL.LU R20, [R1+0xdec] ;  /* 0x000dec0001147983 */ /* 0x000ea20000300800 */
[----:B------:R-:W2:Y:S02]  /*1c570*/  LDL.LU R21, [R1+0xde8] ;  /* 0x000de80001157983 */ /* 0x000ea40000300800 */
[----:B------:R-:W2:Y:S02]  /*1c580*/  LDL.LU R16, [R1+0x160] ;  /* 0x0001600001107983 */ /* 0x000ea40000300800 */
[----:B------:R-:W2:Y:S01]  /*1c590*/  LDL.LU R17, [R1+0x164] ;  /* 0x0001640001117983 */ /* 0x000ea20000300800 */
[----:B------:R-:W2:Y:S01]  /*1c5a0*/  LDL.LU R18, [R1+0x168] ;  /* 0x0001680001127983 */ /* 0x000ea20000300800 */
[----:B------:R-:W2:Y:S03]  /*1c5b0*/  LDL.LU R19, [R1+0x16c] ;  /* 0x00016c0001137983 */ /* 0x000ea60000300800 */
[----:B--2---:R-:W-:Y:S01]  /*1c5c0*/  STL.64 [R1+0xdd8], R18 ;  /* 0x000dd81201007387 */ /* 0x004fe20000100a00 */
[----:B------:R0:W-:Y:S03]  /*1c5d0*/  STL.64 [R1+0xdd0], R16 ;  /* 0x000dd01001007387 */ /* 0x0001e60000100a00 */
[----:B0-----:R-:W2:Y:S01]  /*1c5e0*/  LDL.LU R16, [R1+0x170] ;  /* 0x0001700001107983 */ /* 0x001ea20000300800 */
[----:B------:R-:W2:Y:S02]  /*1c5f0*/  LDL.LU R17, [R1+0x174] ;  /* 0x0001740001117983 */ /* 0x000ea40000300800 */
[----:B------:R-:W2:Y:S02]  /*1c600*/  LDL.LU R18, [R1+0x178] ;  /* 0x0001780001127983 */ /* 0x000ea40000300800 */
[----:B------:R-:W2:Y:S01]  /*1c610*/  LDL.LU R19, [R1+0x17c] ;  /* 0x00017c0001137983 */ /* 0x000ea20000300800 */
[----:B---3--:R-:W-:Y:S01]  /*1c620*/  STL.64 [R1+0xdb8], R26 ;  /* 0x000db81a01007387 */ /* 0x008fe20000100a00 */
[----:B------:R0:W-:Y:S02]  /*1c630*/  STL.64 [R1+0xdb0], R24 ;  /* 0x000db01801007387 */ /* 0x0001e40000100a00 */
[----:B0-----:R-:W-:-:S02]  /*1c640*/  IMAD.MOV.U32 R24, RZ, RZ, R22 ;  /* 0x000000ffff187224 */ /* 0x001fc400078e0016 */
[----:B------:R-:W-:Y:S01]  /*1c650*/  IMAD.MOV.U32 R25, RZ, RZ, R23 ;  /* 0x000000ffff197224 */ /* 0x000fe200078e0017 */
[----:B------:R-:W2:Y:S01]  /*1c660*/  LDL.LU R22, [R1+0xde4] ;  /* 0x000de40001167983 */ /* 0x000ea20000300800 */
[----:B------:R-:W2:Y:S02]  /*1c670*/  LDL.LU R23, [R1+0xde0] ;  /* 0x000de00001177983 */ /* 0x000ea40000300800 */
[----:B------:R-:W-:Y:S02]  /*1c680*/  STL.64 [R1+0xd80], R14 ;  /* 0x000d800e01007387 */ /* 0x000fe40000100a00 */
[----:B----4-:R0:W-:Y:S02]  /*1c690*/  STL.64 [R1+0xd78], R12 ;  /* 0x000d780c01007387 */ /* 0x0101e40000100a00 */
[----:B0-----:R-:W3:Y:S01]  /*1c6a0*/  LDL.LU R12, [R1+0x110] ;  /* 0x00011000010c7983 */ /* 0x001ee20000300800 */
[----:B------:R-:W3:Y:S02]  /*1c6b0*/  LDL.LU R13, [R1+0x114] ;  /* 0x00011400010d7983 */ /* 0x000ee40000300800 */
[----:B------:R-:W4:Y:S02]  /*1c6c0*/  LDL.LU R14, [R1+0x118] ;  /* 0x00011800010e7983 */ /* 0x000f240000300800 */
[----:B------:R-:W4:Y:S02]  /*1c6d0*/  LDL.LU R15, [R1+0x11c] ;  /* 0x00011c00010f7983 */ /* 0x000f240000300800 */
[----:B----4-:R-:W-:Y:S01]  /*1c6e0*/  STL.64 [R1+0xd90], R14 ;  /* 0x000d900e01007387 */ /* 0x010fe20000100a00 */
[----:B---3--:R0:W-:Y:S03]  /*1c6f0*/  STL.64 [R1+0xd88], R12 ;  /* 0x000d880c01007387 */ /* 0x0081e60000100a00 */
[----:B0-----:R-:W3:Y:S01]  /*1c700*/  LDL.LU R12, [R1+0x120] ;  /* 0x00012000010c7983 */ /* 0x001ee20000300800 */
[----:B------:R-:W3:Y:S02]  /*1c710*/  LDL.LU R13, [R1+0x124] ;  /* 0x00012400010d7983 */ /* 0x000ee40000300800 */
[----:B------:R-:W4:Y:S02]  /*1c720*/  LDL.LU R14, [R1+0x128] ;  /* 0x00012800010e7983 */ /* 0x000f240000300800 */
[----:B------:R-:W4:Y:S01]  /*1c730*/  LDL.LU R15, [R1+0x12c] ;  /* 0x00012c00010f7983 */ /* 0x000f220000300800 */
[----:B--2---:R-:W-:Y:S01]  /*1c740*/  HMMA.16816.F32.BF16 R8, R20, R8, R16 ;  /* 0x000000081408723c */ /* 0x004fe20000041810 */
[----:B----4-:R-:W-:Y:S01]  /*1c750*/  STL.64 [R1+0xda0], R14 ;  /* 0x000da00e01007387 */ /* 0x010fe20000100a00 */
[----:B---3--:R0:W-:Y:S03]  /*1c760*/  STL.64 [R1+0xd98], R12 ;  /* 0x000d980c01007387 */ /* 0x0081e60000100a00 */
[----:B0-----:R-:W2:Y:S01]  /*1c770*/  LDL.LU R12, [R1+0x130] ;  /* 0x00013000010c7983 */ /* 0x001ea20000300800 */
[----:B------:R-:W2:Y:S02]  /*1c780*/  LDL.LU R13, [R1+0x134] ;  /* 0x00013400010d7983 */ /* 0x000ea40000300800 */
[----:B------:R-:W2:Y:S02]  /*1c790*/  LDL.LU R14, [R1+0x138] ;  /* 0x00013800010e7983 */ /* 0x000ea40000300800 */
[----:B------:R-:W2:Y:S01]  /*1c7a0*/  LDL.LU R15, [R1+0x13c] ;  /* 0x00013c00010f7983 */ /* 0x000ea20000300800 */
[----:B-1----:R0:W-:Y:S01]  /*1c7b0*/  STL.64 [R1+0xcc0], R6 ;  /* 0x000cc00601007387 */ /* 0x0021e20000100a00 */
[----:B------:R1:W-:Y:S03]  /*1c7c0*/  STL.64 [R1+0xcb8], R4 ;  /* 0x000cb80401007387 */ /* 0x0003e60000100a00 */
[----:B0-----:R-:W3:Y:S04]  /*1c7d0*/  LDL R6, [R1+0x58] ;  /* 0x0000580001067983 */ /* 0x001ee80000100800 */
[----:B------:R-:W3:Y:S01]  /*1c7e0*/  LDL R7, [R1+0x5c] ;  /* 0x00005c0001077983 */ /* 0x000ee20000100800 */
[----:B------:R-:W4:Y:S02]  /*1c7f0*/  LDL.LU.64 R18, [R1+0xdd8] ;  /* 0x000dd80001127983 */ /* 0x000f240000300a00 */
[----:B------:R-:W4:Y:S02]  /*1c800*/  LDL.LU.64 R16, [R1+0xdd0] ;  /* 0x000dd00001107983 */ /* 0x000f240000300a00 */
[----:B-1----:R-:W-:-:S02]  /*1c810*/  IMAD.MOV.U32 R4, RZ, RZ, R3 ;  /* 0x000000ffff047224 */ /* 0x002fc400078e0003 */
[----:B------:R-:W-:Y:S02]  /*1c820*/  IMAD.MOV.U32 R5, RZ, RZ, R2 ;  /* 0x000000ffff057224 */ /* 0x000fe400078e0002 */
[----:B------:R-:W-:Y:S02]  /*1c830*/  IMAD.MOV.U32 R28, RZ, RZ, R8 ;  /* 0x000000ffff1c7224 */ /* 0x000fe400078e0008 */
[----:B------:R-:W-:Y:S02]  /*1c840*/  IMAD.MOV.U32 R29, RZ, RZ, R9 ;  /* 0x000000ffff1d7224 */ /* 0x000fe400078e0009 */
[----:B------:R-:W-:Y:S02]  /*1c850*/  IMAD.MOV.U32 R3, RZ, RZ, R10 ;  /* 0x000000ffff037224 */ /* 0x000fe400078e000a */
[----:B------:R-:W-:Y:S01]  /*1c860*/  IMAD.MOV.U32 R2, RZ, RZ, R11 ;  /* 0x000000ffff027224 */ /* 0x000fe200078e000b */
[----:B------:R-:W2:Y:S01]  /*1c870*/  LDL.LU.64 R8, [R1+0xdc8] ;  /* 0x000dc80001087983 */ /* 0x000ea20000300a00 */
[C---:B----4-:R-:W-:Y:S03]  /*1c880*/  HMMA.16816.F32.BF16 R24, R20.reuse, R24, R16 ;  /* 0x000000181418723c */ /* 0x050fe60000041810 */
[----:B------:R-:W4:Y:S11]  /*1c890*/  LDL.LU.64 R16, [R1+0xdc0] ;  /* 0x000dc00001107983 */ /* 0x000f360000300a00 */
[----:B------:R-:W-:Y:S10]  /*1c8a0*/  @!UPT UIADD3 URZ, URZ, URZ, URZ ;  /* 0x0000003f3f3ff290 */ /* 0x000ff4000fffe03f */
[----:B------:R-:W-:Y:S02]  /*1c8b0*/  IMAD.MOV.U32 R11, RZ, RZ, R26 ;  /* 0x000000ffff0b7224 */ /* 0x000fe400078e001a */
[----:B------:R-:W-:Y:S02]  /*1c8c0*/  IMAD.MOV.U32 R10, RZ, RZ, R27 ;  /* 0x000000ffff0a7224 */ /* 0x000fe400078e001b */
[----:B------:R-:W-:Y:S02]  /*1c8d0*/  IMAD.MOV.U32 R18, RZ, RZ, R24 ;  /* 0x000000ffff127224 */ /* 0x000fe400078e0018 */
[----:B------:R-:W-:Y:S01]  /*1c8e0*/  IMAD.MOV.U32 R19, RZ, RZ, R25 ;  /* 0x000000ffff137224 */ /* 0x000fe200078e0019 */
[----:B------:R-:W2:Y:S01]  /*1c8f0*/  LDL.LU.64 R26, [R1+0xdb8] ;  /* 0x000db800011a7983 */ /* 0x000ea20000300a00 */
[----:B------:R-:W2:Y:S02]  /*1c900*/  LDL.LU.64 R24, [R1+0xdb0] ;  /* 0x000db00001187983 */ /* 0x000ea40000300a00 */
[C---:B--2---:R-:W-:Y:S11]  /*1c910*/  HMMA.16816.F32.BF16 R24, R20.reuse, R8, R24 ;  /* 0x000000081418723c */ /* 0x044ff60000041818 */
[----:B------:R-:W-:Y:S11]  /*1c920*/  @!UPT UIADD3 URZ, URZ, URZ, URZ ;  /* 0x0000003f3f3ff290 */ /* 0x000ff6000fffe03f */
[----:B------:R-:W-:Y:S01]  /*1c930*/  @!UPT UIADD3 URZ, URZ, URZ, URZ ;  /* 0x0000003f3f3ff290 */ /* 0x000fe2000fffe03f */
[----:B------:R-:W-:Y:S01]  /*1c940*/  STL.64 [R1+0xc90], R26 ;  /* 0x000c901a01007387 */ /* 0x000fe20000100a00 */
[----:B------:R0:W-:Y:S03]  /*1c950*/  STL.64 [R1+0xc88], R24 ;  /* 0x000c881801007387 */ /* 0x0001e60000100a00 */
[----:B0-----:R-:W2:Y:S01]  /*1c960*/  LDL.LU R24, [R1+0x140] ;  /* 0x0001400001187983 */ /* 0x001ea20000300800 */
[----:B------:R-:W2:Y:S02]  /*1c970*/  LDL.LU R25, [R1+0x144] ;  /* 0x0001440001197983 */ /* 0x000ea40000300800 */
[----:B------:R-:W2:Y:S02]  /*1c980*/  LDL.LU R26, [R1+0x148] ;  /* 0x00014800011a7983 */ /* 0x000ea40000300800 */
[----:B------:R-:W2:Y:S02]  /*1c990*/  LDL.LU R27, [R1+0x14c] ;  /* 0x00014c00011b7983 */ /* 0x000ea40000300800 */
[----:B--2---:R-:W-:Y:S07]  /*1c9a0*/  HMMA.16816.F32.BF16 R20, R20, R4, R24 ;  /* 0x000000041414723c */ /* 0x004fee0000041818 */
[----:B------:R-:W-:-:S02]  /*1c9b0*/  IMAD.MOV.U32 R26, RZ, RZ, R11 ;  /* 0x000000ffff1a7224 */ /* 0x000fc400078e000b */
[----:B------:R-:W-:Y:S02]  /*1c9c0*/  IMAD.MOV.U32 R27, RZ, RZ, R10 ;  /* 0x000000ffff1b7224 */ /* 0x000fe400078e000a */
[----:B------:R-:W-:Y:S02]  /*1c9d0*/  IMAD.MOV.U32 R24, RZ, RZ, R18 ;  /* 0x000000ffff187224 */ /* 0x000fe400078e0012 */
[----:B------:R-:W-:Y:S01]  /*1c9e0*/  IMAD.MOV.U32 R25, RZ, RZ, R19 ;  /* 0x000000ffff197224 */ /* 0x000fe200078e0013 */
[----:B------:R-:W4:Y:S01]  /*1c9f0*/  LDL.LU R18, [R1+0xdac] ;  /* 0x000dac0001127983 */ /* 0x000f220000300800 */
[----:B------:R-:W4:Y:S02]  /*1ca00*/  LDL.LU R19, [R1+0xda8] ;  /* 0x000da80001137983 */ /* 0x000f240000300800 */
[----:B------:R-:W-:Y:S01]  /*1ca10*/  STL.64 [R1+0xcb0], R26 ;  /* 0x000cb01a01007387 */ /* 0x000fe20000100a00 */
[----:B------:R0:W-:Y:S04]  /*1ca20*/  STL.64 [R1+0xca8], R24 ;  /* 0x000ca81801007387 */ /* 0x0001e80000100a00 */
[----:B0-----:R-:W4:Y:S01]  /*1ca30*/  LDL.LU.64 R24, [R1+0x80] ;  /* 0x0000800001187983 */ /* 0x001f220000300a00 */
[----:B------:R-:W2:Y:S02]  /*1ca40*/  LDL.LU.64 R26, [R1+0x88] ;  /* 0x00008800011a7983 */ /* 0x000ea40000300a00 */
[----:B------:R-:W-:Y:S02]  /*1ca50*/  STL.64 [R1+0xca0], R22 ;  /* 0x000ca01601007387 */ /* 0x000fe40000100a00 */
[----:B------:R0:W-:Y:S02]  /*1ca60*/  STL.64 [R1+0xc98], R20 ;  /* 0x000c981401007387 */ /* 0x0001e40000100a00 */
[----:B0-----:R-:W2:Y:S01]  /*1ca70*/  LDL.LU.64 R20, [R1+0x70] ;  /* 0x0000700001147983 */ /* 0x001ea20000300a00 */
[----:B------:R-:W2:Y:S01]  /*1ca80*/  LDL.LU.64 R22, [R1+0x78] ;  /* 0x0000780001167983 */ /* 0x000ea20000300a00 */
[C---:B----4-:R-:W-:Y:S11]  /*1ca90*/  HMMA.16816.F32.BF16 R12, R16.reuse, R24, R12 ;  /* 0x00000018100c723c */ /* 0x050ff6000004180c */
        /* <DEDUP_REMOVED lines=20> */
[----:B------:R-:W4:Y:S01]  /*1cbe0*/  LDL.LU.64 R8, [R1+0xd68] ;  /* 0x000d680001087983 */ /* 0x000f220000300a00 */
[----:B--2---:R-:W-:Y:S02]  /*1cbf0*/  HMMA.16816.F32.BF16 R16, R16, R4, R12 ;  /* 0x000000041010723c */ /* 0x004fe4000004180c */
[----:B------:R-:W4:Y:S01]  /*1cc00*/  LDL.LU.64 R14, [R1+0xd60] ;  /* 0x000d6000010e7983 */ /* 0x000f220000300a00 */
[----:B------:R-:W4:Y:S02]  /*1cc10*/  LDL.LU.64 R12, [R1+0xd58] ;  /* 0x000d5800010c7983 */ /* 0x000f240000300a00 */
[----:B---3--:R-:W-:Y:S11]  /*1cc20*/  STL.64 [R1+0xd18], R6 ;  /* 0x000d180601007387 */ /* 0x008ff60000100a00 */
[----:B------:R-:W-:Y:S07]  /*1cc30*/  @!UPT UIADD3 URZ, URZ, URZ, URZ ;  /* 0x0000003f3f3ff290 */ /* 0x000fee000fffe03f */
[----:B------:R-:W-:Y:S01]  /*1cc40*/  STL.64 [R1+0x120], R16 ;  /* 0x0001201001007387 */ /* 0x000fe20000100a00 */
[----:B------:R0:W-:Y:S01]  /*1cc50*/  STL.64 [R1+0x128], R18 ;  /* 0x0001281201007387 */ /* 0x0001e20000100a00 */
[----:B----4-:R-:W-:Y:S11]  /*1cc60*/  HMMA.16816.F32.BF16 R8, R12, R26, R8 ;  /* 0x0000001a0c08723c */ /* 0x010ff60000041808 */
[----:B------:R-:W-:Y:S11]  /*1cc70*/  @!UPT UIADD3 URZ, URZ, URZ, URZ ;  /* 0x0000003f3f3ff290 */ /* 0x000ff6000fffe03f */
[----:B------:R-:W-:Y:S01]  /*1cc80*/  @!UPT UIADD3 URZ, URZ, URZ, URZ ;  /* 0x0000003f3f3ff290 */ /* 0x000fe2000fffe03f */
[----:B------:R1:W-:Y:S01]  /*1cc90*/  STL [R1+0x110], R8 ;  /* 0x0001100801007387 */ /* 0x0003e20000100800 */
[----:B------:R2:W-:Y:S02]  /*1cca0*/  STL.64 [R1+0xd20], R26 ;  /* 0x000d201a01007387 */ /* 0x0005e40000100a00 */
[----:B0-----:R-:W-:Y:S02]  /*1ccb0*/  IMAD.MOV.U32 R18, RZ, RZ, R9 ;  /* 0x000000ffff127224 */ /* 0x001fe400078e0009 */
[----:B------:R-:W-:Y:S02]  /*1ccc0*/  IMAD.MOV.U32 R17, RZ, RZ, R10 ;  /* 0x000000ffff117224 */ /* 0x000fe400078e000a */
[----:B------:R-:W-:Y:S01]  /*1ccd0*/  IMAD.MOV.U32 R16, RZ, RZ, R11 ;  /* 0x000000ffff107224 */ /* 0x000fe200078e000b */
[----:B-1----:R-:W3:Y:S01]  /*1cce0*/  LDL.LU R8, [R1+0xb0] ;  /* 0x0000b00001087983 */ /* 0x002ee20000300800 */
[----:B------:R-:W3:Y:S02]  /*1ccf0*/  LDL.LU R9, [R1+0xb4] ;  /* 0x0000b40001097983 */ /* 0x000ee40000300800 */
[----:B------:R-:W4:Y:S02]  /*1cd00*/  LDL.LU R10, [R1+0xb8] ;  /* 0x0000b800010a7983 */ /* 0x000f240000300800 */
[----:B------:R-:W4:Y:S02]  /*1cd10*/  LDL.LU R11, [R1+0xbc] ;  /* 0x0000bc00010b7983 */ /* 0x000f240000300800 */
[----:B------:R-:W-:Y:S01]  /*1cd20*/  IMAD.MOV.U32 R19, RZ, RZ, R2 ;  /* 0x000000ffff137224 */ /* 0x000fe200078e0002 */
[----:B----4-:R-:W-:Y:S01]  /*1cd30*/  STL.64 [R1+0xd30], R10 ;  /* 0x000d300a01007387 */ /* 0x010fe20000100a00 */
[----:B---3--:R0:W-:Y:S02]  /*1cd40*/  STL.64 [R1+0xd28], R8 ;  /* 0x000d280801007387 */ /* 0x0081e40000100a00 */
[----:B------:R-:W3:Y:S02]  /*1cd50*/  LDL R6, [R1+0x68] ;  /* 0x0000680001067983 */ /* 0x000ee40000100800 */
[----:B------:R-:W3:Y:S01]  /*1cd60*/  LDL R7, [R1+0x6c] ;  /* 0x00006c0001077983 */ /* 0x000ee20000100800 */
[----:B------:R-:W3:Y:S01]  /*1cd70*/  LDL.LU R24, [R1+0xc0] ;  /* 0x0000c00001187983 */ /* 0x000ee20000300800 */
[----:B------:R-:W3:Y:S02]  /*1cd80*/  LDL.LU R25, [R1+0xc4] ;  /* 0x0000c40001197983 */ /* 0x000ee40000300800 */
[----:B--2---:R-:W3:Y:S02]  /*1cd90*/  LDL.LU R26, [R1+0xc8] ;  /* 0x0000c800011a7983 */ /* 0x004ee40000300800 */
[----:B------:R-:W3:Y:S01]  /*1cda0*/  LDL.LU R27, [R1+0xcc] ;  /* 0x0000cc00011b7983 */ /* 0x000ee20000300800 */
[----:B0-----:R-:W2:Y:S01]  /*1cdb0*/  LDL.LU R8, [R1+0xd0] ;  /* 0x0000d00001087983 */ /* 0x001ea20000300800 */
[----:B------:R-:W2:Y:S02]  /*1cdc0*/  LDL.LU R9, [R1+0xd4] ;  /* 0x0000d40001097983 */ /* 0x000ea40000300800 */
[----:B------:R-:W2:Y:S02]  /*1cdd0*/  LDL.LU R10, [R1+0xd8] ;  /* 0x0000d800010a7983 */ /* 0x000ea40000300800 */
[----:B------:R-:W2:Y:S01]  /*1cde0*/  LDL.LU R11, [R1+0xdc] ;  /* 0x0000dc00010b7983 */ /* 0x000ea20000300800 */
[----:B------:R0:W-:Y:S01]  /*1cdf0*/  STL [R1+0xc78], R16 ;  /* 0x000c781001007387 */ /* 0x0001e20000100800 */
[----:B------:R1:W-:Y:S02]  /*1ce00*/  STL [R1+0xc74], R17 ;  /* 0x000c741101007387 */ /* 0x0003e40000100800 */
[----:B------:R4:W-:Y:S02]  /*1ce10*/  STL [R1+0xc70], R18 ;  /* 0x000c701201007387 */ /* 0x0009e40000100800 */
[----:B0-----:R-:W-:-:S02]  /*1ce20*/  IMAD.MOV.U32 R16, RZ, RZ, R28 ;  /* 0x000000ffff107224 */ /* 0x001fc400078e001c */
[----:B-1----:R-:W-:Y:S02]  /*1ce30*/  IMAD.MOV.U32 R17, RZ, RZ, R29 ;  /* 0x000000ffff117224 */ /* 0x002fe400078e001d */
[----:B----4-:R-:W-:Y:S01]  /*1ce40*/  IMAD.MOV.U32 R18, RZ, RZ, R3 ;  /* 0x000000ffff127224 */ /* 0x010fe200078e0003 */
[----:B------:R-:W4:Y:S01]  /*1ce50*/  LDL.LU R28, [R1+0xd50] ;  /* 0x000d5000011c7983 */ /* 0x000f220000300800 */
[----:B------:R-:W2:Y:S02]  /*1ce60*/  LDL.LU R29, [R1+0xd4c] ;  /* 0x000d4c00011d7983 */ /* 0x000ea40000300800 */
[----:B------:R-:W2:Y:S02]  /*1ce70*/  LDL.LU R3, [R1+0xd48] ;  /* 0x000d480001037983 */ /* 0x000ea40000300800 */
[----:B------:R-:W2:Y:S01]  /*1ce80*/  LDL.LU R2, [R1+0xd44] ;  /* 0x000d440001027983 */ /* 0x000ea20000300800 */
[----:B------:R-:W-:Y:S01]  /*1ce90*/  STL.64 [R1+0xcd0], R18 ;  /* 0x000cd01201007387 */ /* 0x000fe20000100a00 */
[----:B------:R0:W-:Y:S03]  /*1cea0*/  STL.64 [R1+0xcc8], R16 ;  /* 0x000cc81001007387 */ /* 0x0001e60000100a00 */
[----:B0-----:R-:W2:Y:S01]  /*1ceb0*/  LDL.LU R16, [R1+0x20] ;  /* 0x0000200001107983 */ /* 0x001ea20000300800 */
[----:B------:R-:W2:Y:S02]  /*1cec0*/  LDL.LU R17, [R1+0x24] ;  /* 0x0000240001117983 */ /* 0x000ea40000300800 */
[----:B------:R-:W2:Y:S02]  /*1ced0*/  LDL.LU R18, [R1+0x28] ;  /* 0x0000280001127983 */ /* 0x000ea40000300800 */
[----:B------:R-:W2:Y:S02]  /*1cee0*/  LDL.LU R19, [R1+0x2c] ;  /* 0x00002c0001137983 */ /* 0x000ea40000300800 */
[----:B--2---:R-:W-:Y:S01]  /*1cef0*/  STL.64 [R1+0xce0], R18 ;  /* 0x000ce01201007387 */ /* 0x004fe20000100a00 */
[----:B------:R0:W-:Y:S03]  /*1cf00*/  STL.64 [R1+0xcd8], R16 ;  /* 0x000cd81001007387 */ /* 0x0001e60000100a00 */
[----:B0-----:R-:W2:Y:S01]  /*1cf10*/  LDL.LU R16, [R1+0x30] ;  /* 0x0000300001107983 */ /* 0x001ea20000300800 */
[----:B------:R-:W-:-:S02]  /*1cf20*/  IMAD.MOV.U32 R18, RZ, RZ, R3 ;  /* 0x000000ffff127224 */ /* 0x000fc400078e0003 */
[----:B------:R-:W-:Y:S02]  /*1cf30*/  IMAD.MOV.U32 R19, RZ, RZ, R29 ;  /* 0x000000ffff137224 */ /* 0x000fe400078e001d */
[----:B------:R-:W-:Y:S02]  /*1cf40*/  IMAD.MOV.U32 R17, RZ, RZ, R2 ;  /* 0x000000ffff117224 */ /* 0x000fe400078e0002 */
[----:B------:R-:W4:Y:S01]  /*1cf50*/  LDL.LU R2, [R1+0xd40] ;  /* 0x000d400001027983 */ /* 0x000f220000300800 */
[----:B------:R-:W4:Y:S02]  /*1cf60*/  LDL.LU R3, [R1+0xd3c] ;  /* 0x000d3c0001037983 */ /* 0x000f240000300800 */
[----:B------:R-:W4:Y:S02]  /*1cf70*/  LDL.LU R29, [R1+0xd38] ;  /* 0x000d3800011d7983 */ /* 0x000f240000300800 */
[----:B------:R-:W-:Y:S01]  /*1cf80*/  STL.64 [R1+0xcf0], R18 ;  /* 0x000cf01201007387 */ /* 0x000fe20000100a00 */
[C---:B------:R-:W-:Y:S08]  /*1cf90*/  HMMA.16816.F32.BF16 R8, R12.reuse, R22, R8 ;  /* 0x000000160c08723c */ /* 0x040ff00000041808 */
[----:B---3--:R-:W-:Y:S01]  /*1cfa0*/  HMMA.16816.F32.BF16 R4, R12, R6, R24 ;  /* 0x000000060c04723c */ /* 0x008fe20000041818 */
[----:B--2---:R0:W-:Y:S04]  /*1cfb0*/  STL.64 [R1+0xce8], R16 ;  /* 0x000ce81001007387 */ /* 0x0041e80000100a00 */
[----:B0-----:R-:W2:Y:S01]  /*1cfc0*/  LDL.LU R16, [R1+0x40] ;  /* 0x0000400001107983 */ /* 0x001ea20000300800 */
[----:B------:R-:W2:Y:S02]  /*1cfd0*/  LDL.LU R17, [R1+0x44] ;  /* 0x0000440001117983 */ /* 0x000ea40000300800 */
[----:B------:R-:W3:Y:S02]  /*1cfe0*/  LDL.LU R18, [R1+0x48] ;  /* 0x0000480001127983 */ /* 0x000ee40000300800 */
[----:B------:R-:W3:Y:S02]  /*1cff0*/  LDL.LU R19, [R1+0x4c] ;  /* 0x00004c0001137983 */ /* 0x000ee40000300800 */
[----:B---3--:R-:W-:Y:S01]  /*1d000*/  STL.64 [R1+0xd00], R18 ;  /* 0x000d001201007387 */ /* 0x008fe20000100a00 */
[----:B--2---:R0:W-:Y:S03]  /*1d010*/  STL.64 [R1+0xcf8], R16 ;  /* 0x000cf81001007387 */ /* 0x0041e60000100a00 */
[----:B0-----:R-:W2:Y:S01]  /*1d020*/  LDL.LU R16, [R1+0xa0] ;  /* 0x0000a00001107983 */ /* 0x001ea20000300800 */
[----:B------:R-:W-:Y:S02]  /*1d030*/  STL.64 [R1+0xe0], R8 ;  /* 0x0000e00801007387 */ /* 0x000fe40000100a00 */
[----:B------:R0:W-:Y:S02]  /*1d040*/  STL.64 [R1+0xe8], R10 ;  /* 0x0000e80a01007387 */ /* 0x0001e40000100a00 */
[----:B0-----:R-:W3:Y:S01]  /*1d050*/  LDL.LU.64 R10, [R1+0xd30] ;  /* 0x000d3000010a7983 */ /* 0x001ee20000300a00 */
[----:B------:R-:W3:Y:S02]  /*1d060*/  LDL.LU.64 R8, [R1+0xd28] ;  /* 0x000d280001087983 */ /* 0x000ee40000300a00 */
[----:B------:R-:W2:Y:S02]  /*1d070*/  LDL.LU.64 R26, [R1+0xd20] ;  /* 0x000d2000011a7983 */ /* 0x000ea40000300a00 */
[----:B------:R-:W-:Y:S01]  /*1d080*/  STL.64 [R1+0xd0], R4 ;  /* 0x0000d00401007387 */ /* 0x000fe20000100a00 */
[----:B------:R0:W-:Y:S04]  /*1d090*/  STL.64 [R1+0xd8], R6 ;  /* 0x0000d80601007387 */ /* 0x0001e80000100a00 */
[----:B0-----:R-:W3:Y:S01]  /*1d0a0*/  LDL.LU.64 R6, [R1+0xd18] ;  /* 0x000d180001067983 */ /* 0x001ee20000300a00 */
[----:B----4-:R-:W-:-:S02]  /*1d0b0*/  IMAD.MOV.U32 R17, RZ, RZ, R29 ;  /* 0x000000ffff117224 */ /* 0x010fc400078e001d */
[----:B------:R-:W-:Y:S02]  /*1d0c0*/  IMAD.MOV.U32 R18, RZ, RZ, R3 ;  /* 0x000000ffff127224 */ /* 0x000fe400078e0003 */
[----:B------:R-:W-:Y:S01]  /*1d0d0*/  IMAD.MOV.U32 R19, RZ, RZ, R2 ;  /* 0x000000ffff137224 */ /* 0x000fe200078e0002 */
[----:B---3--:R-:W-:Y:S01]  /*1d0e0*/  HMMA.16816.F32.BF16 R12, R12, R6, R8 ;  /* 0x000000060c0c723c */ /* 0x008fe20000041808 */
[----:B------:R-:W2:Y:S01]  /*1d0f0*/  LDL.LU.64 R10, [R1+0xd10] ;  /* 0x000d1000010a7983 */ /* 0x000ea20000300a00 */
[----:B------:R-:W2:Y:S11]  /*1d100*/  LDL.LU.64 R8, [R1+0xd08] ;  /* 0x000d080001087983 */ /* 0x000eb60000300a00 */
[----:B------:R-:W-:Y:S10]  /*1d110*/  @!UPT UIADD3 URZ, URZ, URZ, URZ ;  /* 0x0000003f3f3ff290 */ /* 0x000ff4000fffe03f */
[----:B------:R-:W-:Y:S01]  /*1d120*/  STL.64 [R1+0xc0], R12 ;  /* 0x0000c00c01007387 */ /* 0x000fe20000100a00 */
[----:B------:R0:W-:Y:S03]  /*1d130*/  STL.64 [R1+0xc8], R14 ;  /* 0x0000c80e01007387 */ /* 0x0001e60000100a00 */
[----:B0-----:R-:W3:Y:S01]  /*1d140*/  LDL.LU.64 R14, [R1+0x68] ;  /* 0x00006800010e7983 */ /* 0x001ee20000300a00 */
[C---:B--2---:R-:W-:Y:S11]  /*1d150*/  HMMA.16816.F32.BF16 R16, R8.reuse, R26, R16 ;  /* 0x0000001a0810723c */ /* 0x044ff60000041810 */
[----:B------:R-:W-:Y:S11]  /*1d160*/  @!UPT UIADD3 URZ, URZ, URZ, URZ ;  /* 0x0000003f3f3ff290 */ /* 0x000ff6000fffe03f */
[----:B------:R-:W-:Y:S01]  /*1d170*/  @!UPT UIADD3 URZ, URZ, URZ, URZ ;  /* 0x0000003f3f3ff290 */ /* 0x000fe2000fffe03f */
[----:B------:R-:W-:Y:S01]  /*1d180*/  STL.64 [R1+0xb0], R16 ;  /* 0x0000b01001007387 */ /* 0x000fe20000100a00 */
[----:B------:R0:W-:Y:S02]  /*1d190*/  STL [R1+0xb8], R18 ;  /* 0x0000b81201007387 */ /* 0x0001e40000100800 */
[----:B------:R-:W-:Y:S02]  /*1d1a0*/  IMAD.MOV.U32 R3, RZ, RZ, R19 ;  /* 0x000000ffff037224 */ /* 0x000fe400078e0013 */
[----:B0-----:R-:W2:Y:S01]  /*1d1b0*/  LDL.LU.64 R18, [R1+0xd00] ;  /* 0x000d000001127983 */ /* 0x001ea20000300a00 */
[----:B------:R-:W2:Y:S02]  /*1d1c0*/  LDL.LU.64 R16, [R1+0xcf8] ;  /* 0x000cf80001107983 */ /* 0x000ea40000300a00 */
[----:B------:R-:W-:Y:S01]  /*1d1d0*/  STL [R1+0xc7c], R3 ;  /* 0x000c7c0301007387 */ /* 0x000fe20000100800 */
[C---:B--2---:R-:W-:Y:S11]  /*1d1e0*/  HMMA.16816.F32.BF16 R16, R8.reuse, R22, R16 ;  /* 0x000000160810723c */ /* 0x044ff60000041810 */
[----:B------:R-:W-:Y:S11]  /*1d1f0*/  @!UPT UIADD3 URZ, URZ, URZ, URZ ;  /* 0x0000003f3f3ff290 */ /* 0x000ff6000fffe03f */
[----:B------:R-:W-:Y:S01]  /*1d200*/  @!UPT UIADD3 URZ, URZ, URZ, URZ ;  /* 0x0000003f3f3ff290 */ /* 0x000fe2000fffe03f */
[----:B------:R-:W-:Y:S01]  /*1d210*/  STL.64 [R1+0xa0], R16 ;  /* 0x0000a01001007387 */ /* 0x000fe20000100a00 */
[----:B------:R0:W-:Y:S02]  /*1d220*/  STL [R1+0xa8], R18 ;  /* 0x0000a81201007387 */ /* 0x0001e40000100800 */
[----:B------:R-:W-:Y:S02]  /*1d230*/  IMAD.MOV.U32 R29, RZ, RZ, R19 ;  /* 0x000000ffff1d7224 */ /* 0x000fe400078e0013 */
[----:B0-----:R-:W3:Y:S01]  /*1d240*/  LDL.LU.64 R18, [R1+0xcf0] ;  /* 0x000cf00001127983 */ /* 0x001ee20000300a00 */
[----:B------:R-:W3:Y:S02]  /*1d250*/  LDL.LU.64 R16, [R1+0xce8] ;  /* 0x000ce80001107983 */ /* 0x000ee40000300a00 */
[----:B------:R-:W-:Y:S01]  /*1d260*/  STL [R1+0xc80], R29 ;  /* 0x000c801d01007387 */ /* 0x000fe20000100800 */
[C---:B---3--:R-:W-:Y:S11]  /*1d270*/  HMMA.16816.F32.BF16 R16, R8.reuse, R14, R16 ;  /* 0x0000000e0810723c */ /* 0x048ff60000041810 */
        /* <DEDUP_REMOVED lines=8> */
[----:B------:R-:W2:Y:S02]  /*1d300*/  LDL.LU.64 R16, [R1+0xcc8] ;  /* 0x000cc80001107983 */ /* 0x000ea40000300a00 */
[----:B------:R-:W2:Y:S02]  /*1d310*/  LDL.LU.64 R6, [R1+0xcc0] ;  /* 0x000cc00001067983 */ /* 0x000ea40000300a00 */
[----:B------:R-:W2:Y:S11]  /*1d320*/  LDL.LU.64 R4, [R1+0xcb8] ;  /* 0x000cb80001047983 */ /* 0x000eb60000300a00 */
[----:B------:R-:W-:Y:S06]  /*1d330*/  @!UPT UIADD3 URZ, URZ, URZ, URZ ;  /* 0x0000003f3f3ff290 */ /* 0x000fec000fffe03f */
[----:B------:R-:W-:Y:S01]  /*1d340*/  STL.64 [R1+0x90], R8 ;  /* 0x0000900801007387 */ /* 0x000fe20000100a00 */
[----:B------:R0:W-:Y:S03]  /*1d350*/  STL.64 [R1+0x98], R10 ;  /* 0x0000980a01007387 */ /* 0x0001e60000100a00 */
[----:B0-----:R-:W3:Y:S01]  /*1d360*/  LDL.LU.64 R10, [R1+0x58] ;  /* 0x00005800010a7983 */ /* 0x001ee20000300a00 */
[----:B--2---:R-:W-:Y:S11]  /*1d370*/  HMMA.16816.F32.BF16 R16, R4, R26, R16 ;  /* 0x0000001a0410723c */ /* 0x004ff60000041810 */
[----:B------:R-:W-:Y:S11]  /*1d380*/  @!UPT UIADD3 URZ, URZ, URZ, URZ ;  /* 0x0000003f3f3ff290 */ /* 0x000ff6000fffe03f */
[----:B------:R-:W-:Y:S01]  /*1d390*/  @!UPT UIADD3 URZ, URZ, URZ, URZ ;  /* 0x0000003f3f3ff290 */ /* 0x000fe2000fffe03f */
[----:B------:R0:W-:Y:S01]  /*1d3a0*/  STL.64 [R1+0x40], R16 ;  /* 0x0000401001007387 */ /* 0x0001e20000100a00 */
[----:B------:R1:W-:Y:S02]  /*1d3b0*/  STL.64 [R1+0x48], R18 ;  /* 0x0000481201007387 */ /* 0x0003e40000100a00 */
[----:B0-----:R-:W-:Y:S02]  /*1d3c0*/  IMAD.MOV.U32 R17, RZ, RZ, R26 ;  /* 0x000000ffff117224 */ /* 0x001fe400078e001a */
[----:B-1----:R-:W-:Y:S02]  /*1d3d0*/  IMAD.MOV.U32 R18, RZ, RZ, R27 ;  /* 0x000000ffff127224 */ /* 0x002fe400078e001b */
[----:B------:R-:W2:Y:S01]  /*1d3e0*/  LDL.LU.64 R26, [R1+0xcb0] ;  /* 0x000cb000011a7983 */ /* 0x000ea20000300a00 */
[----:B------:R-:W2:Y:S02]  /*1d3f0*/  LDL.LU.64 R24, [R1+0xca8] ;  /* 0x000ca80001187983 */ /* 0x000ea40000300a00 */
[----:B------:R-:W-:-:S02]  /*1d400*/  IMAD.MOV.U32 R16, RZ, RZ, R22 ;  /* 0x000000ffff107224 */ /* 0x000fc400078e0016 */
[----:B------:R-:W-:Y:S01]  /*1d410*/  IMAD.MOV.U32 R19, RZ, RZ, R23 ;  /* 0x000000ffff137224 */ /* 0x000fe200078e0017 */
[C---:B--2---:R-:W-:Y:S01]  /*1d420*/  HMMA.16816.F32.BF16 R24, R4.reuse, R22, R24 ;  /* 0x000000160418723c */ /* 0x044fe20000041818 */
[----:B------:R-:W3:Y:S01]  /*1d430*/  LDL.LU.64 R22, [R1+0xca0] ;  /* 0x000ca00001167983 */ /* 0x000ee20000300a00 */
[----:B------:R-:W3:Y:S11]  /*1d440*/  LDL.LU.64 R20, [R1+0xc98] ;  /* 0x000c980001147983 */ /* 0x000ef60000300a00 */
[----:B------:R-:W-:Y:S10]  /*1d450*/  @!UPT UIADD3 URZ, URZ, URZ, URZ ;  /* 0x0000003f3f3ff290 */ /* 0x000ff4000fffe03f */
[----:B------:R-:W-:Y:S01]  /*1d460*/  STL.64 [R1+0x30], R24 ;  /* 0x0000301801007387 */ /* 0x000fe20000100a00 */
[----:B------:R0:W-:Y:S02]  /*1d470*/  STL [R1+0x38], R26 ;  /* 0x0000381a01007387 */ /* 0x0001e40000100800 */
[----:B------:R-:W-:Y:S02]  /*1d480*/  IMAD.MOV.U32 R2, RZ, RZ, R27 ;  /* 0x000000ffff027224 */ /* 0x000fe400078e001b */
[----:B0-----:R-:W2:Y:S01]  /*1d490*/  LDL.LU.64 R26, [R1+0xc90] ;  /* 0x000c9000011a7983 */ /* 0x001ea20000300a00 */
[----:B------:R-:W2:Y:S02]  /*1d4a0*/  LDL.LU.64 R24, [R1+0xc88] ;  /* 0x000c880001187983 */ /* 0x000ea40000300a00 */
[----:B------:R0:W-:Y:S01]  /*1d4b0*/  STL [R1+0xbb8], R2 ;  /* 0x000bb80201007387 */ /* 0x0001e20000100800 */
[C---:B--2---:R-:W-:Y:S08]  /*1d4c0*/  HMMA.16816.F32.BF16 R24, R4.reuse, R14, R24 ;  /* 0x0000000e0418723c */ /* 0x044ff00000041818 */
[----:B---3--:R-:W-:Y:S11]  /*1d4d0*/  HMMA.16816.F32.BF16 R4, R4, R10, R20 ;  /* 0x0000000a0404723c */ /* 0x008ff60000041814 */
[----:B------:R-:W-:Y:S04]  /*1d4e0*/  @!UPT UIADD3 URZ, URZ, URZ, URZ ;  /* 0x0000003f3f3ff290 */ /* 0x000fe8000fffe03f */
[----:B------:R-:W-:Y:S01]  /*1d4f0*/  STL.64 [R1], R24 ;  /* 0x0000001801007387 */ /* 0x000fe20000100a00 */
[----:B------:R-:W-:Y:S07]  /*1d500*/  STL.64 [R1+0x8], R26 ;  /* 0x0000081a01007387 */ /* 0x000fee0000100a00 */
[----:B------:R-:W-:Y:S02]  /*1d510*/  STL.64 [R1+0xf0], R4 ;  /* 0x0000f00401007387 */ /* 0x000fe40000100a00 */
[----:B------:R-:W-:Y:S01]  /*1d520*/  STL [R1+0xf8], R6 ;  /* 0x0000f80601007387 */ /* 0x000fe20000100800 */
[----:B------:R-:W2:Y:S04]  /*1d530*/  LDL R23, [R1+0x868] ;  /* 0x0008680001177983 */ /* 0x000ea80000100800 */
[----:B------:R-:W1:Y:S01]  /*1d540*/  LDSM.16.MT88.4 R24, [R0+0xb000] ;  /* 0x00b000000018783b */ /* 0x000e620000004200 */
[----:B------:R-:W-:-:S02]  /*1d550*/  IMAD.MOV.U32 R21, RZ, RZ, R10 ;  /* 0x000000ffff157224 */ /* 0x000fc400078e000a */
[----:B------:R-:W-:Y:S02]  /*1d560*/  IMAD.MOV.U32 R20, RZ, RZ, R11 ;  /* 0x000000ffff147224 */ /* 0x000fe400078e000b */
[----:B0-----:R-:W-:Y:S01]  /*1d570*/  IMAD.MOV.U32 R2, RZ, RZ, R7 ;  /* 0x000000ffff027224 */ /* 0x001fe200078e0007 */
[----:B-1----:R0:W-:Y:S01]  /*1d580*/  STL.64 [R1+0xc18], R26 ;  /* 0x000c181a01007387 */ /* 0x0021e20000100a00 */
[----:B------:R-:W-:Y:S02]  /*1d590*/  STL.64 [R1+0xc10], R24 ;  /* 0x000c101801007387 */ /* 0x000fe40000100a00 */
[----:B------:R-:W-:Y:S02]  /*1d5a0*/  IMAD.MOV.U32 R29, RZ, RZ, R14 ;  /* 0x000000ffff1d7224 */ /* 0x000fe400078e000e */
[----:B------:R-:W-:Y:S02]  /*1d5b0*/  IMAD.MOV.U32 R3, RZ, RZ, R15 ;  /* 0x000000ffff037224 */ /* 0x000fe400078e000f */
[----:B------:R-:W-:Y:S01]  /*1d5c0*/  LDSM.16.MT88.4 R12, [R28+0xa800] ;  /* 0x00a800001c0c783b */ /* 0x000fe20000004200 */
[----:B0-----:R-:W-:-:S02]  /*1d5d0*/  IMAD.MOV.U32 R26, RZ, RZ, R21 ;  /* 0x000000ffff1a7224 */ /* 0x001fc400078e0015 */
[----:B------:R-:W-:Y:S01]  /*1d5e0*/  IMAD.MOV.U32 R27, RZ, RZ, R20 ;  /* 0x000000ffff1b7224 */ /* 0x000fe200078e0014 */
[----:B--2---:R-:W0:Y:S04]  /*1d5f0*/  LDSM.16.M88.4 R8, [R23+0x80] ;  /* 0x000080001708783b */ /* 0x004e280000000200 */
[----:B------:R-:W1:Y:S04]  /*1d600*/  LDSM.16.M88.4 R4, [R23+0x2080] ;  /* 0x002080001704783b */ /* 0x000e680000000200 */
[----:B0-----:R-:W-:Y:S01]  /*1d610*/  STL.64 [R1+0x20], R8 ;  /* 0x0000200801007387 */ /* 0x001fe20000100a00 */
[----:B------:R-:W-:Y:S02]  /*1d620*/  STL.64 [R1+0x28], R10 ;  /* 0x0000280a01007387 */ /* 0x000fe40000100a00 */
[----:B------:R-:W0:Y:S04]  /*1d630*/  LDSM.16.M88.4 R8, [R23+0x4080] ;  /* 0x004080001708783b */ /* 0x000e280000000200 */
[----:B-1----:R-:W-:Y:S02]  /*1d640*/  STL.64 [R1+0x10], R4 ;  /* 0x0000100401007387 */ /* 0x002fe40000100a00 */
[----:B------:R-:W-:Y:S01]  /*1d650*/  IMAD.MOV.U32 R25, RZ, RZ, R4 ;  /* 0x000000ffff197224 */ /* 0x000fe200078e0004 */
[----:B------:R-:W-:Y:S01]  /*1d660*/  STL.64 [R1+0x18], R6 ;  /* 0x0000180601007387 */ /* 0x000fe20000100a00 */
[----:B------:R-:W-:-:S02]  /*1d670*/  IMAD.MOV.U32 R24, RZ, RZ, R5 ;  /* 0x000000ffff187224 */ /* 0x000fc400078e0005 */
[----:B------:R-:W1:Y:S01]  /*1d680*/  LDSM.16.M88.4 R4, [R23+0x6080] ;  /* 0x006080001704783b */ /* 0x000e620000000200 */
[----:B0-----:R-:W-:Y:S03]  /*1d690*/  STL [R1+0xb24], R10 ;  /* 0x000b240a01007387 */ /* 0x001fe60000100800 */
[----:B------:R-:W-:Y:S02]  /*1d6a0*/  STL [R1+0xb20], R11 ;  /* 0x000b200b01007387 */ /* 0x000fe40000100800 */
[----:B------:R-:W-:Y:S01]  /*1d6b0*/  STL.64 [R1+0xc20], R8 ;  /* 0x000c200801007387 */ /* 0x000fe20000100a00 */
[----:B-1----:R-:W-:Y:S01]  /*1d6c0*/  STL.64 [R1+0xbd8], R6 ;  /* 0x000bd80601007387 */ /* 0x002fe20000100a00 */
[----:B------:R0:W-:Y:S03]  /*1d6d0*/  STL.64 [R1+0xbd0], R4 ;  /* 0x000bd00401007387 */ /* 0x0001e60000100a00 */
[----:B0-----:R-:W2:Y:S01]  /*1d6e0*/  LDL.LU R4, [R1+0xd0] ;  /* 0x0000d00001047983 */ /* 0x001ea20000300800 */
[----:B------:R-:W2:Y:S02]  /*1d6f0*/  LDL.LU R5, [R1+0xd4] ;  /* 0x0000d40001057983 */ /* 0x000ea40000300800 */
[----:B------:R-:W3:Y:S02]  /*1d700*/  LDL.LU R6, [R1+0xd8] ;  /* 0x0000d80001067983 */ /* 0x000ee40000300800 */
[----:B------:R-:W3:Y:S01]  /*1d710*/  LDL.LU R7, [R1+0xdc] ;  /* 0x0000dc0001077983 */ /* 0x000ee20000300800 */
[----:B------:R0:W-:Y:S02]  /*1d720*/  STL.64 [R1+0xc28], R26 ;  /* 0x000c281a01007387 */ /* 0x0001e40000100a00 */
[----:B0-----:R-:W-:-:S02]  /*1d730*/  IMAD.MOV.U32 R26, RZ, RZ, R29 ;  /* 0x000000ffff1a7224 */ /* 0x001fc400078e001d */
[----:B------:R-:W-:Y:S01]  /*1d740*/  IMAD.MOV.U32 R27, RZ, RZ, R3 ;  /* 0x000000ffff1b7224 */ /* 0x000fe200078e0003 */
[----:B------:R-:W4:Y:S01]  /*1d750*/  LDL.LU R29, [R1+0xc80] ;  /* 0x000c8000011d7983 */ /* 0x000f220000300800 */
[----:B------:R-:W2:Y:S03]  /*1d760*/  LDL.LU R3, [R1+0xc7c] ;  /* 0x000c7c0001037983 */ /* 0x000ea60000300800 */
[----:B------:R0:W-:Y:S01]  /*1d770*/  STL.64 [R1+0xc40], R26 ;  /* 0x000c401a01007387 */ /* 0x0001e20000100a00 */
[----:B------:R-:W2:Y:S02]  /*1d780*/  LDL.LU R8, [R1+0x120] ;  /* 0x0001200001087983 */ /* 0x000ea40000300800 */
[----:B------:R-:W2:Y:S02]  /*1d790*/  LDL.LU R9, [R1+0x124] ;  /* 0x0001240001097983 */ /* 0x000ea40000300800 */
[----:B------:R-:W2:Y:S01]  /*1d7a0*/  LDL.LU R10, [R1+0x128] ;  /* 0x00012800010a7983 */ /* 0x000ea20000300800 */
[----:B------:R-:W2:Y:S01]  /*1d7b0*/  LDL.LU R11, [R1+0x12c] ;  /* 0x00012c00010b7983 */ /* 0x000ea20000300800 */
[----:B0-----:R-:W-:-:S02]  /*1d7c0*/  IMAD.MOV.U32 R26, RZ, RZ, R16 ;  /* 0x000000ffff1a7224 */ /* 0x001fc400078e0010 */
[----:B------:R-:W-:Y:S01]  /*1d7d0*/  IMAD.MOV.U32 R27, RZ, RZ, R19 ;  /* 0x000000ffff1b7224 */ /* 0x000fe200078e0013 */
[----:B------:R-:W3:Y:S01]  /*1d7e0*/  LDL.LU R16, [R1+0xc78] ;  /* 0x000c780001107983 */ /* 0x000ee20000300800 */
[----:B------:R-:W3:Y:S03]  /*1d7f0*/  LDL R19, [R1+0x874] ;  /* 0x0008740001137983 */ /* 0x000ee60000100800 */
[----:B------:R-:W-:Y:S04]  /*1d800*/  STL.64 [R1+0xc58], R26 ;  /* 0x000c581a01007387 */ /* 0x000fe80000100a00 */
[----:B--2---:R-:W-:Y:S01]  /*1d810*/  STL.64 [R1+0xc38], R10 ;  /* 0x000c380a01007387 */ /* 0x004fe20000100a00 */
[----:B------:R0:W-:Y:S03]  /*1d820*/  STL.64 [R1+0xc30], R8 ;  /* 0x000c300801007387 */ /* 0x0001e60000100a00 */
[----:B0-----:R-:W2:Y:S01]  /*1d830*/  LDL.LU R8, [R1+0x130] ;  /* 0x0001300001087983 */ /* 0x001ea20000300800 */
[----:B------:R-:W2:Y:S02]  /*1d840*/  LDL.LU R9, [R1+0x134] ;  /* 0x0001340001097983 */ /* 0x000ea40000300800 */
[----:B------:R-:W2:Y:S02]  /*1d850*/  LDL.LU R10, [R1+0x138] ;  /* 0x00013800010a7983 */ /* 0x000ea40000300800 */
[----:B------:R-:W2:Y:S02]  /*1d860*/  LDL.LU R11, [R1+0x13c] ;  /* 0x00013c00010b7983 */ /* 0x000ea40000300800 */
[----:B------:R-:W-:-:S02]  /*1d870*/  IMAD.MOV.U32 R26, RZ, RZ, R17 ;  /* 0x000000ffff1a7224 */ /* 0x000fc400078e0011 */
[----:B------:R-:W-:Y:S01]  /*1d880*/  IMAD.MOV.U32 R27, RZ, RZ, R18 ;  /* 0x000000ffff1b7224 */ /* 0x000fe200078e0012 */
[----:B------:R-:W3:Y:S01]  /*1d890*/  LDL.LU R17, [R1+0xc74] ;  /* 0x000c740001117983 */ /* 0x000ee20000300800 */
[----:B------:R-:W3:Y:S02]  /*1d8a0*/  LDL.LU R18, [R1+0xc70] ;  /* 0x000c700001127983 */ /* 0x000ee40000300800 */
[----:B------:R-:W3:Y:S01]  /*1d8b0*/  LDL R23, [R1+0x870] ;  /* 0x0008700001177983 */ /* 0x000ee20000100800 */
[----:B--2---:R-:W-:Y:S01]  /*1d8c0*/  STL.64 [R1+0xc50], R10 ;  /* 0x000c500a01007387 */ /* 0x004fe20000100a00 */
[----:B------:R0:W-:Y:S03]  /*1d8d0*/  STL.64 [R1+0xc48], R8 ;  /* 0x000c480801007387 */ /* 0x0001e60000100a00 */
[----:B---3--:R-:W-:Y:S04]  /*1d8e0*/  LDSM.16.MT88.4 R20, [R23+0xb000] ;  /* 0x00b000001714783b */ /* 0x008fe80000004200 */
[----:B0-----:R-:W2:Y:S01]  /*1d8f0*/  LDL.LU R8, [R1+0x140] ;  /* 0x0001400001087983 */ /* 0x001ea20000300800 */
[----:B------:R-:W2:Y:S02]  /*1d900*/  LDL.LU R9, [R1+0x144] ;  /* 0x0001440001097983 */ /* 0x000ea40000300800 */
[----:B------:R-:W3:Y:S02]  /*1d910*/  LDL.LU R10, [R1+0x148] ;  /* 0x00014800010a7983 */ /* 0x000ee40000300800 */
[----:B------:R-:W3:Y:S02]  /*1d920*/  LDL.LU R11, [R1+0x14c] ;  /* 0x00014c00010b7983 */ /* 0x000ee40000300800 */
[----:B---3--:R-:W-:Y:S01]  /*1d930*/  STL.64 [R1+0xc68], R10 ;  /* 0x000c680a01007387 */ /* 0x008fe20000100a00 */
[----:B--2---:R0:W-:Y:S03]  /*1d940*/  STL.64 [R1+0xc60], R8 ;  /* 0x000c600801007387 */ /* 0x0041e60000100a00 */
[----:B0-----:R-:W2:Y:S01]  /*1d950*/  LDL.LU R8, [R1+0x150] ;  /* 0x0001500001087983 */ /* 0x001ea20000300800 */
[----:B------:R-:W2:Y:S02]  /*1d960*/  LDL.LU R9, [R1+0x154] ;  /* 0x0001540001097983 */ /* 0x000ea40000300800 */
[----:B------:R-:W2:Y:S02]  /*1d970*/  LDL.LU R10, [R1+0x158] ;  /* 0x00015800010a7983 */ /* 0x000ea40000300800 */
[----:B------:R-:W2:Y:S01]  /*1d980*/  LDL.LU R11, [R1+0x15c] ;  /* 0x00015c00010b7983 */ /* 0x000ea20000300800 */
[----:B------:R-:W-:Y:S01]  /*1d990*/  STL.64 [R1+0xbe8], R6 ;  /* 0x000be80601007387 */ /* 0x000fe20000100a00 */
[----:B------:R0:W-:Y:S03]  /*1d9a0*/  STL.64 [R1+0xbe0], R4 ;  /* 0x000be00401007387 */ /* 0x0001e60000100a00 */
[----:B0-----:R-:W3:Y:S01]  /*1d9b0*/  LDL.LU R4, [R1+0xe0] ;  /* 0x0000e00001047983 */ /* 0x001ee20000300800 */
[----:B------:R-:W3:Y:S02]  /*1d9c0*/  LDL.LU R5, [R1+0xe4] ;  /* 0x0000e40001057983 */ /* 0x000ee40000300800 */
[----:B------:R-:W2:Y:S02]  /*1d9d0*/  LDL.LU R6, [R1+0xe8] ;  /* 0x0000e80001067983 */ /* 0x000ea40000300800 */
[----:B------:R-:W2:Y:S02]  /*1d9e0*/  LDL.LU R7, [R1+0xec] ;  /* 0x0000ec0001077983 */ /* 0x000ea40000300800 */
[----:B--2---:R0:W-:Y:S01]  /*1d9f0*/  STL.64 [R1+0xbf8], R6 ;  /* 0x000bf80601007387 */ /* 0x0041e20000100a00 */
[----:B---3--:R1:W-:Y:S02]  /*1da00*/  STL.64 [R1+0xbf0], R4 ;  /* 0x000bf00401007387 */ /* 0x0083e40000100a00 */
[----:B0-----:R-:W-:-:S02]  /*1da10*/  IMAD.MOV.U32 R6, RZ, RZ, R17 ;  /* 0x000000ffff067224 */ /* 0x001fc400078e0011 */
[----:B-1----:R-:W-:Y:S02]  /*1da20*/  IMAD.MOV.U32 R5, RZ, RZ, R18 ;  /* 0x000000ffff057224 */ /* 0x002fe400078e0012 */
[----:B------:R-:W-:Y:S01]  /*1da30*/  IMAD.MOV.U32 R7, RZ, RZ, R16 ;  /* 0x000000ffff077224 */ /* 0x000fe200078e0010 */
[----:B------:R-:W2:Y:S04]  /*1da40*/  LDL.LU R4, [R1+0x110] ;  /* 0x0001100001047983 */ /* 0x000ea80000300800 */
[----:B------:R-:W0:Y:S04]  /*1da50*/  LDSM.16.MT88.4 R16, [R19+0xb000] ;  /* 0x00b000001310783b */ /* 0x000e280000004200 */
[----:B0-----:R-:W-:Y:S01]  /*1da60*/  STL.64 [R1+0xbc8], R18 ;  /* 0x000bc81201007387 */ /* 0x001fe20000100a00 */
[----:B------:R0:W-:Y:S03]  /*1da70*/  STL.64 [R1+0xbc0], R16 ;  /* 0x000bc01001007387 */ /* 0x0001e60000100a00 */
[----:B0-----:R-:W3:Y:S01]  /*1da80*/  LDL.LU R16, [R1+0xc0] ;  /* 0x0000c00001107983 */ /* 0x001ee20000300800 */
[----:B------:R-:W3:Y:S02]  /*1da90*/  LDL.LU R17, [R1+0xc4] ;  /* 0x0000c40001117983 */ /* 0x000ee40000300800 */
[----:B------:R-:W2:Y:S02]  /*1daa0*/  LDL.LU R18, [R1+0xc8] ;  /* 0x0000c80001127983 */ /* 0x000ea40000300800 */
[----:B------:R-:W2:Y:S02]  /*1dab0*/  LDL.LU R19, [R1+0xcc] ;  /* 0x0000cc0001137983 */ /* 0x000ea40000300800 */
[----:B--2---:R-:W-:Y:S01]  /*1dac0*/  STL.64 [R1+0xc08], R18 ;  /* 0x000c081201007387 */ /* 0x004fe20000100a00 */
[----:B---3--:R0:W-:Y:S03]  /*1dad0*/  STL.64 [R1+0xc00], R16 ;  /* 0x000c001001007387 */ /* 0x0081e60000100a00 */
[----:B0-----:R-:W2:Y:S01]  /*1dae0*/  LDL.64 R16, [R1+0x20] ;  /* 0x0000200001107983 */ /* 0x001ea20000100a00 */
[----:B------:R-:W-:Y:S02]  /*1daf0*/  STL.64 [R1+0xba0], R22 ;  /* 0x000ba01601007387 */ /* 0x000fe40000100a00 */
[----:B------:R0:W-:Y:S02]  /*1db00*/  STL.64 [R1+0xb98], R20 ;  /* 0x000b981401007387 */ /* 0x0001e40000100a00 */
[----:B0-----:R-:W-:-:S02]  /*1db10*/  IMAD.MOV.U32 R20, RZ, RZ, R25 ;  /* 0x000000ffff147224 */ /* 0x001fc400078e0019 */
[----:B------:R-:W-:Y:S02]  /*1db20*/  IMAD.MOV.U32 R21, RZ, RZ, R24 ;  /* 0x000000ffff157224 */ /* 0x000fe400078e0018 */
[C---:B------:R-:W-:Y:S01]  /*1db30*/  HMMA.16816.F32.BF16 R24, R12.reuse, R26, R8 ;  /* 0x0000001a0c18723c */ /* 0x040fe20000041808 */
[----:B------:R-:W3:Y:S01]  /*1db40*/  LDL.LU.64 R10, [R1+0xc68] ;  /* 0x000c6800010a7983 */ /* 0x000ee20000300a00 */
[----:B------:R-:W3:Y:S11]  /*1db50*/  LDL.LU.64 R8, [R1+0xc60] ;  /* 0x000c600001087983 */ /* 0x000ef60000300a00 */
[----:B------:R-:W-:Y:S10]  /*1db60*/  @!UPT UIADD3 URZ, URZ, URZ, URZ ;  /* 0x0000003f3f3ff290 */ /* 0x000ff4000fffe03f */
[----:B------:R-:W-:Y:S01]  /*1db70*/  STL.64 [R1+0x170], R24 ;  /* 0x0001701801007387 */ /* 0x000fe20000100a00 */
[----:B------:R0:W-:Y:S03]  /*1db80*/  STL.64 [R1+0x178], R26 ;  /* 0x0001781a01007387 */ /* 0x0001e60000100a00 */
[----:B0-----:R-:W3:Y:S02]  /*1db90*/  LDL.LU.64 R26, [R1+0xc58] ;  /* 0x000c5800011a7983 */ /* 0x001ee40000300a00 */
[C---:B---3--:R-:W-:Y:S02]  /*1dba0*/  HMMA.16816.F32.BF16 R24, R12.reuse, R26, R8 ;  /* 0x0000001a0c18723c */ /* 0x048fe40000041808 */
[----:B------:R-:W3:Y:S01]  /*1dbb0*/  LDL.LU.64 R10, [R1+0xc50] ;  /* 0x000c5000010a7983 */ /* 0x000ee20000300a00 */
[----:B------:R-:W3:Y:S11]  /*1dbc0*/  LDL.LU.64 R8, [R1+0xc48] ;  /* 0x000c480001087983 */ /* 0x000ef60000300a00 */
[----:B------:R-:W-:Y:S09]  /*1dbd0*/  @!UPT UIADD3 URZ, URZ, URZ, URZ ;  /* 0x0000003f3f3ff290 */ /* 0x000ff2000fffe03f */
        /* <DEDUP_REMOVED lines=10> */
[----:B---3--:R-:W-:Y:S02]  /*1dc80*/  HMMA.16816.F32.BF16 R12, R12, R26, R8 ;  /* 0x0000001a0c0c723c */ /* 0x008fe40000041808 */
[----:B------:R-:W3:Y:S01]  /*1dc90*/  LDL.LU.64 R8, [R1+0xc20] ;  /* 0x000c200001087983 */ /* 0x000ee20000300a00 */
[----:B------:R-:W3:Y:S02]  /*1dca0*/  LDL.LU.64 R26, [R1+0xc18] ;  /* 0x000c1800011a7983 */ /* 0x000ee40000300a00 */
[----:B------:R-:W3:Y:S02]  /*1dcb0*/  LDL.LU.64 R24, [R1+0xc10] ;  /* 0x000c100001187983 */ /* 0x000ee40000300a00 */
[----:B--2---:R-:W-:-:S02]  /*1dcc0*/  IMAD.MOV.U32 R23, RZ, RZ, R16 ;  /* 0x000000ffff177224 */ /* 0x004fc400078e0010 */
[----:B------:R-:W-:Y:S11]  /*1dcd0*/  IMAD.MOV.U32 R22, RZ, RZ, R17 ;  /* 0x000000ffff167224 */ /* 0x000ff600078e0011 */
[----:B------:R-:W-:Y:S03]  /*1dce0*/  @!UPT UIADD3 URZ, URZ, URZ, URZ ;  /* 0x0000003f3f3ff290 */ /* 0x000fe6000fffe03f */
[----:B------:R0:W-:Y:S01]  /*1dcf0*/  STL.64 [R1+0x148], R14 ;  /* 0x0001480e01007387 */ /* 0x0001e20000100a00 */
[----:B------:R-:W-:Y:S02]  /*1dd00*/  IMAD.MOV.U32 R10, RZ, RZ, R12 ;  /* 0x000000ffff0a7224 */ /* 0x000fe400078e000c */
[----:B------:R-:W-:Y:S02]  /*1dd10*/  IMAD.MOV.U32 R11, RZ, RZ, R13 ;  /* 0x000000ffff0b7224 */ /* 0x000fe400078e000d */
[----:B------:R-:W2:Y:S01]  /*1dd20*/  LDL.LU R12, [R1+0xa0] ;  /* 0x0000a000010c7983 */ /* 0x000ea20000300800 */
[----:B------:R-:W2:Y:S04]  /*1dd30*/  LDL.LU R13, [R1+0xa4] ;  /* 0x0000a400010d7983 */ /* 0x000ea80000300800 */
[----:B0-----:R-:W2:Y:S01]  /*1dd40*/  LDL.LU R14, [R1+0xa8] ;  /* 0x0000a800010e7983 */ /* 0x001ea20000300800 */
[----:B------:R-:W2:Y:S02]  /*1dd50*/  LDL.LU.64 R18, [R1+0xc08] ;  /* 0x000c080001127983 */ /* 0x000ea40000300a00 */
[----:B----4-:R-:W-:Y:S01]  /*1dd60*/  IMAD.MOV.U32 R15, RZ, RZ, R29 ;  /* 0x000000ffff0f7224 */ /* 0x010fe200078e001d */
[C---:B---3--:R-:W-:Y:S01]  /*1dd70*/  HMMA.16816.F32.BF16 R4, R24.reuse, R16, R4 ;  /* 0x000000101804723c */ /* 0x048fe20000041804 */
[----:B------:R-:W2:Y:S11]  /*1dd80*/  LDL.LU.64 R16, [R1+0xc00] ;  /* 0x000c000001107983 */ /* 0x000eb60000300a00 */
[----:B------:R-:W-:Y:S11]  /*1dd90*/  @!UPT UIADD3 URZ, URZ, URZ, URZ ;  /* 0x0000003f3f3ff290 */ /* 0x000ff6000fffe03f */
[----:B------:R-:W-:Y:S01]  /*1dda0*/  STL.64 [R1+0x130], R4 ;  /* 0x0001300401007387 */ /* 0x000fe20000100a00 */
[----:B------:R0:W-:Y:S02]  /*1ddb0*/  STL [R1+0x138], R6 ;  /* 0x0001380601007387 */ /* 0x0001e40000100800 */
[----:B------:R-:W-:Y:S02]  /*1ddc0*/  IMAD.MOV.U32 R29, RZ, RZ, R7 ;  /* 0x000000ffff1d7224 */ /* 0x000fe400078e0007 */
[----:B0-----:R-:W3:Y:S01]  /*1ddd0*/  LDL.LU.64 R6, [R1+0xbf8] ;  /* 0x000bf80001067983 */ /* 0x001ee20000300a00 */
[----:B------:R-:W3:Y:S02]  /*1dde0*/  LDL.LU.64 R4, [R1+0xbf0] ;  /* 0x000bf00001047983 */ /* 0x000ee40000300a00 */
[C---:B---3--:R-:W-:Y:S11]  /*1ddf0*/  HMMA.16816.F32.BF16 R4, R24.reuse, R20, R4 ;  /* 0x000000141804723c */ /* 0x048ff60000041804 */
        /* <DEDUP_REMOVED lines=12> */
[----:B------:R-:W2:Y:S02]  /*1dec0*/  LDL.LU.64 R4, [R1+0xbd0] ;  /* 0x000bd00001047983 */ /* 0x000ea40000300a00 */
[----:B--2---:R-:W-:Y:S01]  /*1ded0*/  HMMA.16816.F32.BF16 R24, R24, R4, R16 ;  /* 0x000000041818723c */ /* 0x004fe20000041810 */
[----:B------:R-:W2:Y:S01]  /*1dee0*/  LDL.LU.64 R18, [R1+0xbc8] ;  /* 0x000bc80001127983 */ /* 0x000ea20000300a00 */
[----:B------:R-:W2:Y:S11]  /*1def0*/  LDL.LU.64 R16, [R1+0xbc0] ;  /* 0x000bc00001107983 */ /* 0x000eb60000300a00 */
[----:B------:R-:W-:Y:S10]  /*1df00*/  @!UPT UIADD3 URZ, URZ, URZ, URZ ;  /* 0x0000003f3f3ff290 */ /* 0x000ff4000fffe03f */
[----:B------:R-:W-:Y:S01]  /*1df10*/  STL.64 [R1+0xe0], R24 ;  /* 0x0000e01801007387 */ /* 0x000fe20000100a00 */
[----:B------:R-:W-:Y:S02]  /*1df20*/  STL.64 [R1+0xe8], R26 ;  /* 0x0000e81a01007387 */ /* 0x000fe40000100a00 */
[----:B---3--:R-:W-:Y:S02]  /*1df30*/  STL.64 [R1+0xbb0], R6 ;  /* 0x000bb00601007387 */ /* 0x008fe40000100a00 */
[----:B------:R0:W-:Y:S02]  /*1df40*/  STL.64 [R1+0xba8], R4 ;  /* 0x000ba80401007387 */ /* 0x0001e40000100a00 */
[----:B0-----:R-:W3:Y:S01]  /*1df50*/  LDL.LU R4, [R1+0xb0] ;  /* 0x0000b00001047983 */ /* 0x001ee20000300800 */
[----:B------:R-:W3:Y:S02]  /*1df60*/  LDL.LU R5, [R1+0xb4] ;  /* 0x0000b40001057983 */ /* 0x000ee40000300800 */
[----:B------:R-:W3:Y:S02]  /*1df70*/  LDL.LU R6, [R1+0xb8] ;  /* 0x0000b80001067983 */ /* 0x000ee40000300800 */
[----:B------:R-:W-:-:S02]  /*1df80*/  IMAD.MOV.U32 R24, RZ, RZ, R23 ;  /* 0x000000ffff187224 */ /* 0x000fc400078e0017 */
[----:B------:R-:W-:Y:S02]  /*1df90*/  IMAD.MOV.U32 R25, RZ, RZ, R22 ;  /* 0x000000ffff197224 */ /* 0x000fe400078e0016 */
[----:B------:R-:W-:Y:S01]  /*1dfa0*/  IMAD.MOV.U32 R7, RZ, RZ, R3 ;  /* 0x000000ffff077224 */ /* 0x000fe200078e0003 */
[C---:B--2---:R-:W-:Y:S08]  /*1dfb0*/  HMMA.16816.F32.BF16 R12, R16.reuse, R20, R12 ;  /* 0x00000014100c723c */ /* 0x044ff0000004180c */
[----:B---3--:R-:W-:Y:S11]  /*1dfc0*/  HMMA.16816.F32.BF16 R24, R16, R24, R4 ;  /* 0x000000181018723c */ /* 0x008ff60000041804 */
[----:B------:R-:W-:Y:S11]  /*1dfd0*/  @!UPT UIADD3 URZ, URZ, URZ, URZ ;  /* 0x0000003f3f3ff290 */ /* 0x000ff6000fffe03f */
[----:B------:R-:W-:Y:S01]  /*1dfe0*/  @!UPT UIADD3 URZ, URZ, URZ, URZ ;  /* 0x0000003f3f3ff290 */ /* 0x000fe2000fffe03f */
[----:B------:R-:W-:Y:S01]  /*1dff0*/  STL.64 [R1+0xd0], R24 ;  /* 0x0000d01801007387 */ /* 0x000fe20000100a00 */
[----:B------:R0:W-:Y:S02]  /*1e000*/  STL [R1+0xd8], R26 ;  /* 0x0000d81a01007387 */ /* 0x0001e40000100800 */
[----:B------:R-:W-:Y:S02]  /*1e010*/  IMAD.MOV.U32 R3, RZ, RZ, R27 ;  /* 0x000000ffff037224 */ /* 0x000fe400078e001b */
[----:B------:R-:W2:Y:S01]  /*1e020*/  LDL.LU R4, [R1+0x100] ;  /* 0x0001000001047983 */ /* 0x000ea20000300800 */
[----:B------:R-:W2:Y:S01]  /*1e030*/  LDL.LU R5, [R1+0x104] ;  /* 0x0001040001057983 */ /* 0x000ea20000300800 */
[----:B------:R-:W2:Y:S02]  /*1e040*/  LDL.LU R6, [R1+0x108] ;  /* 0x0001080001067983 */ /* 0x000ea40000300800 */
[----:B------:R-:W2:Y:S02]  /*1e050*/  LDL.LU R7, [R1+0x10c] ;  /* 0x00010c0001077983 */ /* 0x000ea40000300800 */
[----:B------:R-:W-:Y:S01]  /*1e060*/  STL [R1+0xb00], R3 ;  /* 0x000b000301007387 */ /* 0x000fe20000100800 */
[----:B------:R-:W3:Y:S01]  /*1e070*/  LDL.LU R20, [R1+0x90] ;  /* 0x0000900001147983 */ /* 0x000ee20000300800 */
[----:B------:R-:W-:Y:S02]  /*1e080*/  STL.64 [R1+0xc0], R12 ;  /* 0x0000c00c01007387 */ /* 0x000fe40000100a00 */
[----:B------:R-:W-:Y:S02]  /*1e090*/  STL.64 [R1+0xc8], R14 ;  /* 0x0000c80e01007387 */ /* 0x000fe40000100a00 */
[----:B------:R-:W3:Y:S01]  /*1e0a0*/  LDL.LU R21, [R1+0x94] ;  /* 0x0000940001157983 */ /* 0x000ee20000300800 */
[----:B------:R-:W3:Y:S01]  /*1e0b0*/  LDL.LU R22, [R1+0x98] ;  /* 0x0000980001167983 */ /* 0x000ee20000300800 */
[----:B------:R-:W3:Y:S02]  /*1e0c0*/  LDL.LU R23, [R1+0x9c] ;  /* 0x00009c0001177983 */ /* 0x000ee40000300800 */
[----:B0-----:R-:W4:Y:S01]  /*1e0d0*/  LDL R26, [R1+0x874] ;  /* 0x00087400011a7983 */ /* 0x001f220000100800 */
[----:B------:R-:W0:Y:S04]  /*1e0e0*/  LDSM.16.MT88.4 R12, [R28+0xb000] ;  /* 0x00b000001c0c783b */ /* 0x000e280000004200 */
[----:B----4-:R1:W-:Y:S01]  /*1e0f0*/  STL [R1+0xb90], R26 ;  /* 0x000b901a01007387 */ /* 0x0103e20000100800 */
[----:B------:R-:W4:Y:S02]  /*1e100*/  LDL.LU R24, [R1+0x40] ;  /* 0x0000400001187983 */ /* 0x000f240000300800 */
[----:B------:R-:W4:Y:S01]  /*1e110*/  LDL.LU R25, [R1+0x44] ;  /* 0x0000440001197983 */ /* 0x000f220000300800 */
[----:B-1----:R-:W4:Y:S01]  /*1e120*/  LDL.LU R26, [R1+0x48] ;  /* 0x00004800011a7983 */ /* 0x002f220000300800 */
[----:B------:R-:W4:Y:S02]  /*1e130*/  LDL.LU R27, [R1+0x4c] ;  /* 0x00004c00011b7983 */ /* 0x000f240000300800 */
[----:B0-----:R-:W-:Y:S02]  /*1e140*/  STL.64 [R1+0xb58], R14 ;  /* 0x000b580e01007387 */ /* 0x001fe40000100a00 */
[----:B------:R0:W-:Y:S02]  /*1e150*/  STL.64 [R1+0xb50], R12 ;  /* 0x000b500c01007387 */ /* 0x0001e40000100a00 */
[----:B0-----:R-:W3:Y:S01]  /*1e160*/  LDL.LU R12, [R1+0xf0] ;  /* 0x0000f000010c7983 */ /* 0x001ee20000300800 */
[----:B------:R-:W3:Y:S02]  /*1e170*/  LDL.LU R13, [R1+0xf4] ;  /* 0x0000f400010d7983 */ /* 0x000ee40000300800 */
[----:B------:R-:W3:Y:S02]  /*1e180*/  LDL.LU R14, [R1+0xf8] ;  /* 0x0000f800010e7983 */ /* 0x000ee40000300800 */
[----:B------:R-:W-:-:S02]  /*1e190*/  IMAD.MOV.U32 R15, RZ, RZ, R2 ;  /* 0x000000ffff0f7224 */ /* 0x000fc400078e0002 */
[----:B------:R-:W4:Y:S01]  /*1e1a0*/  LDL.LU R2, [R1+0xbb8] ;  /* 0x000bb80001027983 */ /* 0x000f220000300800 */
[C---:B--2---:R-:W-:Y:S03]  /*1e1b0*/  HMMA.16816.F32.BF16 R4, R16.reuse, R8, R4 ;  /* 0x000000081004723c */ /* 0x044fe60000041804 */
[----:B---3--:R-:W-:Y:S01]  /*1e1c0*/  STL.64 [R1+0xb68], R14 ;  /* 0x000b680e01007387 */ /* 0x008fe20000100a00 */
[----:B------:R0:W-:Y:S03]  /*1e1d0*/  STL.64 [R1+0xb60], R12 ;  /* 0x000b600c01007387 */ /* 0x0001e60000100a00 */
[----:B0-----:R-:W2:Y:S01]  /*1e1e0*/  LDL.LU R12, [R1] ;  /* 0x00000000010c7983 */ /* 0x001ea20000300800 */
[----:B------:R-:W2:Y:S02]  /*1e1f0*/  LDL.LU R13, [R1+0x4] ;  /* 0x00000400010d7983 */ /* 0x000ea40000300800 */
[----:B------:R-:W3:Y:S02]  /*1e200*/  LDL.LU R14, [R1+0x8] ;  /* 0x00000800010e7983 */ /* 0x000ee40000300800 */
[----:B------:R-:W3:Y:S11]  /*1e210*/  LDL.LU R15, [R1+0xc] ;  /* 0x00000c00010f7983 */ /* 0x000ef60000300800 */
[----:B------:R-:W-:Y:S01]  /*1e220*/  @!UPT UIADD3 URZ, URZ, URZ, URZ ;  /* 0x0000003f3f3ff290 */ /* 0x000fe2000fffe03f */
[----:B------:R-:W-:Y:S01]  /*1e230*/  IMAD.MOV.U32 R3, RZ, RZ, R7 ;  /* 0x000000ffff037224 */ /* 0x000fe200078e0007 */
[----:B---3--:R-:W-:Y:S01]  /*1e240*/  STL.64 [R1+0xb78], R14 ;  /* 0x000b780e01007387 */ /* 0x008fe20000100a00 */
[----:B--2---:R0:W-:Y:S03]  /*1e250*/  STL.64 [R1+0xb70], R12 ;  /* 0x000b700c01007387 */ /* 0x0041e60000100a00 */
[----:B0-----:R-:W2:Y:S01]  /*1e260*/  LDL.LU R12, [R1+0x30] ;  /* 0x00003000010c7983 */ /* 0x001ea20000300800 */
[----:B------:R-:W2:Y:S02]  /*1e270*/  LDL.LU R13, [R1+0x34] ;  /* 0x00003400010d7983 */ /* 0x000ea40000300800 */
[----:B------:R-:W2:Y:S02]  /*1e280*/  LDL.LU R14, [R1+0x38] ;  /* 0x00003800010e7983 */ /* 0x000ea40000300800 */
[----:B------:R-:W-:Y:S01]  /*1e290*/  STL.64 [R1+0xb0], R4 ;  /* 0x0000b00401007387 */ /* 0x000fe20000100a00 */
[----:B------:R0:W-:Y:S04]  /*1e2a0*/  STL [R1+0xb8], R6 ;  /* 0x0000b80601007387 */ /* 0x0001e80000100800 */
[----:B0-----:R-:W3:Y:S01]  /*1e2b0*/  LDL.LU.64 R6, [R1+0xbb0] ;  /* 0x000bb00001067983 */ /* 0x001ee20000300a00 */
[----:B------:R-:W2:Y:S02]  /*1e2c0*/  LDL.LU.64 R4, [R1+0xba8] ;  /* 0x000ba80001047983 */ /* 0x000ea40000300a00 */
[----:B------:R-:W-:Y:S02]  /*1e2d0*/  STL.64 [R1+0xb88], R10 ;  /* 0x000b880a01007387 */ /* 0x000fe40000100a00 */
[----:B------:R0:W-:Y:S02]  /*1e2e0*/  STL.64 [R1+0xb80], R8 ;  /* 0x000b800801007387 */ /* 0x0001e40000100a00 */
[----:B0-----:R-:W3:Y:S01]  /*1e2f0*/  LDL.LU.64 R8, [R1+0x10] ;  /* 0x0000100001087983 */ /* 0x001ee20000300a00 */
[----:B------:R-:W-:Y:S01]  /*1e300*/  STL [R1+0xb04], R3 ;  /* 0x000b040301007387 */ /* 0x000fe20000100800 */
[----:B--2---:R-:W-:Y:S02]  /*1e310*/  HMMA.16816.F32.BF16 R16, R16, R4, R20 ;  /* 0x000000041010723c */ /* 0x004fe40000041814 */
[----:B------:R-:W2:Y:S01]  /*1e320*/  LDL.LU.64 R22, [R1+0xba0] ;  /* 0x000ba00001167983 */ /* 0x000ea20000300a00 */
[----:B------:R-:W2:Y:S11]  /*1e330*/  LDL.LU.64 R20, [R1+0xb98] ;  /* 0x000b980001147983 */ /* 0x000eb60000300a00 */
[----:B------:R-:W-:Y:S09]  /*1e340*/  @!UPT UIADD3 URZ, URZ, URZ, URZ ;  /* 0x0000003f3f3ff290 */ /* 0x000ff2000fffe03f */
[----:B------:R0:W-:Y:S01]  /*1e350*/  STL.64 [R1+0xa0], R16 ;  /* 0x0000a01001007387 */ /* 0x0001e20000100a00 */
[----:B------:R-:W-:Y:S03]  /*1e360*/  STL.64 [R1+0xa8], R18 ;  /* 0x0000a81201007387 */ /* 0x000fe60000100a00 */
[----:B0-----:R-:W2:Y:S01]  /*1e370*/  LDL.LU.64 R16, [R1+0x20] ;  /* 0x0000200001107983 */ /* 0x001ea20000300a00 */
[----:B----4-:R-:W-:Y:S02]  /*1e380*/  IMAD.MOV.U32 R15, RZ, RZ, R2 ;  /* 0x000000ffff0f7224 */ /* 0x010fe400078e0002 */
[----:B---3--:R-:W-:-:S05]  /*1e390*/  IMAD.MOV.U32 R2, RZ, RZ, R9 ;  /* 0x000000ffff027224 */ /* 0x008fca00078e0009 */
[C---:B--2---:R-:W-:Y:S08]  /*1e3a0*/  HMMA.16816.F32.BF16 R12, R20.reuse, R8, R12 ;  /* 0x00000008140c723c */ /* 0x044ff0000004180c */
[----:B------:R-:W-:Y:S11]  /*1e3b0*/  HMMA.16816.F32.BF16 R24, R20, R16, R24 ;  /* 0x000000101418723c */ /* 0x000ff60000041818 */
[----:B------:R-:W-:Y:S05]  /*1e3c0*/  @!UPT UIADD3 URZ, URZ, URZ, URZ ;  /* 0x0000003f3f3ff290 */ /* 0x000fea000fffe03f */
[----:B------:R-:W-:-:S07]  /*1e3d0*/  IMAD.MOV.U32 R3, RZ, RZ, R15 ;  /* 0x000000ffff037224 */ /* 0x000fce00078e000f */
[----:B------:R0:W-:Y:S01]  /*1e3e0*/  STL.64 [R1+0x90], R24 ;  /* 0x0000901801007387 */ /* 0x0001e20000100a00 */
[----:B------:R1:W-:Y:S02]  /*1e3f0*/  STL.64 [R1+0x98], R26 ;  /* 0x0000981a01007387 */ /* 0x0003e40000100a00 */
[----:B0-----:R-:W-:Y:S01]  /*1e400*/  IMAD.MOV.U32 R25, RZ, RZ, R16 ;  /* 0x000000ffff197224 */ /* 0x001fe200078e0010 */
[----:B-1----:R-:W2:Y:S01]  /*1e410*/  LDL.LU R26, [R1+0xb90] ;  /* 0x000b9000011a7983 */ /* 0x002ea20000300800 */
[----:B------:R-:W-:Y:S02]  /*1e420*/  IMAD.MOV.U32 R16, RZ, RZ, R8 ;  /* 0x000000ffff107224 */ /* 0x000fe400078e0008 */
[----:B------:R-:W3:Y:S02]  /*1e430*/  LDL.LU.64 R10, [R1+0xb88] ;  /* 0x000b8800010a7983 */ /* 0x000ee40000300a00 */
[----:B------:R-:W4:Y:S01]  /*1e440*/  LDL.LU.64 R8, [R1+0xb80] ;  /* 0x000b800001087983 */ /* 0x000f220000300a00 */
[----:B------:R-:W-:Y:S01]  /*1e450*/  STL.64 [R1+0x80], R12 ;  /* 0x0000800c01007387 */ /* 0x000fe20000100a00 */
[----:B------:R0:W-:Y:S03]  /*1e460*/  STL [R1+0x88], R14 ;  /* 0x0000880e01007387 */ /* 0x0001e60000100800 */
[----:B0-----:R-:W4:Y:S01]  /*1e470*/  LDL.LU.64 R14, [R1+0xb78] ;  /* 0x000b7800010e7983 */ /* 0x001f220000300a00 */
[----:B------:R-:W4:Y:S02]  /*1e480*/  LDL.LU.64 R12, [R1+0xb70] ;  /* 0x000b7000010c7983 */ /* 0x000f240000300a00 */
[----:B------:R-:W-:Y:S02]  /*1e490*/  STL [R1+0xb08], R3 ;  /* 0x000b080301007387 */ /* 0x000fe40000100800 */
[----:B------:R-:W-:Y:S01]  /*1e4a0*/  IMAD.MOV.U32 R24, RZ, RZ, R17 ;  /* 0x000000ffff187224 */ /* 0x000fe200078e0011 */
[----:B----4-:R-:W-:Y:S11]  /*1e4b0*/  HMMA.16816.F32.BF16 R12, R20, R8, R12 ;  /* 0x00000008140c723c */ /* 0x010ff6000004180c */
[----:B------:R-:W-:Y:S11]  /*1e4c0*/  @!UPT UIADD3 URZ, URZ, URZ, URZ ;  /* 0x0000003f3f3ff290 */ /* 0x000ff6000fffe03f */
[----:B------:R-:W-:Y:S01]  /*1e4d0*/  @!UPT UIADD3 URZ, URZ, URZ, URZ ;  /* 0x0000003f3f3ff290 */ /* 0x000fe2000fffe03f */
[----:B------:R-:W-:Y:S01]  /*1e4e0*/  STL.64 [R1+0x70], R12 ;  /* 0x0000700c01007387 */ /* 0x000fe20000100a00 */
[----:B------:R0:W-:Y:S03]  /*1e4f0*/  STL.64 [R1+0x78], R14 ;  /* 0x0000780e01007387 */ /* 0x0001e60000100a00 */
[----:B0-----:R-:W4:Y:S01]  /*1e500*/  LDL.LU.64 R14, [R1+0xb68] ;  /* 0x000b6800010e7983 */ /* 0x001f220000300a00 */
[----:B------:R-:W4:Y:S02]  /*1e510*/  LDL.LU.64 R12, [R1+0xb60] ;  /* 0x000b6000010c7983 */ /* 0x000f240000300a00 */
[----:B------:R-:W4:Y:S02]  /*1e520*/  LDL R27, [R1+0x870] ;  /* 0x00087000011b7983 */ /* 0x000f240000100800 */
[----:B---3--:R-:W-:Y:S01]  /*1e530*/  STL.64 [R1+0xb30], R10 ;  /* 0x000b300a01007387 */ /* 0x008fe20000100a00 */
[----:B------:R0:W-:Y:S02]  /*1e540*/  STL.64 [R1+0xb28], R8 ;  /* 0x000b280801007387 */ /* 0x0001e40000100a00 */
[----:B0-----:R-:W-:-:S02]  /*1e550*/  IMAD.MOV.U32 R8, RZ, RZ, R16 ;  /* 0x000000ffff087224 */ /* 0x001fc400078e0010 */
[----:B------:R-:W0:Y:S01]  /*1e560*/  LDSM.16.MT88.4 R16, [R0+0xb800] ;  /* 0x00b800000010783b */ /* 0x000e220000004200 */
[----:B------:R-:W-:-:S05]  /*1e570*/  IMAD.MOV.U32 R9, RZ, RZ, R2 ;  /* 0x000000ffff097224 */ /* 0x000fca00078e0002 */
[----:B------:R1:W-:Y:S01]  /*1e580*/  STL.64 [R1+0xb48], R8 ;  /* 0x000b480801007387 */ /* 0x0003e20000100a00 */
[----:B0-----:R-:W-:Y:S02]  /*1e590*/  IMAD.MOV.U32 R3, RZ, RZ, R17 ;  /* 0x000000ffff037224 */ /* 0x001fe400078e0011 */
[----:B------:R-:W-:Y:S01]  /*1e5a0*/  IMAD.MOV.U32 R2, RZ, RZ, R18 ;  /* 0x000000ffff027224 */ /* 0x000fe200078e0012 */
[----:B------:R-:W-:Y:S01]  /*1e5b0*/  STL [R1], R16 ;  /* 0x0000001001007387 */ /* 0x000fe20000100800 */
[----:B------:R-:W-:Y:S02]  /*1e5c0*/  IMAD.MOV.U32 R0, RZ, RZ, R19 ;  /* 0x000000ffff007224 */ /* 0x000fe400078e0013 */
[----:B--2---:R-:W0:Y:S04]  /*1e5d0*/  LDSM.16.MT88.4 R16, [R26+0xb800] ;  /* 0x00b800001a10783b */ /* 0x004e280000004200 */
[----:B-1----:R-:W2:Y:S01]  /*1e5e0*/  LDL.LU R8, [R1+0x170] ;  /* 0x0001700001087983 */ /* 0x002ea20000300800 */
[----:B------:R-:W2:Y:S01]  /*1e5f0*/  LDL.LU R9, [R1+0x174] ;  /* 0x0001740001097983 */ /* 0x000ea20000300800 */
[----:B------:R-:W2:Y:S02]  /*1e600*/  LDL.LU R10, [R1+0x178] ;  /* 0x00017800010a7983 */ /* 0x000ea40000300800 */
[----:B------:R-:W2:Y:S01]  /*1e610*/  LDL.LU R11, [R1+0x17c] ;  /* 0x00017c00010b7983 */ /* 0x000ea20000300800 */
[----:B0-----:R0:W-:Y:S01]  /*1e620*/  STL.64 [R1+0xad0], R18 ;  /* 0x000ad01201007387 */ /* 0x0011e20000100a00 */
[----:B------:R-:W-:Y:S03]  /*1e630*/  STL.64 [R1+0xac8], R16 ;  /* 0x000ac81001007387 */ /* 0x000fe60000100a00 */
[----:B0-----:R-:W3:Y:S04]  /*1e640*/  LDL R18, [R1+0x28] ;  /* 0x0000280001127983 */ /* 0x001ee80000100800 */
[----:B------:R-:W3:Y:S01]  /*1e650*/  LDL R19, [R1+0x2c] ;  /* 0x00002c0001137983 */ /* 0x000ee20000100800 */
[----:B----4-:R-:W-:Y:S03]  /*1e660*/  HMMA.16816.F32.BF16 R20, R20, R4, R12 ;  /* 0x000000041414723c */ /* 0x010fe6000004180c */
[----:B------:R-:W2:Y:S01]  /*1e670*/  LDL.LU.64 R14, [R1+0xb58] ;  /* 0x000b5800010e7983 */ /* 0x000ea20000300a00 */
[----:B------:R-:W2:Y:S02]  /*1e680*/  LDL.LU.64 R12, [R1+0xb50] ;  /* 0x000b5000010c7983 */ /* 0x000ea40000300a00 */
[----:B------:R-:W-:Y:S02]  /*1e690*/  STL.64 [R1+0xb18], R6 ;  /* 0x000b180601007387 */ /* 0x000fe40000100a00 */
[----:B------:R0:W-:Y:S11]  /*1e6a0*/  STL.64 [R1+0xb10], R4 ;  /* 0x000b100401007387 */ /* 0x0001f60000100a00 */
[----:B------:R-:W-:Y:S04]  /*1e6b0*/  @!UPT UIADD3 URZ, URZ, URZ, URZ ;  /* 0x0000003f3f3ff290 */ /* 0x000fe8000fffe03f */
[----:B------:R-:W-:Y:S01]  /*1e6c0*/  STL.64 [R1+0x60], R20 ;  /* 0x0000601401007387 */ /* 0x000fe20000100a00 */
[----:B------:R-:W-:Y:S02]  /*1e6d0*/  STL.64 [R1+0x68], R22 ;  /* 0x0000681601007387 */ /* 0x000fe40000100a00 */
[----:B0-----:R-:W4:Y:S02]  /*1e6e0*/  LDL.LU R4, [R1+0x150] ;  /* 0x0001500001047983 */ /* 0x001f240000300800 */
[----:B------:R-:W4:Y:S01]  /*1e6f0*/  LDL.LU R5, [R1+0x154] ;  /* 0x0001540001057983 */ /* 0x000f220000300800 */
[----:B------:R-:W3:Y:S01]  /*1e700*/  LDL.LU R6, [R1+0x158] ;  /* 0x0001580001067983 */ /* 0x000ee20000300800 */
[----:B------:R-:W3:Y:S03]  /*1e710*/  LDL.LU R7, [R1+0x15c] ;  /* 0x00015c0001077983 */ /* 0x000ee60000300800 */
[----:B------:R-:W0:Y:S01]  /*1e720*/  LDSM.16.MT88.4 R20, [R27+0xb800] ;  /* 0x00b800001b14783b */ /* 0x000e220000004200 */
[----:B------:R-:W-:-:S02]  /*1e730*/  IMAD.MOV.U32 R16, RZ, RZ, R25 ;  /* 0x000000ffff107224 */ /* 0x000fc400078e0019 */
[----:B------:R-:W-:Y:S02]  /*1e740*/  IMAD.MOV.U32 R17, RZ, RZ, R24 ;  /* 0x000000ffff117224 */ /* 0x000fe400078e0018 */
[----:B------:R-:W1:Y:S05]  /*1e750*/  LDSM.16.MT88.4 R24, [R28+0xb800] ;  /* 0x00b800001c18783b */ /* 0x000e6a0000004200 */
[C---:B--2---:R-:W-:Y:S01]  /*1e760*/  HMMA.16816.F32.BF16 R8, R12.reuse, R16, R8 ;  /* 0x000000100c08723c */ /* 0x044fe20000041808 */
[----:B---3--:R-:W-:Y:S01]  /*1e770*/  STL.64 [R1+0xb40], R6 ;  /* 0x000b400601007387 */ /* 0x008fe20000100a00 */
[----:B----4-:R2:W-:Y:S03]  /*1e780*/  STL.64 [R1+0xb38], R4 ;  /* 0x000b380401007387 */ /* 0x0105e60000100a00 */
[----:B--2---:R-:W2:Y:S01]  /*1e790*/  LDL.LU R4, [R1+0x160] ;  /* 0x0001600001047983 */ /* 0x004ea20000300800 */
[----:B------:R-:W2:Y:S02]  /*1e7a0*/  LDL.LU R5, [R1+0x164] ;  /* 0x0001640001057983 */ /* 0x000ea40000300800 */
[----:B------:R-:W2:Y:S02]  /*1e7b0*/  LDL.LU R6, [R1+0x168] ;  /* 0x0001680001067983 */ /* 0x000ea40000300800 */
[----:B------:R-:W2:Y:S01]  /*1e7c0*/  LDL.LU R7, [R1+0x16c] ;  /* 0x00016c0001077983 */ /* 0x000ea20000300800 */
[----:B0-----:R-:W-:Y:S01]  /*1e7d0*/  STL.64 [R1+0xa90], R22 ;  /* 0x000a901601007387 */ /* 0x001fe20000100a00 */
[----:B------:R0:W-:Y:S03]  /*1e7e0*/  STL.64 [R1+0xa88], R20 ;  /* 0x000a881401007387 */ /* 0x0001e60000100a00 */
[----:B0-----:R-:W3:Y:S01]  /*1e7f0*/  LDL.LU R20, [R1+0x130] ;  /* 0x0001300001147983 */ /* 0x001ee20000300800 */
[----:B------:R-:W3:Y:S02]  /*1e800*/  LDL.LU R21, [R1+0x134] ;  /* 0x0001340001157983 */ /* 0x000ee40000300800 */
[----:B------:R-:W3:Y:S02]  /*1e810*/  LDL.LU R22, [R1+0x138] ;  /* 0x0001380001167983 */ /* 0x000ee40000300800 */
[----:B-1----:R-:W-:Y:S01]  /*1e820*/  STL [R1+0xa4c], R26 ;  /* 0x000a4c1a01007387 */ /* 0x002fe20000100800 */
[----:B------:R-:W-:Y:S02]  /*1e830*/  STL [R1+0xa48], R27 ;  /* 0x000a481b01007387 */ /* 0x000fe40000100800 */
[----:B------:R0:W-:Y:S02]  /*1e840*/  STL.64 [R1+0x50], R8 ;  /* 0x0000500801007387 */ /* 0x0001e40000100a00 */
[----:B------:R2:W-:Y:S01]  /*1e850*/  STL.64 [R1+0x58], R10 ;  /* 0x0000580a01007387 */ /* 0x0005e20000100a00 */
[----:B0-----:R-:W2:Y:S01]  /*1e860*/  LDL.LU.64 R8, [R1+0xb48] ;  /* 0x000b480001087983 */ /* 0x001ea20000300a00 */
[----:B------:R-:W-:Y:S01]  /*1e870*/  IMAD.MOV.U32 R23, RZ, RZ, R29 ;  /* 0x000000ffff177224 */ /* 0x000fe200078e001d */
[C---:B--2---:R-:W-:Y:S02]  /*1e880*/  HMMA.16816.F32.BF16 R8, R12.reuse, R8, R4 ;  /* 0x000000080c08723c */ /* 0x044fe40000041804 */
[----:B------:R-:W2:Y:S01]  /*1e890*/  LDL.LU.64 R6, [R1+0xb40] ;  /* 0x000b400001067983 */ /* 0x000ea20000300a00 */
[----:B------:R-:W2:Y:S11]  /*1e8a0*/  LDL.LU.64 R4, [R1+0xb38] ;  /* 0x000b380001047983 */ /* 0x000eb60000300a00 */
[----:B------:R-:W-:Y:S10]  /*1e8b0*/  @!UPT UIADD3 URZ, URZ, URZ, URZ ;  /* 0x0000003f3f3ff290 */ /* 0x000ff4000fffe03f */
[----:B------:R-:W-:Y:S02]  /*1e8c0*/  IMAD.MOV.U32 R29, RZ, RZ, R10 ;  /* 0x000000ffff1d7224 */ /* 0x000fe400078e000a */
[----:B------:R-:W-:Y:S02]  /*1e8d0*/  IMAD.MOV.U32 R28, RZ, RZ, R11 ;  /* 0x000000ffff1c7224 */ /* 0x000fe400078e000b */
[----:B------:R-:W-:Y:S02]  /*1e8e0*/  IMAD.MOV.U32 R26, RZ, RZ, R8 ;  /* 0x000000ffff1a7224 */ /* 0x000fe400078e0008 */
[----:B------:R-:W-:Y:S01]  /*1e8f0*/  IMAD.MOV.U32 R27, RZ, RZ, R9 ;  /* 0x000000ffff1b7224 */ /* 0x000fe200078e0009 */
[----:B------:R-:W4:Y:S01]  /*1e900*/  LDL.LU.64 R10, [R1+0xb30] ;  /* 0x000b3000010a7983 */ /* 0x000f220000300a00 */
[----:B------:R-:W2:Y:S03]  /*1e910*/  LDL.LU.64 R8, [R1+0xb28] ;  /* 0x000b280001087983 */ /* 0x000ea60000300a00 */
[----:B------:R-:W-:Y:S01]  /*1e920*/  STL.64 [R1+0xa58], R26 ;  /* 0x000a581a01007387 */ /* 0x000fe20000100a00 */
[----:B------:R4:W-:Y:S01]  /*1e930*/  STL.64 [R1+0xa50], R24 ;  /* 0x000a501801007387 */ /* 0x0009e20000100a00 */
[----:B--2---:R-:W-:Y:S01]  /*1e940*/  HMMA.16816.F32.BF16 R4, R12, R8, R4 ;  /* 0x000000080c04723c */ /* 0x004fe20000041804 */
[----:B----4-:R-:W-:-:S02]  /*1e950*/  IMAD.MOV.U32 R24, RZ, RZ, R10 ;  /* 0x000000ffff187224 */ /* 0x010fc400078e000a */
[----:B------:R-:W-:Y:S01]  /*1e960*/  IMAD.MOV.U32 R25, RZ, RZ, R11 ;  /* 0x000000ffff197224 */ /* 0x000fe200078e000b */
[----:B------:R-:W2:Y:S01]  /*1e970*/  LDL.LU R10, [R1+0xb24] ;  /* 0x000b2400010a7983 */ /* 0x000ea20000300800 */
[----:B------:R-:W2:Y:S02]  /*1e980*/  LDL.LU R11, [R1+0xb20] ;  /* 0x000b2000010b7983 */ /* 0x000ea40000300800 */
[----:B------:R-:W4:Y:S02]  /*1e990*/  LDL.LU R26, [R1+0x148] ;  /* 0x00014800011a7983 */ /* 0x000f240000300800 */
[----:B------:R-:W4:Y:S11]  /*1e9a0*/  LDL.LU R27, [R1+0x14c] ;  /* 0x00014c00011b7983 */ /* 0x000f360000300800 */
[----:B------:R-:W-:Y:S03]  /*1e9b0*/  @!UPT UIADD3 URZ, URZ, URZ, URZ ;  /* 0x0000003f3f3ff290 */ /* 0x000fe6000fffe03f */
[----:B------:R0:W-:Y:S01]  /*1e9c0*/  STL.64 [R1+0x30], R4 ;  /* 0x0000300401007387 */ /* 0x0001e20000100a00 */
[----:B------:R-:W-:Y:S02]  /*1e9d0*/  IMAD.MOV.U32 R9, RZ, RZ, R6 ;  /* 0x000000ffff097224 */ /* 0x000fe400078e0006 */
[----:B------:R-:W-:Y:S02]  /*1e9e0*/  IMAD.MOV.U32 R8, RZ, RZ, R7 ;  /* 0x000000ffff087224 */ /* 0x000fe400078e0007 */
[----:B------:R-:W3:Y:S04]  /*1e9f0*/  LDL.LU.64 R6, [R1+0xb18] ;  /* 0x000b180001067983 */ /* 0x000ee80000300a00 */
[----:B0-----:R-:W4:Y:S04]  /*1ea00*/  LDL.LU.64 R4, [R1+0xb10] ;  /* 0x000b100001047983 */ /* 0x001f280000300a00 */
[----:B--2---:R-:W-:Y:S01]  /*1ea10*/  STL.64 [R1+0xae8], R10 ;  /* 0x000ae80a01007387 */ /* 0x004fe20000100a00 */
[----:B------:R-:W-:Y:S01]  /*1ea20*/  STL.64 [R1+0xae0], R8 ;  /* 0x000ae00801007387 */ /* 0x000fe20000100a00 */
[----:B----4-:R-:W-:Y:S02]  /*1ea30*/  HMMA.16816.F32.BF16 R12, R12, R4, R24 ;  /* 0x000000040c0c723c */ /* 0x010fe40000041818 */
[----:B---3--:R-:W-:Y:S11]  /*1ea40*/  STL.64 [R1+0xad8], R6 ;  /* 0x000ad80601007387 */ /* 0x008ff60000100a00 */
[----:B------:R-:W-:Y:S10]  /*1ea50*/  @!UPT UIADD3 URZ, URZ, URZ, URZ ;  /* 0x0000003f3f3ff290 */ /* 0x000ff4000fffe03f */
[----:B------:R-:W-:Y:S01]  /*1ea60*/  STL.64 [R1+0xa10], R14 ;  /* 0x000a100e01007387 */ /* 0x000fe20000100a00 */
[----:B------:R0:W-:Y:S03]  /*1ea70*/  STL.64 [R1+0xa08], R12 ;  /* 0x000a080c01007387 */ /* 0x0001e60000100a00 */
[----:B0-----:R-:W2:Y:S01]  /*1ea80*/  LDL.LU R12, [R1] ;  /* 0x00000000010c7983 */ /* 0x001ea20000300800 */
[----:B------:R-:W-:Y:S02]  /*1ea90*/  IMAD.MOV.U32 R13, RZ, RZ, R3 ;  /* 0x000000ffff0d7224 */ /* 0x000fe400078e0003 */
[----:B------:R-:W-:Y:S02]  /*1eaa0*/  IMAD.MOV.U32 R14, RZ, RZ, R2 ;  /* 0x000000ffff0e7224 */ /* 0x000fe400078e0002 */
[----:B------:R-:W-:Y:S01]  /*1eab0*/  IMAD.MOV.U32 R15, RZ, RZ, R0 ;  /* 0x000000ffff0f7224 */ /* 0x000fe200078e0000 */
[----:B------:R-:W3:Y:S06]  /*1eac0*/  LDL.LU R3, [R1+0xb08] ;  /* 0x000b080001037983 */ /* 0x000eec0000300800 */
[----:B--2---:R-:W-:Y:S11]  /*1ead0*/  HMMA.16816.F32.BF16 R4, R12, R18, R20 ;  /* 0x000000120c04723c */ /* 0x004ff60000041814 */
[----:B------:R-:W-:Y:S11]  /*1eae0*/  @!UPT UIADD3 URZ, URZ, URZ, URZ ;  /* 0x0000003f3f3ff290 */ /* 0x000ff6000fffe03f */
[----:B------:R-:W-:Y:S01]  /*1eaf0*/  @!UPT UIADD3 URZ, URZ, URZ, URZ ;  /* 0x0000003f3f3ff290 */ /* 0x000fe2000fffe03f */
[----:B------:R-:W-:Y:S01]  /*1eb00*/  STL.64 [R1+0x180], R4 ;  /* 0x0001800401007387 */ /* 0x000fe20000100a00 */
[----:B------:R-:W-:Y:S02]  /*1eb10*/  STL.64 [R1+0x188], R6 ;  /* 0x0001880601007387 */ /* 0x000fe40000100a00 */
[----:B------:R-:W2:Y:S02]  /*1eb20*/  LDL.LU R24, [R1+0x70] ;  /* 0x0000700001187983 */ /* 0x000ea40000300800 */
[----:B------:R-:W2:Y:S01]  /*1eb30*/  LDL.LU R25, [R1+0x74] ;  /* 0x0000740001197983 */ /* 0x000ea20000300800 */
[----:B------:R-:W4:Y:S01]  /*1eb40*/  LDL.LU R26, [R1+0x78] ;  /* 0x00007800011a7983 */ /* 0x000f220000300800 */
[----:B------:R-:W4:Y:S03]  /*1eb50*/  LDL.LU R27, [R1+0x7c] ;  /* 0x00007c00011b7983 */ /* 0x000f260000300800 */
[----:B----4-:R-:W-:Y:S01]  /*1eb60*/  STL.64 [R1+0xa68], R26 ;  /* 0x000a681a01007387 */ /* 0x010fe20000100a00 */
[----:B--2---:R0:W-:Y:S03]  /*1eb70*/  STL.64 [R1+0xa60], R24 ;  /* 0x000a601801007387 */ /* 0x0041e60000100a00 */
[----:B0-----:R-:W2:Y:S01]  /*1eb80*/  LDL.LU R24, [R1+0x80] ;  /* 0x0000800001187983 */ /* 0x001ea20000300800 */
[----:B------:R-:W2:Y:S02]  /*1eb90*/  LDL.LU R25, [R1+0x84] ;  /* 0x0000840001197983 */ /* 0x000ea40000300800 */
[----:B------:R-:W4:Y:S02]  /*1eba0*/  LDL.LU R26, [R1+0x88] ;  /* 0x00008800011a7983 */ /* 0x000f240000300800 */
[----:B---3--:R-:W-:-:S02]  /*1ebb0*/  IMAD.MOV.U32 R27, RZ, RZ, R3 ;  /* 0x000000ffff1b7224 */ /* 0x008fc400078e0003 */
[----:B------:R-:W3:Y:S01]  /*1ebc0*/  LDL.LU R3, [R1+0xb04] ;  /* 0x000b040001037983 */ /* 0x000ee20000300800 */
[----:B------:R-:W2:Y:S02]  /*1ebd0*/  LDL.LU R16, [R1+0xe0] ;  /* 0x0000e00001107983 */ /* 0x000ea40000300800 */
[----:B------:R-:W2:Y:S02]  /*1ebe0*/  LDL.LU R17, [R1+0xe4] ;  /* 0x0000e40001117983 */ /* 0x000ea40000300800 */
[----:B------:R-:W2:Y:S01]  /*1ebf0*/  LDL.LU R18, [R1+0xe8] ;  /* 0x0000e80001127983 */ /* 0x000ea20000300800 */
[----:B------:R-:W2:Y:S01]  /*1ec00*/  LDL.LU R19, [R1+0xec] ;  /* 0x0000ec0001137983 */ /* 0x000ea20000300800 */
[----:B------:R-:W-:Y:S02]  /*1ec10*/  IMAD.MOV.U32 R0, RZ, RZ, R4 ;  /* 0x000000ffff007224 */ /* 0x000fe400078e0004 */
[----:B------:R-:W-:Y:S01]  /*1ec20*/  IMAD.MOV.U32 R2, RZ, RZ, R7 ;  /* 0x000000ffff027224 */ /* 0x000fe200078e0007 */
[----:B--2---:R-:W-:Y:S01]  /*1ec30*/  STL.64 [R1+0xaf8], R18 ;  /* 0x000af81201007387 */ /* 0x004fe20000100a00 */
[----:B------:R0:W-:Y:S03]  /*1ec40*/  STL.64 [R1+0xaf0], R16 ;  /* 0x000af01001007387 */ /* 0x0001e60000100a00 */
[----:B0-----:R-:W2:Y:S01]  /*1ec50*/  LDL.LU R16, [R1+0x120] ;  /* 0x0001200001107983 */ /* 0x001ea20000300800 */
[----:B------:R-:W2:Y:S02]  /*1ec60*/  LDL.LU R17, [R1+0x124] ;  /* 0x0001240001117983 */ /* 0x000ea40000300800 */
[----:B------:R-:W2:Y:S02]  /*1ec70*/  LDL.LU R18, [R1+0x128] ;  /* 0x0001280001127983 */ /* 0x000ea40000300800 */
[----:B------:R-:W2:Y:S01]  /*1ec80*/  LDL.LU R19, [R1+0x12c] ;  /* 0x00012c0001137983 */ /* 0x000ea20000300800 */
[----:B------:R-:W2:Y:S01]  /*1ec90*/  LDL.LU.64 R10, [R1+0x18] ;  /* 0x00001800010a7983 */ /* 0x000ea20000300a00 */
[----:B------:R-:W2:Y:S02]  /*1eca0*/  LDL.LU R4, [R1+0x110] ;  /* 0x0001100001047983 */ /* 0x000ea40000300800 */
[----:B------:R-:W2:Y:S02]  /*1ecb0*/  LDL.LU R5, [R1+0x114] ;  /* 0x0001140001057983 */ /* 0x000ea40000300800 */
[----:B------:R-:W2:Y:S01]  /*1ecc0*/  LDL.LU R6, [R1+0x118] ;  /* 0x0001180001067983 */ /* 0x000ea20000300800 */
[----:B------:R-:W2:Y:S01]  /*1ecd0*/  LDL.LU R7, [R1+0x11c] ;  /* 0x00011c0001077983 */ /* 0x000ea20000300800 */
        /* <DEDUP_REMOVED lines=9> */
[----:B---3--:R-:W-:-:S02]  /*1ed70*/  IMAD.MOV.U32 R23, RZ, RZ, R3 ;  /* 0x000000ffff177224 */ /* 0x008fc400078e0003 */
[----:B------:R-:W3:Y:S01]  /*1ed80*/  LDL.LU R3, [R1+0xb00] ;  /* 0x000b000001037983 */ /* 0x000ee20000300800 */
[----:B------:R-:W-:Y:S03]  /*1ed90*/  HMMA.16816.F32.BF16 R16, R12, R10, R16 ;  /* 0x0000000a0c10723c */ /* 0x000fe60000041810 */
[----:B--2---:R-:W-:Y:S01]  /*1eda0*/  STL.64 [R1+0xab0], R22 ;  /* 0x000ab01601007387 */ /* 0x004fe20000100a00 */
        /* <DEDUP_REMOVED lines=8> */
[----:B------:R-:W2:Y:S02]  /*1ee30*/  LDL.LU R21, [R1+0xd4] ;  /* 0x0000d40001157983 */ /* 0x000ea40000300800 */
[----:B------:R-:W2:Y:S02]  /*1ee40*/  LDL.LU R22, [R1+0xd8] ;  /* 0x0000d80001167983 */ /* 0x000ea40000300800 */
[----:B----4-:R0:W-:Y:S01]  /*1ee50*/  STL.64 [R1+0xa78], R26 ;  /* 0x000a781a01007387 */ /* 0x0101e20000100a00 */
[----:B------:R-:W-:Y:S04]  /*1ee60*/  STL.64 [R1+0xa70], R24 ;  /* 0x000a701801007387 */ /* 0x000fe80000100a00 */
[----:B0-----:R-:W2:Y:S01]  /*1ee70*/  LDL.LU.64 R26, [R1+0x28] ;  /* 0x00002800011a7983 */ /* 0x001ea20000300a00 */
[----:B------:R0:W-:Y:S02]  /*1ee80*/  STL [R1+0x97c], R0 ;  /* 0x00097c0001007387 */ /* 0x0001e40000100800 */
[----:B------:R1:W-:Y:S02]  /*1ee90*/  STL [R1+0x978], R2 ;  /* 0x0009780201007387 */ /* 0x0003e40000100800 */
[----:B------:R-:W-:Y:S01]  /*1eea0*/  STL.64 [R1+0x170], R16 ;  /* 0x0001701001007387 */ /* 0x000fe20000100a00 */
[----:B------:R4:W-:Y:S01]  /*1eeb0*/  STL.64 [R1+0x178], R18 ;  /* 0x0001781201007387 */ /* 0x0009e20000100a00 */
[----:B0-----:R-:W-:-:S02]  /*1eec0*/  IMAD.MOV.U32 R0, RZ, RZ, R11 ;  /* 0x000000ffff007224 */ /* 0x001fc400078e000b */
[----:B-1----:R-:W-:Y:S01]  /*1eed0*/  IMAD.MOV.U32 R2, RZ, RZ, R10 ;  /* 0x000000ffff027224 */ /* 0x002fe200078e000a */
[----:B----4-:R-:W4:Y:S01]  /*1eee0*/  LDL.LU.64 R18, [R1+0xaf8] ;  /* 0x000af80001127983 */ /* 0x010f220000300a00 */
[----:B------:R-:W4:Y:S02]  /*1eef0*/  LDL.LU.64 R16, [R1+0xaf0] ;  /* 0x000af00001107983 */ /* 0x000f240000300a00 */
[----:B------:R-:W2:Y:S02]  /*1ef00*/  LDL.LU.64 R10, [R1+0xae8] ;  /* 0x000ae800010a7983 */ /* 0x000ea40000300a00 */
[----:B------:R-:W4:Y:S02]  /*1ef10*/  LDL.LU.64 R8, [R1+0xae0] ;  /* 0x000ae00001087983 */ /* 0x000f240000300a00 */
[----:B---3--:R-:W-:Y:S01]  /*1ef20*/  IMAD.MOV.U32 R23, RZ, RZ, R3 ;  /* 0x000000ffff177224 */ /* 0x008fe200078e0003 */
[C---:B--2---:R-:W-:Y:S11]  /*1ef30*/  HMMA.16816.F32.BF16 R4, R12.reuse, R10, R4 ;  /* 0x0000000a0c04723c */ /* 0x044ff60000041804 */
[----:B------:R-:W-:Y:S11]  /*1ef40*/  @!UPT UIADD3 URZ, URZ, URZ, URZ ;  /* 0x0000003f3f3ff290 */ /* 0x000ff6000fffe03f */
[----:B------:R-:W-:Y:S01]  /*1ef50*/  @!UPT UIADD3 URZ, URZ, URZ, URZ ;  /* 0x0000003f3f3ff290 */ /* 0x000fe2000fffe03f */
[----:B------:R-:W-:Y:S01]  /*1ef60*/  STL.64 [R1+0x160], R4 ;  /* 0x0001600401007387 */ /* 0x000fe20000100a00 */
[----:B------:R0:W-:Y:S02]  /*1ef70*/  STL.64 [R1+0x168], R6 ;  /* 0x0001680601007387 */ /* 0x0001e40000100a00 */
[----:B------:R-:W-:Y:S02]  /*1ef80*/  IMAD.MOV.U32 R3, RZ, RZ, R7 ;  /* 0x000000ffff037224 */ /* 0x000fe400078e0007 */
[----:B0-----:R-:W4:Y:S03]  /*1ef90*/  LDL.LU.64 R6, [R1+0xad8] ;  /* 0x000ad80001067983 */ /* 0x001f260000300a00 */
[----:B------:R-:W-:Y:S01]  /*1efa0*/  STL [R1+0x980], R3 ;  /* 0x0009800301007387 */ /* 0x000fe20000100800 */
        /* <DEDUP_REMOVED lines=8> */
[----:B-1----:R-:W-:Y:S02]  /*1f030*/  IMAD.MOV.U32 R14, RZ, RZ, R9 ;  /* 0x000000ffff0e7224 */ /* 0x002fe400078e0009 */
[----:B------:R-:W-:-:S05]  /*1f040*/  IMAD.MOV.U32 R15, RZ, RZ, R8 ;  /* 0x000000ffff0f7224 */ /* 0x000fca00078e0008 */
[----:B------:R-:W-:Y:S01]  /*1f050*/  STL.64 [R1+0xa20], R14 ;  /* 0x000a200e01007387 */ /* 0x000fe20000100a00 */
[C---:B--2---:R-:W-:Y:S11]  /*1f060*/  HMMA.16816.F32.BF16 R20, R16.reuse, R26, R20 ;  /* 0x0000001a1014723c */ /* 0x044ff60000041814 */
[----:B------:R-:W-:Y:S11]  /*1f070*/  @!UPT UIADD3 URZ, URZ, URZ, URZ ;  /* 0x0000003f3f3ff290 */ /* 0x000ff6000fffe03f */
[----:B------:R-:W-:Y:S02]  /*1f080*/  @!UPT UIADD3 URZ, URZ, URZ, URZ ;  /* 0x0000003f3f3ff290 */ /* 0x000fe4000fffe03f */
[----:B------:R-:W-:Y:S01]  /*1f090*/  IMAD.MOV.U32 R4, RZ, RZ, R22 ;  /* 0x000000ffff047224 */ /* 0x000fe200078e0016 */
[----:B---3--:R-:W-:Y:S01]  /*1f0a0*/  STL.64 [R1+0xa18], R12 ;  /* 0x000a180c01007387 */ /* 0x008fe20000100a00 */
[----:B------:R-:W-:Y:S02]  /*1f0b0*/  STL.64 [R1+0x150], R20 ;  /* 0x0001501401007387 */ /* 0x000fe40000100a00 */
[----:B------:R0:W-:Y:S02]  /*1f0c0*/  STL.64 [R1+0x158], R22 ;  /* 0x0001581601007387 */ /* 0x0001e40000100a00 */
[----:B0-----:R-:W2:Y:S01]  /*1f0d0*/  LDL.LU.64 R22, [R1+0xac0] ;  /* 0x000ac00001167983 */ /* 0x001ea20000300a00 */
[----:B------:R-:W2:Y:S02]  /*1f0e0*/  LDL.LU.64 R20, [R1+0xab8] ;  /* 0x000ab80001147983 */ /* 0x000ea40000300a00 */
[----:B------:R-:W-:Y:S02]  /*1f0f0*/  IMAD.MOV.U32 R14, RZ, RZ, R2 ;  /* 0x000000ffff0e7224 */ /* 0x000fe400078e0002 */
[----:B------:R-:W-:Y:S01]  /*1f100*/  IMAD.MOV.U32 R15, RZ, RZ, R0 ;  /* 0x000000ffff0f7224 */ /* 0x000fe200078e0000 */
[----:B------:R-:W-:Y:S06]  /*1f110*/  STL [R1+0x984], R4 ;  /* 0x0009840401007387 */ /* 0x000fec0000100800 */
[C---:B--2---:R-:W-:Y:S11]  /*1f120*/  HMMA.16816.F32.BF16 R20, R16.reuse, R14, R20 ;  /* 0x0000000e1014723c */ /* 0x044ff60000041814 */
[----:B------:R-:W-:Y:S11]  /*1f130*/  @!UPT UIADD3 URZ, URZ, URZ, URZ ;  /* 0x0000003f3f3ff290 */ /* 0x000ff6000fffe03f */
[----:B------:R-:W-:Y:S01]  /*1f140*/  @!UPT UIADD3 URZ, URZ, URZ, URZ ;  /* 0x0000003f3f3ff290 */ /* 0x000fe2000fffe03f */
[----:B------:R-:W-:Y:S01]  /*1f150*/  STL.64 [R1+0x140], R20 ;  /* 0x0001401401007387 */ /* 0x000fe20000100a00 */
[----:B------:R0:W-:Y:S03]  /*1f160*/  STL.64 [R1+0x148], R22 ;  /* 0x0001481601007387 */ /* 0x0001e60000100a00 */
[----:B0-----:R-:W2:Y:S01]  /*1f170*/  LDL.LU.64 R22, [R1+0xab0] ;  /* 0x000ab00001167983 */ /* 0x001ea20000300a00 */
[----:B------:R-:W2:Y:S02]  /*1f180*/  LDL.LU.64 R20, [R1+0xaa8] ;  /* 0x000aa80001147983 */ /* 0x000ea40000300a00 */
[----:B------:R0:W-:Y:S02]  /*1f190*/  STL.64 [R1+0xa80], R14 ;  /* 0x000a800e01007387 */ /* 0x0001e40000100a00 */
[----:B------:R-:W3:Y:S01]  /*1f1a0*/  LDL.LU R12, [R1+0x90] ;  /* 0x00009000010c7983 */ /* 0x000ee20000300800 */
[----:B------:R-:W3:Y:S04]  /*1f1b0*/  LDL.LU R13, [R1+0x94] ;  /* 0x00009400010d7983 */ /* 0x000ee80000300800 */
[----:B0-----:R-:W3:Y:S01]  /*1f1c0*/  LDL.LU R14, [R1+0x98] ;  /* 0x00009800010e7983 */ /* 0x001ee20000300800 */
[----:B------:R-:W3:Y:S01]  /*1f1d0*/  LDL.LU R15, [R1+0x9c] ;  /* 0x00009c00010f7983 */ /* 0x000ee20000300800 */
[C---:B--2---:R-:W-:Y:S11]  /*1f1e0*/  HMMA.16816.F32.BF16 R20, R16.reuse, R10, R20 ;  /* 0x0000000a1014723c */ /* 0x044ff60000041814 */
[----:B------:R-:W-:Y:S11]  /*1f1f0*/  @!UPT UIADD3 URZ, URZ, URZ, URZ ;  /* 0x0000003f3f3ff290 */ /* 0x000ff6000fffe03f */
[----:B------:R-:W-:Y:S01]  /*1f200*/  @!UPT UIADD3 URZ, URZ, URZ, URZ ;  /* 0x0000003f3f3ff290 */ /* 0x000fe2000fffe03f */
[----:B------:R-:W-:Y:S01]  /*1f210*/  STL.64 [R1+0xc0], R20 ;  /* 0x0000c01401007387 */ /* 0x000fe20000100a00 */
[----:B------:R0:W-:Y:S02]  /*1f220*/  STL.64 [R1+0xc8], R22 ;  /* 0x0000c81601007387 */ /* 0x0001e40000100a00 */
[----:B------:R-:W-:Y:S02]  /*1f230*/  IMAD.MOV.U32 R5, RZ, RZ, R22 ;  /* 0x000000ffff057224 */ /* 0x000fe400078e0016 */
[----:B0-----:R-:W2:Y:S01]  /*1f240*/  LDL.LU.64 R22, [R1+0xaa0] ;  /* 0x000aa00001167983 */ /* 0x001ea20000300a00 */
[----:B------:R-:W2:Y:S02]  /*1f250*/  LDL.LU.64 R20, [R1+0xa98] ;  /* 0x000a980001147983 */ /* 0x000ea40000300a00 */
[----:B------:R-:W-:Y:S01]  /*1f260*/  STL [R1+0x988], R5 ;  /* 0x0009880501007387 */ /* 0x000fe20000100800 */
[----:B--2---:R-:W-:Y:S01]  /*1f270*/  HMMA.16816.F32.BF16 R16, R16, R6, R20 ;  /* 0x000000061010723c */ /* 0x004fe20000041814 */
[----:B------:R-:W3:Y:S01]  /*1f280*/  LDL.LU.64 R22, [R1+0xa90] ;  /* 0x000a900001167983 */ /* 0x000ee20000300a00 */
[----:B------:R-:W3:Y:S02]  /*1f290*/  LDL.LU.64 R20, [R1+0xa88] ;  /* 0x000a880001147983 */ /* 0x000ee40000300a00 */
[----:B------:R-:W-:-:S02]  /*1f2a0*/  IMAD.MOV.U32 R2, RZ, RZ, R26 ;  /* 0x000000ffff027224 */ /* 0x000fc400078e001a */
[----:B------:R-:W-:Y:S11]  /*1f2b0*/  IMAD.MOV.U32 R0, RZ, RZ, R27 ;  /* 0x000000ffff007224 */ /* 0x000ff600078e001b */
[----:B------:R-:W-:Y:S06]  /*1f2c0*/  @!UPT UIADD3 URZ, URZ, URZ, URZ ;  /* 0x0000003f3f3ff290 */ /* 0x000fec000fffe03f */
[----:B------:R0:W-:Y:S01]  /*1f2d0*/  STL.64 [R1+0xb0], R16 ;  /* 0x0000b01001007387 */ /* 0x0001e20000100a00 */
[----:B------:R1:W-:Y:S03]  /*1f2e0*/  STL.64 [R1+0xb8], R18 ;  /* 0x0000b81201007387 */ /* 0x0003e60000100a00 */
[----:B0-----:R-:W2:Y:S01]  /*1f2f0*/  LDL.LU R16, [R1+0x60] ;  /* 0x0000600001107983 */ /* 0x001ea20000300800 */
[----:B------:R-:W2:Y:S02]  /*1f300*/  LDL.LU R17, [R1+0x64] ;  /* 0x0000640001117983 */ /* 0x000ea40000300800 */
[----:B-1----:R-:W2:Y:S02]  /*1f310*/  LDL.LU R18, [R1+0x68] ;  /* 0x0000680001127983 */ /* 0x002ea40000300800 */
[----:B------:R-:W2:Y:S01]  /*1f320*/  LDL.LU R19, [R1+0x6c] ;  /* 0x00006c0001137983 */ /* 0x000ea20000300800 */
[C---:B---3--:R-:W-:Y:S11]  /*1f330*/  HMMA.16816.F32.BF16 R12, R20.reuse, R26, R12 ;  /* 0x0000001a140c723c */ /* 0x048ff6000004180c */
[----:B------:R-:W-:Y:S11]  /*1f340*/  @!UPT UIADD3 URZ, URZ, URZ, URZ ;  /* 0x0000003f3f3ff290 */ /* 0x000ff6000fffe03f */
[----:B------:R-:W-:Y:S01]  /*1f350*/  @!UPT UIADD3 URZ, URZ, URZ, URZ ;  /* 0x0000003f3f3ff290 */ /* 0x000fe2000fffe03f */
[----:B------:R-:W-:Y:S01]  /*1f360*/  STL.64 [R1+0xf0], R12 ;  /* 0x0000f00c01007387 */ /* 0x000fe20000100a00 */
[----:B------:R0:W-:Y:S03]  /*1f370*/  STL.64 [R1+0xf8], R14 ;  /* 0x0000f80e01007387 */ /* 0x0001e60000100a00 */
[----:B0-----:R-:W3:Y:S01]  /*1f380*/  LDL.LU.64 R14, [R1+0xa80] ;  /* 0x000a8000010e7983 */ /* 0x001ee20000300a00 */
[----:B------:R-:W3:Y:S02]  /*1f390*/  LDL.LU.64 R26, [R1+0xa78] ;  /* 0x000a7800011a7983 */ /* 0x000ee40000300a00 */
[----:B------:R-:W3:Y:S02]  /*1f3a0*/  LDL.LU.64 R24, [R1+0xa70] ;  /* 0x000a700001187983 */ /* 0x000ee40000300a00 */
[C---:B---3--:R-:W-:Y:S11]  /*1f3b0*/  HMMA.16816.F32.BF16 R24, R20.reuse, R14, R24 ;  /* 0x0000000e1418723c */ /* 0x048ff60000041818 */
[----:B------:R-:W-:Y:S11]  /*1f3c0*/  @!UPT UIADD3 URZ, URZ, URZ, URZ ;  /* 0x0000003f3f3ff290 */ /* 0x000ff6000fffe03f */
[----:B------:R-:W-:Y:S01]  /*1f3d0*/  @!UPT UIADD3 URZ, URZ, URZ, URZ ;  /* 0x0000003f3f3ff290 */ /* 0x000fe2000fffe03f */
[----:B------:R-:W-:Y:S01]  /*1f3e0*/  STL.64 [R1+0xe0], R24 ;  /* 0x0000e01801007387 */ /* 0x000fe20000100a00 */
[----:B------:R0:W-:Y:S03]  /*1f3f0*/  STL.64 [R1+0xe8], R26 ;  /* 0x0000e81a01007387 */ /* 0x0001e60000100a00 */
[----:B0-----:R-:W3:Y:S01]  /*1f400*/  LDL.LU.64 R26, [R1+0xa68] ;  /* 0x000a6800011a7983 */ /* 0x001ee20000300a00 */
[----:B------:R-:W3:Y:S01]  /*1f410*/  LDL.LU.64 R24, [R1+0xa60] ;  /* 0x000a600001187983 */ /* 0x000ee20000300a00 */
[C---:B--2---:R-:W-:Y:S01]  /*1f420*/  HMMA.16816.F32.BF16 R16, R20.reuse, R6, R16 ;  /* 0x000000061410723c */ /* 0x044fe20000041810 */
[----:B------:R-:W-:Y:S07]  /*1f430*/  STL.64 [R1+0xa38], R14 ;  /* 0x000a380e01007387 */ /* 0x000fee0000100a00 */
[----:B---3--:R-:W-:Y:S11]  /*1f440*/  HMMA.16816.F32.BF16 R24, R20, R10, R24 ;  /* 0x0000000a1418723c */ /* 0x008ff60000041818 */
[----:B------:R-:W-:Y:S11]  /*1f450*/  @!UPT UIADD3 URZ, URZ, URZ, URZ ;  /* 0x0000003f3f3ff290 */ /* 0x000ff6000fffe03f */
[----:B------:R-:W-:Y:S01]  /*1f460*/  @!UPT UIADD3 URZ, URZ, URZ, URZ ;  /* 0x0000003f3f3ff290 */ /* 0x000fe2000fffe03f */
[----:B------:R-:W-:Y:S01]  /*1f470*/  STL.64 [R1+0xd0], R24 ;  /* 0x0000d01801007387 */ /* 0x000fe20000100a00 */
[----:B------:R0:W-:Y:S03]  /*1f480*/  STL.64 [R1+0xd8], R26 ;  /* 0x0000d81a01007387 */ /* 0x0001e60000100a00 */
[----:B0-----:R-:W2:Y:S01]  /*1f490*/  LDL.LU.64 R26, [R1+0xa58] ;  /* 0x000a5800011a7983 */ /* 0x001ea20000300a00 */
[----:B------:R-:W3:Y:S02]  /*1f4a0*/  LDL.LU.64 R24, [R1+0xa50] ;  /* 0x000a500001187983 */ /* 0x000ee40000300a00 */
[----:B------:R0:W-:Y:S02]  /*1f4b0*/  STL.64 [R1+0xa40], R10 ;  /* 0x000a400a01007387 */ /* 0x0001e40000100a00 */
[----:B------:R-:W3:Y:S01]  /*1f4c0*/  LDL.LU R8, [R1+0x50] ;  /* 0x0000500001087983 */ /* 0x000ee20000300800 */
[----:B------:R-:W3:Y:S04]  /*1f4d0*/  LDL.LU R9, [R1+0x54] ;  /* 0x0000540001097983 */ /* 0x000ee80000300800 */
[----:B0-----:R-:W3:Y:S01]  /*1f4e0*/  LDL.LU R10, [R1+0x58] ;  /* 0x00005800010a7983 */ /* 0x001ee20000300800 */
[----:B------:R-:W3:Y:S02]  /*1f4f0*/  LDL.LU R11, [R1+0x5c] ;  /* 0x00005c00010b7983 */ /* 0x000ee40000300800 */
[----:B------:R-:W4:Y:S02]  /*1f500*/  LDL.LU R21, [R1+0x43c] ;  /* 0x00043c0001157983 */ /* 0x000f240000300800 */
[----:B------:R-:W3:Y:S01]  /*1f510*/  LDL.LU R22, [R1+0x2a4] ;  /* 0x0002a40001167983 */ /* 0x000ee20000300800 */
[----:B------:R-:W-:Y:S01]  /*1f520*/  STL.64 [R1+0xa0], R16 ;  /* 0x0000a01001007387 */ /* 0x000fe20000100a00 */
[----:B------:R-:W-:Y:S02]  /*1f530*/  STL.64 [R1+0xa8], R18 ;  /* 0x0000a81201007387 */ /* 0x000fe40000100a00 */
[----:B------:R-:W3:Y:S02]  /*1f540*/  LDL.LU R23, [R1+0x434] ;  /* 0x0004340001177983 */ /* 0x000ee40000300800 */
[----:B--2---:R-:W-:Y:S01]  /*1f550*/  IMAD.MOV.U32 R20, RZ, RZ, R26 ;  /* 0x000000ffff147224 */ /* 0x004fe200078e001a */
[----:B---3--:R-:W-:Y:S01]  /*1f560*/  STL.64 [R1+0xa30], R22 ;  /* 0x000a301601007387 */ /* 0x008fe20000100a00 */
[----:B----4-:R0:W-:Y:S02]  /*1f570*/  STL [R1+0xa28], R21 ;  /* 0x000a281501007387 */ /* 0x0101e40000100800 */
[----:B------:R-:W2:Y:S02]  /*1f580*/  LDL.LU R26, [R1+0xa4c] ;  /* 0x000a4c00011a7983 */ /* 0x000ea40000300800 */
[----:B0-----:R-:W-:-:S02]  /*1f590*/  IMAD.MOV.U32 R21, RZ, RZ, R27 ;  /* 0x000000ffff157224 */ /* 0x001fc400078e001b */
[----:B------:R-:W2:Y:S01]  /*1f5a0*/  LDL.LU R27, [R1+0xa48] ;  /* 0x000a4800011b7983 */ /* 0x000ea20000300800 */
[----:B------:R-:W-:Y:S02]  /*1f5b0*/  IMAD.MOV.U32 R14, RZ, RZ, R2 ;  /* 0x000000ffff0e7224 */ /* 0x000fe400078e0002 */
[----:B------:R-:W-:Y:S02]  /*1f5c0*/  IMAD.MOV.U32 R15, RZ, RZ, R0 ;  /* 0x000000ffff0f7224 */ /* 0x000fe400078e0000 */
[----:B------:R-:W3:Y:S01]  /*1f5d0*/  LDL.LU R16, [R1+0x430] ;  /* 0x0004300001107983 */ /* 0x000ee20000300800 */
[----:B------:R-:W4:Y:S01]  /*1f5e0*/  LDL.LU R17, [R1+0x42c] ;  /* 0x00042c0001117983 */ /* 0x000f220000300800 */
[----:B------:R-:W3:Y:S02]  /*1f5f0*/  LDL.LU R18, [R1+0x428] ;  /* 0x0004280001127983 */ /* 0x000ee40000300800 */
[----:B------:R-:W3:Y:S02]  /*1f600*/  LDL.LU R19, [R1+0x438] ;  /* 0x0004380001137983 */ /* 0x000ee40000300800 */
[----:B------:R-:W3:Y:S01]  /*1f610*/  LDL.LU R5, [R1+0x420] ;  /* 0x0004200001057983 */ /* 0x000ee20000300800 */
[----:B------:R-:W3:Y:S01]  /*1f620*/  LDL.LU R4, [R1+0x298] ;  /* 0x0002980001047983 */ /* 0x000ee20000300800 */
[----:B------:R-:W3:Y:S02]  /*1f630*/  LDL.LU R3, [R1+0x418] ;  /* 0x0004180001037983 */ /* 0x000ee40000300800 */
[----:B------:R-:W3:Y:S02]  /*1f640*/  LDL.LU R2, [R1+0x2a0] ;  /* 0x0002a00001027983 */ /* 0x000ee40000300800 */
[----:B------:R-:W3:Y:S02]  /*1f650*/  LDL.LU R0, [R1+0x410] ;  /* 0x0004100001007983 */ /* 0x000ee40000300800 */
[----:B------:R-:W-:Y:S01]  /*1f660*/  IMAD.MOV.U32 R23, RZ, RZ, R28 ;  /* 0x000000ffff177224 */ /* 0x000fe200078e001c */
[----:B--2---:R-:W-:Y:S01]  /*1f670*/  HMMA.16816.F32.BF16 R12, R24, R14, R8 ;  /* 0x0000000e180c723c */ /* 0x004fe20000041808 */
[----:B------:R-:W2:Y:S11]  /*1f680*/  LDL.LU.64 R10, [R1+0xa40] ;  /* 0x000a4000010a7983 */ /* 0x000eb60000300a00 */
[----:B------:R-:W-:Y:S11]  /*1f690*/  @!UPT UIADD3 URZ, URZ, URZ, URZ ;  /* 0x0000003f3f3ff290 */ /* 0x000ff6000fffe03f */
[----:B------:R-:W-:Y:S01]  /*1f6a0*/  STL.64 [R1+0x90], R12 ;  /* 0x0000900c01007387 */ /* 0x000fe20000100a00 */
[----:B------:R-:W-:Y:S02]  /*1f6b0*/  IMAD.MOV.U32 R28, RZ, RZ, R14 ;  /* 0x000000ffff1c7224 */ /* 0x000fe400078e000e */
[----:B------:R0:W-:Y:S02]  /*1f6c0*/  STL.64 [R1+0x98], R14 ;  /* 0x0000980e01007387 */ /* 0x0001e40000100a00 */
[----:B0-----:R-:W2:Y:S01]  /*1f6d0*/  LDL.LU.64 R14, [R1+0xa38] ;  /* 0x000a3800010e7983 */ /* 0x001ea20000300a00 */
[----:B------:R-:W-:Y:S02]  /*1f6e0*/  IMAD.MOV.U32 R22, RZ, RZ, R29 ;  /* 0x000000ffff167224 */ /* 0x000fe400078e001d */
[----:B------:R-:W-:-:S05]  /*1f6f0*/  IMAD.MOV.U32 R8, RZ, RZ, R13 ;  /* 0x000000ffff087224 */ /* 0x000fca00078e000d */
[----:B------:R-:W-:Y:S01]  /*1f700*/  STL [R1+0x990], R8 ;  /* 0x0009900801007387 */ /* 0x000fe20000100800 */
[----:B------:R-:W-:Y:S01]  /*1f710*/  STL [R1+0x98c], R28 ;  /* 0x00098c1c01007387 */ /* 0x000fe20000100800 */
[C---:B--2---:R-:W-:Y:S02]  /*1f720*/  HMMA.16816.F32.BF16 R12, R24.reuse, R14, R20 ;  /* 0x0000000e180c723c */ /* 0x044fe40000041814 */
[----:B------:R-:W2:Y:S01]  /*1f730*/  LDL.LU.64 R22, [R1+0xa30] ;  /* 0x000a300001167983 */ /* 0x000ea20000300a00 */
[----:B------:R-:W2:Y:S11]  /*1f740*/  LDL.LU R21, [R1+0xa28] ;  /* 0x000a280001157983 */ /* 0x000eb60000300800 */
[----:B------:R-:W-:Y:S09]  /*1f750*/  @!UPT UIADD3 URZ, URZ, URZ, URZ ;  /* 0x0000003f3f3ff290 */ /* 0x000ff2000fffe03f */
[----:B------:R-:W-:Y:S01]  /*1f760*/  STL.64 [R1+0x100], R12 ;  /* 0x0001000c01007387 */ /* 0x000fe20000100a00 */
[----:B------:R0:W-:Y:S03]  /*1f770*/  STL.64 [R1+0x108], R14 ;  /* 0x0001080e01007387 */ /* 0x0001e60000100a00 */
[----:B0-----:R-:W2:Y:S01]  /*1f780*/  LDL.LU.64 R14, [R1+0xa20] ;  /* 0x000a2000010e7983 */ /* 0x001ea20000300a00 */
[----:B------:R-:W2:Y:S02]  /*1f790*/  LDL.LU.64 R12, [R1+0xa18] ;  /* 0x000a1800010c7983 */ /* 0x000ea40000300a00 */
[----:B--2---:R-:W-:Y:S11]  /*1f7a0*/  HMMA.16816.F32.BF16 R12, R24, R10, R12 ;  /* 0x0000000a180c723c */ /* 0x004ff6000004180c */
[----:B------:R-:W-:Y:S11]  /*1f7b0*/  @!UPT UIADD3 URZ, URZ, URZ, URZ ;  /* 0x0000003f3f3ff290 */ /* 0x000ff6000fffe03f */
[----:B------:R-:W-:Y:S01]  /*1f7c0*/  @!UPT UIADD3 URZ, URZ, URZ, URZ ;  /* 0x0000003f3f3ff290 */ /* 0x000fe2000fffe03f */
[----:B------:R-:W-:Y:S01]  /*1f7d0*/  STL.64 [R1+0x120], R12 ;  /* 0x0001200c01007387 */ /* 0x000fe20000100a00 */
[----:B------:R-:W-:Y:S02]  /*1f7e0*/  IMAD.MOV.U32 R10, RZ, RZ, R15 ;  /* 0x000000ffff0a7224 */ /* 0x000fe400078e000f */
[----:B------:R-:W-:Y:S02]  /*1f7f0*/  IMAD.MOV.U32 R29, RZ, RZ, R14 ;  /* 0x000000ffff1d7224 */ /* 0x000fe400078e000e */
[----:B------:R0:W-:Y:S02]  /*1f800*/  STL.64 [R1+0x128], R14 ;  /* 0x0001280e01007387 */ /* 0x0001e40000100a00 */
[----:B------:R-:W-:Y:S02]  /*1f810*/  IMAD.MOV.U32 R9, RZ, RZ, R13 ;  /* 0x000000ffff097224 */ /* 0x000fe400078e000d */
[----:B------:R-:W-:Y:S01]  /*1f820*/  IMAD.MOV.U32 R11, RZ, RZ, R12 ;  /* 0x000000ffff0b7224 */ /* 0x000fe200078e000c */
[----:B0-----:R-:W2:Y:S01]  /*1f830*/  LDL.LU.64 R14, [R1+0xa10] ;  /* 0x000a1000010e7983 */ /* 0x001ea20000300a00 */
[----:B------:R-:W2:Y:S02]  /*1f840*/  LDL.LU.64 R12, [R1+0xa08] ;  /* 0x000a0800010c7983 */ /* 0x000ea40000300a00 */
[----:B------:R-:W-:-:S05]  /*1f850*/  IMAD.MOV.U32 R8, RZ, RZ, c[0x0][0x180] ;  /* 0x00006000ff087624 */ /* 0x000fca00078e00ff */
[----:B------:R-:W-:Y:S01]  /*1f860*/  IADD3 R8, R8, 0x7f, RZ ;  /* 0x0000007f08087810 */ /* 0x000fe20007ffe0ff */
[----:B------:R-:W-:Y:S01]  /*1f870*/  STL [R1+0x9a0], R11 ;  /* 0x0009a00b01007387 */ /* 0x000fe20000100800 */
[----:B------:R-:W-:Y:S02]  /*1f880*/  STL [R1+0x99c], R9 ;  /* 0x00099c0901007387 */ /* 0x000fe40000100800 */
[----:B------:R-:W-:Y:S01]  /*1f890*/  SHF.R.S32.HI R20, RZ, 0x1f, R8 ;  /* 0x0000001fff147819 */ /* 0x000fe20000011408 */
[----:B------:R-:W-:Y:S01]  /*1f8a0*/  STL [R1+0x998], R29 ;  /* 0x0009981d01007387 */ /* 0x000fe20000100800 */
[----:B------:R2:W-:Y:S02]  /*1f8b0*/  STL [R1+0x994], R10 ;  /* 0x0009940a01007387 */ /* 0x0005e40000100800 */
[----:B------:R-:W-:Y:S02]  /*1f8c0*/  LEA.HI R20, R20, R8, RZ, 0x7 ;  /* 0x0000000814147211 */ /* 0x000fe400078f38ff */
[----:B------:R-:W-:-:S02]  /*1f8d0*/  IADD3 R21, P4, R21, UR11, RZ ;  /* 0x0000000b15157c10 */ /* 0x000fc4000ff9e0ff */
[----:B------:R-:W-:Y:S02]  /*1f8e0*/  IADD3 R22, P5, R22, UR11, RZ ;  /* 0x0000000b16167c10 */ /* 0x000fe4000ffbe0ff */
[----:B------:R-:W-:Y:S02]  /*1f8f0*/  IADD3 R23, P6, R23, UR11, RZ ;  /* 0x0000000b17177c10 */ /* 0x000fe4000ffde0ff */
[----:B---3--:R-:W-:Y:S02]  /*1f900*/  IADD3 R16, P1, R16, UR11, RZ ;  /* 0x0000000b10107c10 */ /* 0x008fe4000ff3e0ff */
[----:B----4-:R-:W-:Y:S02]  /*1f910*/  IADD3 R17, P2, R17, UR11, RZ ;  /* 0x0000000b11117c10 */ /* 0x010fe4000ff5e0ff */
[----:B------:R-:W-:Y:S02]  /*1f920*/  IADD3 R18, P3, R18, UR11, RZ ;  /* 0x0000000b12127c10 */ /* 0x000fe4000ff7e0ff */
[----:B------:R-:W-:Y:S01]  /*1f930*/  IADD3.X R19, R19, UR6, RZ, P4, !PT ;  /* 0x0000000613137c10 */ /* 0x000fe2000a7fe4ff */
[----:B------:R-:W-:Y:S01]  /*1f940*/  IADD3 R5, P4, R5, UR11, RZ ;  /* 0x0000000b05057c10 */ /* 0x000fe2000ff9e0ff */
[----:B------:R-:W-:Y:S01]  /*1f950*/  IADD3.X R4, R4, UR6, RZ, P5, !PT ;  /* 0x0000000604047c10 */ /* 0x000fe2000affe4ff */
[----:B--2---:R-:W-:Y:S11]  /*1f960*/  HMMA.16816.F32.BF16 R8, R24, R6, R12 ;  /* 0x000000061808723c */ /* 0x004ff6000004180c */
[----:B------:R-:W-:Y:S11]  /*1f970*/  @!UPT UIADD3 URZ, URZ, URZ, URZ ;  /* 0x0000003f3f3ff290 */ /* 0x000ff6000fffe03f */
[----:B------:R-:W-:Y:S02]  /*1f980*/  @!UPT UIADD3 URZ, URZ, URZ, URZ ;  /* 0x0000003f3f3ff290 */ /* 0x000fe4000fffe03f */
[----:B------:R-:W-:Y:S01]  /*1f990*/  IMAD.MOV.U32 R6, RZ, RZ, R11 ;  /* 0x000000ffff067224 */ /* 0x000fe200078e000b */
[----:B------:R-:W-:Y:S01]  /*1f9a0*/  STL.64 [R1+0x110], R8 ;  /* 0x0001100801007387 */ /* 0x000fe20000100a00 */
[----:B------:R-:W-:Y:S03]  /*1f9b0*/  STL.64 [R1+0x118], R10 ;  /* 0x0001180a01007387 */ /* 0x000fe60000100a00 */
[----:B------:R0:W-:Y:S01]  /*1f9c0*/  STL [R1+0x9a4], R6 ;  /* 0x0009a40601007387 */ /* 0x0001e20000100800 */
[----:B------:R-:W-:Y:S02]  /*1f9d0*/  STL [R1+0x43c], R21 ;  /* 0x00043c1501007387 */ /* 0x000fe40000100800 */
[----:B------:R-:W-:Y:S02]  /*1f9e0*/  STL [R1+0x2a4], R22 ;  /* 0x0002a41601007387 */ /* 0x000fe40000100800 */
[----:B------:R-:W-:Y:S01]  /*1f9f0*/  STL [R1+0x434], R23 ;  /* 0x0004341701007387 */ /* 0x000fe20000100800 */
[----:B------:R-:W-:Y:S01]  /*1fa00*/  STL [R1+0x430], R16 ;  /* 0x0004301001007387 */ /* 0x000fe20000100800 */
[----:B------:R-:W-:Y:S02]  /*1fa10*/  STL [R1+0x42c], R17 ;  /* 0x00042c1101007387 */ /* 0x000fe40000100800 */
[----:B------:R-:W-:Y:S02]  /*1fa20*/  STL [R1+0x428], R18 ;  /* 0x0004281201007387 */ /* 0x000fe40000100800 */
[----:B------:R-:W-:Y:S01]  /*1fa30*/  STL [R1+0x438], R19 ;  /* 0x0004381301007387 */ /* 0x000fe20000100800 */
[----:B------:R-:W-:Y:S01]  /*1fa40*/  STL [R1+0x420], R5 ;  /* 0x0004200501007387 */ /* 0x000fe20000100800 */
[----:B------:R-:W-:Y:S02]  /*1fa50*/  STL [R1+0x298], R4 ;  /* 0x0002980401007387 */ /* 0x000fe40000100800 */
[----:B0-----:R-:W2:Y:S01]  /*1fa60*/  LDL.LU R6, [R1+0x294] ;  /* 0x0002940001067983 */ /* 0x001ea20000300800 */
[----:B------:R-:W-:-:S02]  /*1fa70*/  IADD3 R3, P5, R3, UR11, RZ ;  /* 0x0000000b03037c10 */ /* 0x000fc4000ffbe0ff */
[----:B------:R-:W-:-:S03]  /*1fa80*/  IADD3.X R2, R2, UR6, RZ, P6, !PT ;  /* 0x0000000602027c10 */ /* 0x000fc6000b7fe4ff */
[----:B------:R-:W-:Y:S04]  /*1fa90*/  STL [R1+0x418], R3 ;  /* 0x0004180301007387 */ /* 0x000fe80000100800 */
[----:B--2---:R0:W-:Y:S01]  /*1faa0*/  STL [R1+0xa00], R6 ;  /* 0x000a000601007387 */ /* 0x0041e20000100800 */
[----:B------:R-:W-:Y:S03]  /*1fab0*/  STL [R1+0x2a0], R2 ;  /* 0x0002a00201007387 */ /* 0x000fe60000100800 */
[----:B0-----:R-:W2:Y:S01]  /*1fac0*/  LDL.LU R6, [R1+0x408] ;  /* 0x0004080001067983 */ /* 0x001ea20000300800 */
[----:B------:R-:W-:-:S05]  /*1fad0*/  IADD3 R0, P6, R0, UR11, RZ ;  /* 0x0000000b00007c10 */ /* 0x000fca000ffde0ff */
[----:B------:R-:W-:Y:S01]  /*1fae0*/  STL [R1+0x410], R0 ;  /* 0x0004100001007387 */ /* 0x000fe20000100800 */
[----:B------:R-:W-:Y:S01]  /*1faf0*/  UIADD3 UR4, UR4, 0x1, URZ ;  /* 0x0000000104047890 */ /* 0x000fe2000fffe03f */
[----:B------:R-:W-:Y:S02]  /*1fb00*/  SHF.R.S32.HI R20, RZ, 0x7, R20 ;  /* 0x00000007ff147819 */ /* 0x000fe40000011414 */
[----:B--2---:R0:W-:Y:S04]  /*1fb10*/  STL [R1+0xa04], R6 ;  /* 0x000a040601007387 */ /* 0x0041e80000100800 */
[----:B0-----:R-:W2:Y:S01]  /*1fb20*/  LDL.LU R6, [R1+0x29c] ;  /* 0x00029c0001067983 */ /* 0x001ea20000300800 */
[----:B------:R-:W3:Y:S02]  /*1fb30*/  LDL.LU R24, [R1+0x400] ;  /* 0x0004000001187983 */ /* 0x000ee40000300800 */
[----:B------:R-:W4:Y:S02]  /*1fb40*/  LDL.LU R25, [R1+0x424] ;  /* 0x0004240001197983 */ /* 0x000f240000300800 */
[----:B------:R-:W3:Y:S01]  /*1fb50*/  LDL.LU R26, [R1+0x3f8] ;  /* 0x0003f800011a7983 */ /* 0x000ee20000300800 */
[----:B------:R-:W3:Y:S01]  /*1fb60*/  LDL.LU R27, [R1+0x41c] ;  /* 0x00041c00011b7983 */ /* 0x000ee20000300800 */
[----:B------:R-:W3:Y:S02]  /*1fb70*/  LDL.LU R7, [R1+0x3f0] ;  /* 0x0003f00001077983 */ /* 0x000ee40000300800 */
[----:B------:R-:W3:Y:S02]  /*1fb80*/  LDL.LU R12, [R1+0x414] ;  /* 0x00041400010c7983 */ /* 0x000ee40000300800 */
[----:B------:R-:W3:Y:S01]  /*1fb90*/  LDL.LU R13, [R1+0x3e8] ;  /* 0x0003e800010d7983 */ /* 0x000ee20000300800 */
[----:B------:R-:W3:Y:S01]  /*1fba0*/  LDL.LU R14, [R1+0x40c] ;  /* 0x00040c00010e7983 */ /* 0x000ee20000300800 */
[----:B------:R-:W3:Y:S02]  /*1fbb0*/  LDL.LU R15, [R1+0x3e0] ;  /* 0x0003e000010f7983 */ /* 0x000ee40000300800 */
[----:B------:R-:W3:Y:S02]  /*1fbc0*/  LDL.LU R10, [R1+0x404] ;  /* 0x00040400010a7983 */ /* 0x000ee40000300800 */
[----:B------:R-:W3:Y:S01]  /*1fbd0*/  LDL.LU R29, [R1+0x3d8] ;  /* 0x0003d800011d7983 */ /* 0x000ee20000300800 */
[----:B------:R-:W3:Y:S01]  /*1fbe0*/  LDL.LU R9, [R1+0x3fc] ;  /* 0x0003fc0001097983 */ /* 0x000ee20000300800 */
[----:B------:R-:W3:Y:S02]  /*1fbf0*/  LDL.LU R11, [R1+0x3d0] ;  /* 0x0003d000010b7983 */ /* 0x000ee40000300800 */
[----:B------:R-:W3:Y:S01]  /*1fc00*/  LDL.LU R28, [R1+0x3f4] ;  /* 0x0003f400011c7983 */ /* 0x000ee20000300800 */
[----:B------:R-:W-:Y:S01]  /*1fc10*/  ISETP.NE.U32.AND P0, PT, R20, UR4, PT ;  /* 0x0000000414007c0c */ /* 0x000fe2000bf05070 */
        /* <DEDUP_REMOVED lines=13> */
[----:B------:R-:W3:Y:S01]  /*1fcf0*/  LDL.LU R0, [R1+0x3bc] ;  /* 0x0003bc0001007983 */ /* 0x000ee20000300800 */
[----:B--2---:R-:W-:-:S05]  /*1fd00*/  IADD3.X R6, R6, UR6, RZ, P1, !PT ;  /* 0x0000000606067c10 */ /* 0x004fca0008ffe4ff */
[----:B------:R0:W-:Y:S04]  /*1fd10*/  STL [R1+0x29c], R6 ;  /* 0x00029c0601007387 */ /* 0x0001e80000100800 */
[----:B0-----:R-:W2:Y:S02]  /*1fd20*/  LDL.LU R6, [R1+0xa04] ;  /* 0x000a040001067983 */ /* 0x001ea40000300800 */
[----:B--2---:R-:W-:-:S05]  /*1fd30*/  IADD3 R6, P1, R6, UR11, RZ ;  /* 0x0000000b06067c10 */ /* 0x004fca000ff3e0ff */
[----:B------:R0:W-:Y:S04]  /*1fd40*/  STL [R1+0x408], R6 ;  /* 0x0004080601007387 */ /* 0x0001e80000100800 */
[----:B0-----:R-:W2:Y:S01]  /*1fd50*/  LDL.LU R6, [R1+0xa00] ;  /* 0x000a000001067983 */ /* 0x001ea20000300800 */
[----:B----4-:R-:W-:Y:S01]  /*1fd60*/  IADD3.X R25, R25, UR6, RZ, P3, !PT ;  /* 0x0000000619197c10 */ /* 0x010fe20009ffe4ff */
[----:B---3--:R-:W-:Y:S01]  /*1fd70*/  IADD3 R26, P3, R26, UR11, RZ ;  /* 0x0000000b1a1a7c10 */ /* 0x008fe2000ff7e0ff */
[----:B------:R-:W-:Y:S01]  /*1fd80*/  IADD3.X R27, R27, UR6, RZ, P4, !PT ;  /* 0x000000061b1b7c10 */ /* 0x000fe2000a7fe4ff */
[----:B------:R-:W-:Y:S01]  /*1fd90*/  IADD3 R7, P4, R7, UR11, RZ ;  /* 0x0000000b07077c10 */ /* 0x000fe2000ff9e0ff */
        /* <DEDUP_REMOVED lines=16> */
[----:B--2---:R-:W-:Y:S01]  /*1fea0*/  IADD3.X R6, R6, UR6, RZ, P2, !PT ;  /* 0x0000000606067c10 */ /* 0x004fe200097fe4ff */
[----:B------:R-:W-:-:S04]  /*1feb0*/  IADD3 R24, P2, R24, UR11, RZ ;  /* 0x0000000b18187c10 */ /* 0x000fc8000ff5e0ff */
        /* <DEDUP_REMOVED lines=8> */
[----:B------:R-:W-:Y:S01]  /*1ff40*/  IADD3.X R9, R9, UR6, RZ, P2, !PT ;  /* 0x0000000609097c10 */ /* 0x000fe200097fe4ff */
[----:B------:R-:W-:Y:S01]  /*1ff50*/  STL [R1+0x40c], R14 ;  /* 0x00040c0e01007387 */ /* 0x000fe20000100800 */
[----:B------:R-:W-:Y:S01]  /*1ff60*/  IADD3 R11, P2, R11, UR11, RZ ;  /* 0x0000000b0b0b7c10 */ /* 0x000fe2000ff5e0ff */
        /* <DEDUP_REMOVED lines=11> */
[----:B------:R-:W-:Y:S01]  /*20020*/  IADD3.X R5, R5, UR6, RZ, P2, !PT ;  /* 0x0000000605057c10 */ /* 0x000fe200097fe4ff */
[----:B------:R-:W-:Y:S01]  /*20030*/  STL [R1+0x3dc], R16 ;  /* 0x0003dc1001007387 */ /* 0x000fe20000100800 */
[----:B------:R-:W-:Y:S01]  /*20040*/  IADD3 R4, P2, R4, UR11, RZ ;  /* 0x0000000b04047c10 */ /* 0x000fe2000ff5e0ff */
[----:B------:R-:W-:Y:S01]  /*20050*/  STL [R1+0x3b0], R17 ;  /* 0x0003b01101007387 */ /* 0x000fe20000100800 */
[----:B------:R-:W-:Y:S02]  /*20060*/  STL [R1+0x3d4], R18 ;  /* 0x0003d41201007387 */ /* 0x000fe40000100800 */
[----:B------:R-:W-:Y:S02]  /*20070*/  STL [R1+0x3a8], R19 ;  /* 0x0003a81301007387 */ /* 0x000fe40000100800 */
[----:B------:R-:W-:Y:S01]  /*20080*/  STL [R1+0x3cc], R5 ;  /* 0x0003cc0501007387 */ /* 0x000fe20000100800 */
[----:B------:R-:W-:Y:S01]  /*20090*/  STL [R1+0x3a0], R4 ;  /* 0x0003a00401007387 */ /* 0x000fe20000100800 */
[----:B0-----:R-:W2:Y:S01]  /*200a0*/  LDL.LU R6, [R1+0x388] ;  /* 0x0003880001067983 */ /* 0x001ea20000300800 */
[----:B------:R-:W-:Y:S01]  /*200b0*/  IADD3.X R3, R3, UR6, RZ, P3, !PT ;  /* 0x0000000603037c10 */ /* 0x000fe20009ffe4ff */
[----:B------:R-:W-:-:S04]  /*200c0*/  IADD3 R2, P3, R2, UR11, RZ ;  /* 0x0000000b02027c10 */ /* 0x000fc8000ff7e0ff */
[----:B------:R-:W-:Y:S04]  /*200d0*/  STL [R1+0x3c4], R3 ;  /* 0x0003c40301007387 */ /* 0x000fe80000100800 */
[----:B--2---:R0:W-:Y:S01]  /*200e0*/  STL [R1+0x9f8], R6 ;  /* 0x0009f80601007387 */ /* 0x0041e20000100800 */
[----:B------:R-:W-:Y:S03]  /*200f0*/  STL [R1+0x398], R2 ;  /* 0x0003980201007387 */ /* 0x000fe60000100800 */
[----:B0-----:R-:W2:Y:S01]  /*20100*/  LDL.LU R6, [R1+0x3b4] ;  /* 0x0003b40001067983 */ /* 0x001ea20000300800 */
[----:B------:R-:W-:-:S05]  /*20110*/  IADD3.X R0, R0, UR6, RZ, P4, !PT ;  /* 0x0000000600007c10 */ /* 0x000fca000a7fe4ff */
[----:B------:R-:W-:Y:S04]  /*20120*/  STL [R1+0x3bc], R0 ;  /* 0x0003bc0001007387 */ /* 0x000fe80000100800 */
        /* <DEDUP_REMOVED lines=30> */
[----:B--2---:R-:W-:-:S05]  /*20310*/  IADD3 R6, P4, R6, UR11, RZ ;  /* 0x0000000b06067c10 */ /* 0x004fca000ff9e0ff */
[----:B------:R0:W-:Y:S04]  /*20320*/  STL [R1+0x390], R6 ;  /* 0x0003900601007387 */ /* 0x0001e80000100800 */
[----:B0-----:R-:W2:Y:S02]  /*20330*/  LDL.LU R6, [R1+0x9fc] ;  /* 0x0009fc0001067983 */ /* 0x001ea40000300800 */
[----:B--2---:R-:W-:-:S05]  /*20340*/  IADD3.X R6, R6, UR6, RZ, P5, !PT ;  /* 0x0000000606067c10 */ /* 0x004fca000affe4ff */
[----:B------:R0:W-:Y:S04]  /*20350*/  STL [R1+0x3b4], R6 ;  /* 0x0003b40601007387 */ /* 0x0001e80000100800 */
[----:B0-----:R-:W2:Y:S01]  /*20360*/  LDL.LU R6, [R1+0x9f8] ;  /* 0x0009f80001067983 */ /* 0x001ea20000300800 */
[----:B---3--:R-:W-:Y:S01]  /*20370*/  IADD3.X R24, R24, UR6, RZ, P6, !PT ;  /* 0x0000000618187c10 */ /* 0x008fe2000b7fe4ff */
[----:B----4-:R-:W-:Y:S01]  /*20380*/  IADD3 R25, P6, R25, UR11, RZ ;  /* 0x0000000b19197c10 */ /* 0x010fe2000ffde0ff */
        /* <DEDUP_REMOVED lines=18> */
[----:B------:R-:W-:-:S02]  /*204b0*/  IADD3.X R4, R4, UR6, RZ, P6, !PT ;  /* 0x0000000604047c10 */ /* 0x000fc4000b7fe4ff */
[----:B--2---:R-:W-:-:S05]  /*204c0*/  IADD3 R6, P5, R6, UR11, RZ ;  /* 0x0000000b06067c10 */ /* 0x004fca000ffbe0ff */
[----:B------:R0:W-:Y:S01]  /*204d0*/  STL [R1+0x388], R6 ;  /* 0x0003880601007387 */ /* 0x0001e20000100800 */
[----:B------:R-:W-:Y:S02]  /*204e0*/  STL [R1+0x3ac], R24 ;  /* 0x0003ac1801007387 */ /* 0x000fe40000100800 */
[----:B------:R-:W-:Y:S02]  /*204f0*/  STL [R1+0x380], R25 ;  /* 0x0003801901007387 */ /* 0x000fe40000100800 */
[----:B------:R-:W-:Y:S01]  /*20500*/  STL [R1+0x3a4], R26 ;  /* 0x0003a41a01007387 */ /* 0x000fe20000100800 */
[----:B------:R-:W-:Y:S01]  /*20510*/  STL [R1+0x378], R27 ;  /* 0x0003781b01007387 */ /* 0x000fe20000100800 */
        /* <DEDUP_REMOVED lines=964> */
[----:B------:R-:W-:Y:S02]  /*24160*/  IADD3.X R16, R16, UR7, RZ, P6, !PT ;  /* 0x0000000710107c10 */ /* 0x000fe4000b7fe4ff */
[----:B------:R-:W-:Y:S02]  /*24170*/  IADD3.X R17, R17, UR7, RZ, P1, !PT ;  /* 0x0000000711117c10 */ /* 0x000fe40008ffe4ff */
[----:B------:R-:W-:Y:S02]  /*24180*/  IADD3.X R19, R19, UR7, RZ, P3, !PT ;  /* 0x0000000713137c10 */ /* 0x000fe40009ffe4ff */
[----:B------:R-:W-:Y:S02]  /*24190*/  IADD3.X R18, R18, UR7, RZ, P2, !PT ;  /* 0x0000000712127c10 */ /* 0x000fe400097fe4ff */
[----:B--2---:R-:W-:-:S05]  /*241a0*/  IADD3 R6, P4, R6, UR10, RZ ;  /* 0x0000000a06067c10 */ /* 0x004fca000ff9e0ff */
[----:B------:R0:W-:Y:S04]  /*241b0*/  STL [R1+0x4b8], R6 ;  /* 0x0004b80601007387 */ /* 0x0001e80000100800 */
[----:B0-----:R0:W5:Y:S01]  /*241c0*/  LDL.LU R6, [R1+0x9a4] ;  /* 0x0009a40001067983 */ /* 0x0011620000300800 */
[----:B------:R1:W-:Y:S03]  /*241d0*/  STL [R1+0x4dc], R11 ;  /* 0x0004dc0b01007387 */ /* 0x0003e60000100800 */
[----:B-1----:R0:W5:Y:S01]  /*241e0*/  LDL.LU R11, [R1+0x9a0] ;  /* 0x0009a000010b7983 */ /* 0x0021620000300800 */
[----:B------:R1:W-:Y:S03]  /*241f0*/  STL [R1+0x4b0], R9 ;  /* 0x0004b00901007387 */ /* 0x0003e60000100800 */
[----:B-1----:R0:W5:Y:S01]  /*24200*/  LDL.LU R9, [R1+0x99c] ;  /* 0x00099c0001097983 */ /* 0x0021620000300800 */
[----:B------:R1:W-:Y:S03]  /*24210*/  STL [R1+0x4d4], R29 ;  /* 0x0004d41d01007387 */ /* 0x0003e60000100800 */
[----:B-1----:R0:W5:Y:S01]  /*24220*/  LDL.LU R29, [R1+0x998] ;  /* 0x00099800011d7983 */ /* 0x0021620000300800 */
[----:B------:R1:W-:Y:S01]  /*24230*/  STL [R1+0x4a8], R10 ;  /* 0x0004a80a01007387 */ /* 0x0003e20000100800 */
[----:B------:R-:W-:-:S02]  /*24240*/  IADD3.X R2, R2, UR7, RZ, P4, !PT ;  /* 0x0000000702027c10 */ /* 0x000fc4000a7fe4ff */
[----:B-1----:R0:W5:Y:S01]  /*24250*/  LDL.LU R10, [R1+0x994] ;  /* 0x00099400010a7983 */ /* 0x0021620000300800 */
[----:B------:R1:W-:Y:S01]  /*24260*/  STL [R1+0x4cc], R8 ;  /* 0x0004cc0801007387 */ /* 0x0003e20000100800 */
[----:B------:R-:W-:Y:S02]  /*24270*/  IADD3 R24, P4, R24, UR10, RZ ;  /* 0x0000000a18187c10 */ /* 0x000fe4000ff9e0ff */
[----:B-1----:R0:W5:Y:S01]  /*24280*/  LDL.LU R8, [R1+0x990] ;  /* 0x0009900001087983 */ /* 0x0021620000300800 */
[----:B------:R1:W-:Y:S03]  /*24290*/  STL [R1+0x4a0], R28 ;  /* 0x0004a01c01007387 */ /* 0x0003e60000100800 */
[----:B-1----:R0:W5:Y:S01]  /*242a0*/  LDL.LU R28, [R1+0x98c] ;  /* 0x00098c00011c7983 */ /* 0x0021620000300800 */
        /* <DEDUP_REMOVED lines=9> */
[----:B------:R1:W-:Y:S03]  /*24340*/  STL [R1+0x4b4], R2 ;  /* 0x0004b40201007387 */ /* 0x0003e60000100800 */
[----:B-1----:R0:W5:Y:S01]  /*24350*/  LDL.LU R2, [R1+0x978] ;  /* 0x0009780001027983 */ /* 0x0021620000300800 */
[----:B------:R0:W-:Y:S02]  /*24360*/  STL [R1+0x488], R24 ;  /* 0x0004881801007387 */ /* 0x0001e40000100800 */
[----:B------:R0:W-:Y:S02]  /*24370*/  STL [R1+0x4ac], R25 ;  /* 0x0004ac1901007387 */ /* 0x0001e40000100800 */
[----:B------:R0:W-:Y:S01]  /*24380*/  STL [R1+0x480], R26 ;  /* 0x0004801a01007387 */ /* 0x0001e20000100800 */
[----:B------:R0:W-:Y:S01]  /*24390*/  STL [R1+0x4a4], R27 ;  /* 0x0004a41b01007387 */ /* 0x0001e20000100800 */
        /* <DEDUP_REMOVED lines=12> */
[----:B------:R0:W-:Y:S01]  /*24460*/  STL [R1+0x464], R18 ;  /* 0x0004641201007387 */ /* 0x0001e20000100800 */
[----:B------:R-:W-:Y:S01]  /*24470*/  @!P0 CALL.REL.NOINC `(.L_x_1) ;  /* 0x0000001000008944 */ /* 0x000fe20003c00000 */
[----:B------:R-:W-:Y:S05]  /*24480*/  BRA `(.L_x_2) ;  /* 0xfffea89000007947 */ /* 0x000fea000383ffff */
.L_x_1:
[----:B-----5:R1:W-:Y:S04]  /*24490*/  STL [R1+0x9f4], R29 ;  /* 0x0009f41d01007387 */ /* 0x0203e80000100800 */
[----:B-1----:R-:W2:Y:S04]  /*244a0*/  LDL.LU R29, [R1+0x9c] ;  /* 0x00009c00011d7983 */ /* 0x002ea80000300800 */
[----:B--2---:R1:W-:Y:S04]  /*244b0*/  STL [R1+0x9fc], R29 ;  /* 0x0009fc1d01007387 */ /* 0x0043e80000100800 */
[----:B------:R2:W-:Y:S01]  /*244c0*/  STL [R1+0x9f0], R28 ;  /* 0x0009f01c01007387 */ /* 0x0005e20000100800 */
[----:B-1----:R-:W-:-:S03]  /*244d0*/  IMAD.MOV.U32 R29, RZ, RZ, R10 ;  /* 0x000000ffff1d7224 */ /* 0x002fc600078e000a */
[----:B--2---:R-:W2:Y:S04]  /*244e0*/  LDL.LU R28, [R1+0x118] ;  /* 0x00011800011c7983 */ /* 0x004ea80000300800 */
[----:B--2---:R1:W-:Y:S04]  /*244f0*/  STL [R1+0x9f8], R28 ;  /* 0x0009f81c01007387 */ /* 0x0043e80000100800 */
[----:B-1----:R-:W2:Y:S04]  /*24500*/  LDL.LU R28, [R1+0x10c] ;  /* 0x00010c00011c7983 */ /* 0x002ea80000300800 */
[----:B--2---:R1:W-:Y:S04]  /*24510*/  STL [R1+0xa00], R28 ;  /* 0x000a001c01007387 */ /* 0x0043e80000100800 */
[----:B0-----:R-:W2:Y:S01]  /*24520*/  LDL.LU R23, [R1+0xd8] ;  /* 0x0000d80001177983 */ /* 0x001ea20000300800 */
[----:B-1----:R-:W-:-:S03]  /*24530*/  IMAD.MOV.U32 R28, RZ, RZ, R6 ;  /* 0x000000ffff1c7224 */ /* 0x002fc600078e0006 */
[----:B--2---:R0:W-:Y:S04]  /*24540*/  STL [R1+0x9dc], R23 ;  /* 0x0009dc1701007387 */ /* 0x0041e80000100800 */
[----:B0-----:R-:W2:Y:S04]  /*24550*/  LDL.LU R23, [R1+0xfc] ;  /* 0x0000fc0001177983 */ /* 0x001ea80000300800 */
[----:B--2---:R0:W-:Y:S04]  /*24560*/  STL [R1+0x9e4], R23 ;  /* 0x0009e41701007387 */ /* 0x0041e80000100800 */
[----:B0-----:R-:W2:Y:S04]  /*24570*/  LDL.LU R23, [R1+0xdc] ;  /* 0x0000dc0001177983 */ /* 0x001ea80000300800 */
[----:B--2---:R0:W-:Y:S04]  /*24580*/  STL [R1+0x9ec], R23 ;  /* 0x0009ec1701007387 */ /* 0x0041e80000100800 */
[----:B0-----:R-:W2:Y:S04]  /*24590*/  LDL.LU R23, [R1+0x108] ;  /* 0x0001080001177983 */ /* 0x001ea80000300800 */
[----:B------:R-:W3:Y:S04]  /*245a0*/  LDL.LU R22, [R1+0xf8] ;  /* 0x0000f80001167983 */ /* 0x000ee80000300800 */
[----:B---3--:R0:W-:Y:S04]  /*245b0*/  STL [R1+0x9d8], R22 ;  /* 0x0009d81601007387 */ /* 0x0081e80000100800 */
[----:B0-----:R-:W3:Y:S04]  /*245c0*/  LDL.LU R22, [R1+0xa8] ;  /* 0x0000a80001167983 */ /* 0x001ee80000300800 */
[----:B---3--:R0:W-:Y:S04]  /*245d0*/  STL [R1+0x9e0], R22 ;  /* 0x0009e01601007387 */ /* 0x0081e80000100800 */
[----:B0-----:R-:W3:Y:S04]  /*245e0*/  LDL.LU R22, [R1+0xec] ;  /* 0x0000ec0001167983 */ /* 0x001ee80000300800 */
[----:B---3--:R0:W-:Y:S04]  /*245f0*/  STL [R1+0x9e8], R22 ;  /* 0x0009e81601007387 */ /* 0x0081e80000100800 */
[----:B0-----:R-:W3:Y:S04]  /*24600*/  LDL.LU R22, [R1+0xac] ;  /* 0x0000ac0001167983 */ /* 0x001ee80000300800 */
[----:B------:R-:W4:Y:S04]  /*24610*/  LDL.LU R25, [R1+0xcc] ;  /* 0x0000cc0001197983 */ /* 0x000f280000300800 */
[----:B----4-:R0:W-:Y:S04]  /*24620*/  STL [R1+0x9d4], R25 ;  /* 0x0009d41901007387 */ /* 0x0101e80000100800 */
[----:B0-----:R-:W4:Y:S04]  /*24630*/  LDL.LU R25, [R1+0xe8] ;  /* 0x0000e80001197983 */ /* 0x001f280000300800 */
[----:B------:R0:W-:Y:S04]  /*24640*/  STL [R1+0x9cc], R5 ;  /* 0x0009cc0501007387 */ /* 0x0001e80000100800 */
[----:B0-----:R-:W2:Y:S04]  /*24650*/  LDL.LU R5, [R1+0x14c] ;  /* 0x00014c0001057983 */ /* 0x001ea80000300800 */
[----:B--2---:R0:W-:Y:S04]  /*24660*/  STL [R1+0x9d0], R5 ;  /* 0x0009d00501007387 */ /* 0x0041e80000100800 */
[----:B0-----:R-:W2:Y:S04]  /*24670*/  LDL.LU R5, [R1+0xbc] ;  /* 0x0000bc0001057983 */ /* 0x001ea80000300800 */
[----:B------:R-:W2:Y:S04]  /*24680*/  LDL.LU R24, [R1+0x15c] ;  /* 0x00015c0001187983 */ /* 0x000ea80000300800 */
[----:B------:R0:W-:Y:S04]  /*24690*/  STL [R1+0x9c8], R4 ;  /* 0x0009c80401007387 */ /* 0x0001e80000100800 */
[----:B0-----:R-:W2:Y:S04]  /*246a0*/  LDL.LU R4, [R1+0xb8] ;  /* 0x0000b80001047983 */ /* 0x001ea80000300800 */
[----:B------:R0:W-:Y:S04]  /*246b0*/  STL [R1+0x9c4], R3 ;  /* 0x0009c40301007387 */ /* 0x0001e80000100800 */
[----:B0-----:R-:W2:Y:S04]  /*246c0*/  LDL.LU R3, [R1+0x148] ;  /* 0x0001480001037983 */ /* 0x001ea80000300800 */
[----:B------:R0:W-:Y:S04]  /*246d0*/  STL [R1+0x9c0], R2 ;  /* 0x0009c00201007387 */ /* 0x0001e80000100800 */
[----:B0-----:R-:W2:Y:S04]  /*246e0*/  LDL.LU R2, [R1+0x13c] ;  /* 0x00013c0001027983 */ /* 0x001ea80000300800 */
[----:B------:R-:W2:Y:S04]  /*246f0*/  LDL.LU R7, [R1+0x168] ;  /* 0x0001680001077983 */ /* 0x000ea80000300800 */
[----:B--2---:R0:W-:Y:S04]  /*24700*/  STL [R1+0x9bc], R7 ;  /* 0x0009bc0701007387 */ /* 0x0041e80000100800 */
[----:B0-----:R-:W2:Y:S04]  /*24710*/  LDL.LU R7, [R1+0x17c] ;  /* 0x00017c0001077983 */ /* 0x001ea80000300800 */
        /* <DEDUP_REMOVED lines=9> */
[----:B------:R-:W2:Y:S04]  /*247b0*/  LDL.LU R10, [R1+0x90] ;  /* 0x00009000010a7983 */ /* 0x000ea80000300800 */
[----:B--2---:R0:W-:Y:S04]  /*247c0*/  STL [R1+0x9a8], R10 ;  /* 0x0009a80a01007387 */ /* 0x0041e80000100800 */
        /* <DEDUP_REMOVED lines=31> */
[----:B------:R0:W-:Y:S04]  /*249c0*/  STL [R1+0x978], R0 ;  /* 0x0009780001007387 */ /* 0x0001e80000100800 */
[----:B0-----:R-:W2:Y:S01]  /*249d0*/  LDL.LU R0, [R1+0x130] ;  /* 0x0001300001007983 */ /* 0x001ea20000300800 */
[----:B------:R-:W-:-:S03]  /*249e0*/  F2FP.BF16.PACK_AB R29, R28, R29 ;  /* 0x0000001d1c1d723e */ /* 0x000fc600000010ff */
[----:B--2---:R0:W-:Y:S04]  /*249f0*/  STL [R1+0x97c], R0 ;  /* 0x00097c0001007387 */ /* 0x0041e80000100800 */
[----:B0-----:R-:W2:Y:S04]  /*24a00*/  LDL.LU R0, [R1+0x174] ;  /* 0x0001740001007983 */ /* 0x001ea80000300800 */
[----:B------:R-:W2:Y:S04]  /*24a10*/  LDL.LU R27, [R1+0x160] ;  /* 0x00016000011b7983 */ /* 0x000ea80000300800 */
[----:B------:R-:W2:Y:S04]  /*24a20*/  LDL.LU R26, [R1+0x170] ;  /* 0x00017000011a7983 */ /* 0x000ea80000300800 */
[----:B------:R-:W2:Y:S04]  /*24a30*/  LDL.LU R28, [R1+0xa00] ;  /* 0x000a0000011c7983 */ /* 0x000ea80000300800 */
[----:B------:R0:W-:Y:S04]  /*24a40*/  STL [R1+0xc], R29 ;  /* 0x00000c1d01007387 */ /* 0x0001e80000100800 */
[----:B0-----:R-:W2:Y:S02]  /*24a50*/  LDL.LU R29, [R1+0x9fc] ;  /* 0x0009fc00011d7983 */ /* 0x001ea40000300800 */
[----:B--2---:R-:W-:-:S02]  /*24a60*/  F2FP.BF16.PACK_AB R29, R28, R29 ;  /* 0x0000001d1c1d723e */ /* 0x004fc400000010ff */
[----:B------:R-:W2:Y:S04]  /*24a70*/  LDL.LU R28, [R1+0x9f8] ;  /* 0x0009f800011c7983 */ /* 0x000ea80000300800 */
[----:B------:R0:W-:Y:S04]  /*24a80*/  STL [R1+0x8], R29 ;  /* 0x0000081d01007387 */ /* 0x0001e80000100800 */
[----:B0-----:R-:W2:Y:S02]  /*24a90*/  LDL.LU R29, [R1+0x9f4] ;  /* 0x0009f400011d7983 */ /* 0x001ea40000300800 */
[----:B--2---:R-:W-:-:S02]  /*24aa0*/  F2FP.BF16.PACK_AB R29, R28, R29 ;  /* 0x0000001d1c1d723e */ /* 0x004fc400000010ff */
[----:B------:R-:W2:Y:S02]  /*24ab0*/  LDL.LU R28, [R1+0x9f0] ;  /* 0x0009f000011c7983 */ /* 0x000ea40000300800 */
[----:B--2---:R-:W-:Y:S02]  /*24ac0*/  F2FP.BF16.PACK_AB R28, R23, R28 ;  /* 0x0000001c171c723e */ /* 0x004fe400000010ff */
[----:B------:R-:W3:Y:S02]  /*24ad0*/  LDL.LU R23, [R1+0x9ec] ;  /* 0x0009ec0001177983 */ /* 0x000ee40000300800 */
[----:B---3--:R-:W-:Y:S02]  /*24ae0*/  F2FP.BF16.PACK_AB R23, R22, R23 ;  /* 0x000000171617723e */ /* 0x008fe400000010ff */
[----:B------:R-:W2:Y:S04]  /*24af0*/  LDL.LU R22, [R1+0x9e8] ;  /* 0x0009e80001167983 */ /* 0x000ea80000300800 */
[----:B------:R0:W-:Y:S04]  /*24b00*/  STL [R1+0x4], R23 ;  /* 0x0000041701007387 */ /* 0x0001e80000100800 */
[----:B0-----:R-:W2:Y:S02]  /*24b10*/  LDL.LU R23, [R1+0x9e4] ;  /* 0x0009e40001177983 */ /* 0x001ea40000300800 */
[----:B--2---:R-:W-:-:S02]  /*24b20*/  F2FP.BF16.PACK_AB R23, R22, R23 ;  /* 0x000000171617723e */ /* 0x004fc400000010ff */
[----:B------:R-:W2:Y:S04]  /*24b30*/  LDL.LU R22, [R1+0x9e0] ;  /* 0x0009e00001167983 */ /* 0x000ea80000300800 */
[----:B------:R0:W-:Y:S04]  /*24b40*/  STL [R1], R23 ;  /* 0x0000001701007387 */ /* 0x0001e80000100800 */
[----:B0-----:R-:W2:Y:S02]  /*24b50*/  LDL.LU R23, [R1+0x9dc] ;  /* 0x0009dc0001177983 */ /* 0x001ea40000300800 */
[----:B--2---:R-:W-:-:S02]  /*24b60*/  F2FP.BF16.PACK_AB R23, R22, R23 ;  /* 0x000000171617723e */ /* 0x004fc400000010ff */
[----:B------:R-:W4:Y:S02]  /*24b70*/  LDL.LU R22, [R1+0x9d8] ;  /* 0x0009d80001167983 */ /* 0x000f240000300800 */
[----:B----4-:R-:W-:Y:S02]  /*24b80*/  F2FP.BF16.PACK_AB R22, R25, R22 ;  /* 0x000000161916723e */ /* 0x010fe400000010ff */
[----:B------:R-:W2:Y:S02]  /*24b90*/  LDL.LU R25, [R1+0x9d4] ;  /* 0x0009d40001197983 */ /* 0x000ea40000300800 */
[----:B--2---:R-:W-:Y:S02]  /*24ba0*/  F2FP.BF16.PACK_AB R25, R5, R25 ;  /* 0x000000190519723e */ /* 0x004fe400000010ff */
[----:B------:R-:W2:Y:S02]  /*24bb0*/  LDL.LU R5, [R1+0x9d0] ;  /* 0x0009d00001057983 */ /* 0x000ea40000300800 */
[----:B--2---:R-:W-:-:S02]  /*24bc0*/  F2FP.BF16.PACK_AB R24, R5, R24 ;  /* 0x000000180518723e */ /* 0x004fc400000010ff */
[----:B------:R-:W2:Y:S02]  /*24bd0*/  LDL.LU R5, [R1+0x9cc] ;  /* 0x0009cc0001057983 */ /* 0x000ea40000300800 */
[----:B--2---:R-:W-:Y:S02]  /*24be0*/  F2FP.BF16.PACK_AB R5, R4, R5 ;  /* 0x000000050405723e */ /* 0x004fe400000010ff */
        /* <DEDUP_REMOVED lines=42> */
.L_x_0:
[----:B------:R-:W-:Y:S04]  /*24e90*/  STL [R1+0x9b0], R22 ;  /* 0x0009b01601007387 */ /* 0x000fe80000100800 */
[----:B------:R-:W-:Y:S04]  /*24ea0*/  STL [R1+0x9ac], R23 ;  /* 0x0009ac1701007387 */ /* 0x000fe80000100800 */
[----:B------:R1:W-:Y:S04]  /*24eb0*/  STL [R1+0x9a8], R28 ;  /* 0x0009a81c01007387 */ /* 0x0003e80000100800 */
[----:B------:R2:W-:Y:S04]  /*24ec0*/  STL [R1+0x9a4], R29 ;  /* 0x0009a41d01007387 */ /* 0x0005e80000100800 */
[----:B-1----:R-:W1:Y:S02]  /*24ed0*/  S2R R28, SR_TID.X ;  /* 0x00000000001c7919 */ /* 0x002e640000002100 */
[C---:B01----:R-:W-:Y:S01]  /*24ee0*/  IMAD.SHL.U32 R0, R28.reuse, 0x20, RZ ;  /* 0x000000201c007824 */ /* 0x043fe200078e00ff */
[----:B------:R-:W-:Y:S01]  /*24ef0*/  SHF.R.S32.HI R23, RZ, 0x4, R28 ;  /* 0x00000004ff177819 */ /* 0x000fe2000001141c */
[C---:B------:R-:W-:Y:S01]  /*24f00*/  IMAD.SHL.U32 R22, R28.reuse, 0x8, RZ ;  /* 0x000000081c167824 */ /* 0x040fe200078e00ff */
[----:B--2---:R-:W-:-:S02]  /*24f10*/  LOP3.LUT R29, R28, 0xc, RZ, 0xc0, !PT ;  /* 0x0000000c1c1d7812 */ /* 0x004fc400078ec0ff */
[----:B------:R-:W-:Y:S02]  /*24f20*/  LOP3.LUT R28, R0, 0x60, RZ, 0xc0, !PT ;  /* 0x00000060001c7812 */ /* 0x000fe400078ec0ff */
[----:B------:R-:W0:Y:S01]  /*24f30*/  S2R R0, SR_TID.X ;  /* 0x0000000000007919 */ /* 0x000e220000002100 */
[----:B------:R-:W-:Y:S02]  /*24f40*/  SGXT R23, R23, 0x1 ;  /* 0x000000011717781a */ /* 0x000fe40000000200 */
[----:B------:R-:W-:-:S04]  /*24f50*/  IMAD R28, R29, 0x400, R28 ;  /* 0x000004001d1c7824 */ /* 0x000fc800078e021c */
[----:B------:R-:W-:Y:S02]  /*24f60*/  IMAD R29, R29, 0x2, R28 ;  /* 0x000000021d1d7824 */ /* 0x000fe400078e021c */
[----:B0-----:R-:W-:-:S05]  /*24f70*/  IMAD.SHL.U32 R0, R0, 0x20, RZ ;  /* 0x0000002000007824 */ /* 0x001fca00078e00ff */
[----:B------:R-:W-:-:S04]  /*24f80*/  LOP3.LUT R0, R0, 0xc00, RZ, 0xc0, !PT ;  /* 0x00000c0000007812 */ /* 0x000fc800078ec0ff */
[----:B------:R-:W-:Y:S02]  /*24f90*/  LOP3.LUT R0, R0, 0x78, R22, 0xf8, !PT ;  /* 0x0000007800007812 */ /* 0x000fe400078ef816 */
[----:B------:R-:W2:Y:S02]  /*24fa0*/  LDL.LU R22, [R1+0x9b0] ;  /* 0x0009b00001167983 */ /* 0x000ea40000300800 */
[----:B------:R-:W-:Y:S02]  /*24fb0*/  LOP3.LUT R0, R0, 0x1008, R23, 0x78, !PT ;  /* 0x0000100800007812 */ /* 0x000fe400078e7817 */
[----:B------:R-:W-:Y:S06]  /*24fc0*/  BAR.SYNC.DEFER_BLOCKING 0x0 ;  /* 0x0000000000007b1d */ /* 0x000fec0000010000 */
[----:B------:R-:W2:Y:S04]  /*24fd0*/  LDL.LU R23, [R1+0x9ac] ;  /* 0x0009ac0001177983 */ /* 0x000ea80000300800 */
[----:B------:R-:W3:Y:S04]  /*24fe0*/  LDL.LU R28, [R1+0x9a8] ;  /* 0x0009a800011c7983 */ /* 0x000ee80000300800 */
[----:B------:R-:W3:Y:S04]  /*24ff0*/  LDL.LU R29, [R1+0x9a4] ;  /* 0x0009a400011d7983 */ /* 0x000ee80000300800 */
[----:B-----5:R0:W-:Y:S04]  /*25000*/  STS.64 [R0], R26 ;  /* 0x0000001a00007388 */ /* 0x0201e80000000a00 */
[----:B------:R1:W-:Y:S04]  /*25010*/  STS.64 [R0+0x200], R20 ;  /* 0x0002001400007388 */ /* 0x0003e80000000a00 */
[----:B0-----:R-:W4:Y:S04]  /*25020*/  LDL.LU R26, [R1+0x8] ;  /* 0x00000800011a7983 */ /* 0x001f280000300800 */
[----:B------:R-:W4:Y:S04]  /*25030*/  LDL.LU R27, [R1+0xc] ;  /* 0x00000c00011b7983 */ /* 0x000f280000300800 */
[----:B-1----:R-:W4:Y:S04]  /*25040*/  LDL.LU R20, [R1] ;  /* 0x0000000001147983 */ /* 0x002f280000300800 */
[----:B------:R-:W4:Y:S04]  /*25050*/  LDL.LU R21, [R1+0x4] ;  /* 0x0000040001157983 */ /* 0x000f280000300800 */
[----:B------:R0:W-:Y:S04]  /*25060*/  STS.64 [R0+0x100], R14 ;  /* 0x0001000e00007388 */ /* 0x0001e80000000a00 */
[----:B------:R-:W-:Y:S04]  /*25070*/  STS.64 [R0+0x80], R18 ;  /* 0x0000801200007388 */ /* 0x000fe80000000a00 */
[----:B------:R-:W-:Y:S01]  /*25080*/  STS.64 [R0+0x280], R16 ;  /* 0x0002801000007388 */ /* 0x000fe20000000a00 */
[----:B0-----:R-:W-:-:S03]  /*25090*/  LOP3.LUT R14, R0, 0x10, RZ, 0x3c, !PT ;  /* 0x00000010000e7812 */ /* 0x001fc600078e3cff */
[----:B------:R0:W-:Y:S04]  /*250a0*/  STS.64 [R0+0x300], R12 ;  /* 0x0003000c00007388 */ /* 0x0001e80000000a00 */
[----:B------:R-:W-:Y:S04]  /*250b0*/  STS.64 [R0+0x180], R10 ;  /* 0x0001800a00007388 */ /* 0x000fe80000000a00 */
[----:B------:R-:W-:Y:S04]  /*250c0*/  STS.64 [R0+0x380], R8 ;  /* 0x0003800800007388 */ /* 0x000fe80000000a00 */
[----:B0-----:R-:W4:Y:S04]  /*250d0*/  LDL.LU R12, [R1+0x878] ;  /* 0x00087800010c7983 */ /* 0x001f280000300800 */
[----:B------:R0:W-:Y:S04]  /*250e0*/  STS.64 [R14+0x2280], R24 ;  /* 0x002280180e007388 */ /* 0x0001e80000000a00 */
[----:B------:R-:W1:Y:S04]  /*250f0*/  S2R R19, SR_TID.X ;  /* 0x0000000000137919 */ /* 0x000e680000002100 */
[----:B0-----:R-:W4:Y:S04]  /*25100*/  LDL.LU R24, [R1+0x1cc] ;  /* 0x0001cc0001187983 */ /* 0x001f280000300800 */
[----:B------:R-:W-:Y:S04]  /*25110*/  STS.64 [R14+0x2000], R6 ;  /* 0x002000060e007388 */ /* 0x000fe80000000a00 */
[----:B------:R-:W-:Y:S04]  /*25120*/  STS.64 [R14+0x2200], R2 ;  /* 0x002200020e007388 */ /* 0x000fe80000000a00 */
[----:B------:R-:W-:Y:S01]  /*25130*/  STS.64 [R14+0x2080], R4 ;  /* 0x002080040e007388 */ /* 0x000fe20000000a00 */
[C---:B-1----:R-:W-:Y:S01]  /*25140*/  LOP3.LUT R18, R19.reuse, 0xc, RZ, 0xc0, !PT ;  /* 0x0000000c13127812 */ /* 0x042fe200078ec0ff */
[----:B------:R-:W-:-:S02]  /*25150*/  IMAD.SHL.U32 R17, R19, 0x8, RZ ;  /* 0x0000000813117824 */ /* 0x000fc400078e00ff */
[----:B------:R-:W-:-:S03]  /*25160*/  IMAD.SHL.U32 R19, R19, 0x20, RZ ;  /* 0x0000002013137824 */ /* 0x000fc600078e00ff */
[----:B------:R-:W-:Y:S02]  /*25170*/  LOP3.LUT R15, R17, 0x380, RZ, 0xc0, !PT ;  /* 0x00000380110f7812 */ /* 0x000fe400078ec0ff */
[----:B------:R-:W-:-:S05]  /*25180*/  LOP3.LUT R19, R19, 0x60, RZ, 0xc0, !PT ;  /* 0x0000006013137812 */ /* 0x000fca00078ec0ff */
[----:B------:R-:W-:-:S04]  /*25190*/  IMAD R19, R18, 0x400, R19 ;  /* 0x0000040012137824 */ /* 0x000fc800078e0213 */
[----:B------:R-:W-:-:S04]  /*251a0*/  IMAD R19, R18, 0x2, R19 ;  /* 0x0000000212137824 */ /* 0x000fc800078e0213 */
[----:B------:R-:W-:-:S05]  /*251b0*/  IMAD.IADD R0, R15, 0x1, R19 ;  /* 0x000000010f007824 */ /* 0x000fca00078e0213 */
[C---:B------:R-:W-:Y:S01]  /*251c0*/  LOP3.LUT R17, R0.reuse, 0x18, RZ, 0x3c, !PT ;  /* 0x0000001800117812 */ /* 0x040fe200078e3cff */
[----:B--2---:R-:W-:Y:S04]  /*251d0*/  STS.64 [R14+0x2100], R22 ;  /* 0x002100160e007388 */ /* 0x004fe80000000a00 */
[----:B---3--:R-:W-:Y:S04]  /*251e0*/  STS.64 [R14+0x2180], R28 ;  /* 0x0021801c0e007388 */ /* 0x008fe80000000a00 */
[----:B----4-:R0:W-:Y:S04]  /*251f0*/  STS.64 [R14+0x2380], R26 ;  /* 0x0023801a0e007388 */ /* 0x0101e80000000a00 */
[----:B------:R1:W-:Y:S04]  /*25200*/  STS.64 [R14+0x2300], R20 ;  /* 0x002300140e007388 */ /* 0x0003e80000000a00 */
[----:B------:R-:W-:Y:S01]  /*25210*/  BAR.SYNC.DEFER_BLOCKING 0x0 ;  /* 0x0000000000007b1d */ /* 0x000fe20000010000 */
[----:B0-----:R-:W-:-:S05]  /*25220*/  LOP3.LUT R26, R0, 0x8, RZ, 0x3c, !PT ;  /* 0x00000008001a7812 */ /* 0x001fca00078e3cff */
[----:B-1----:R-:W0:Y:S04]  /*25230*/  S2R R21, SR_TID.X ;  /* 0x0000000000157919 */ /* 0x002e280000002100 */
[----:B------:R-:W1:Y:S04]  /*25240*/  LDS.64 R28, [R0] ;  /* 0x00000000001c7984 */ /* 0x000e680000000a00 */
[----:B------:R-:W2:Y:S01]  /*25250*/  LDS.64 R2, [R26] ;  /* 0x000000001a027984 */ /* 0x000ea20000000a00 */
[----:B------:R-:W-:-:S03]  /*25260*/  LOP3.LUT R27, R0, 0x10, RZ, 0x3c, !PT ;  /* 0x00000010001b7812 */ /* 0x000fc600078e3cff */
[----:B------:R-:W-:Y:S04]  /*25270*/  LDS.64 R8, [R17] ;  /* 0x0000000011087984 */ /* 0x000fe80000000a00 */
[----:B------:R-:W3:Y:S01]  /*25280*/  LDS.64 R10, [R27] ;  /* 0x000000001b0a7984 */ /* 0x000ee20000000a00 */
[----:B0-----:R-:W-:-:S04]  /*25290*/  SHF.R.U32.HI R21, RZ, 0x6, R21 ;  /* 0x00000006ff157819 */ /* 0x001fc80000011615 */
[----:B------:R-:W-:Y:S01]  /*252a0*/  SGXT.U32 R25, R21, 0x1 ;  /* 0x000000011519781a */ /* 0x000fe20000000000 */
[C---:B------:R-:W-:Y:S01]  /*252b0*/  IMAD R4, R12.reuse, c[0x0][0x194], RZ ;  /* 0x000065000c047a24 */ /* 0x040fe200078e02ff */
[----:B------:R-:W-:Y:S02]  /*252c0*/  ISETP.GE.AND P0, PT, R12, c[0x0][0x178], PT ;  /* 0x00005e000c007a0c */ /* 0x000fe40003f06270 */
[----:B------:R-:W-:-:S04]  /*252d0*/  LOP3.LUT R5, R24, R25, RZ, 0xfc, !PT ;  /* 0x0000001918057212 */ /* 0x000fc800078efcff */
[C---:B------:R-:W-:Y:S01]  /*252e0*/  ISETP.LT.AND P1, PT, R5.reuse, c[0x0][0x17c], !P0 ;  /* 0x00005f0005007a0c */ /* 0x040fe20004721270 */
[----:B------:R-:W-:Y:S01]  /*252f0*/  IMAD R5, R5, c[0x0][0x198], RZ ;  /* 0x0000660005057a24 */ /* 0x000fe200078e02ff */
[C-C-:B------:R-:W-:Y:S02]  /*25300*/  LOP3.LUT R7, R24.reuse, 0x4, R25.reuse, 0xfe, !PT ;  /* 0x0000000418077812 */ /* 0x140fe400078efe19 */
[----:B------:R-:W-:Y:S01]  /*25310*/  LOP3.LUT R6, R24, 0x6, R25, 0xfe, !PT ;  /* 0x0000000618067812 */ /* 0x000fe200078efe19 */
[----:B-1----:R-:W-:Y:S04]  /*25320*/  STL [R1+0x980], R29 ;  /* 0x0009801d01007387 */ /* 0x002fe80000100800 */
[----:B--2---:R0:W-:Y:S01]  /*25330*/  STL.64 [R1+0x10], R2 ;  /* 0x0000100201007387 */ /* 0x0041e20000100a00 */
[----:B------:R-:W-:Y:S01]  /*25340*/  IMAD.MOV.U32 R18, RZ, RZ, R2 ;  /* 0x000000ffff127224 */ /* 0x000fe200078e0002 */
[----:B------:R-:W-:-:S02]  /*25350*/  ISETP.LT.AND P3, PT, R7, c[0x0][0x17c], !P0 ;  /* 0x00005f0007007a0c */ /* 0x000fc40004761270 */
[----:B0-----:R-:W-:Y:S02]  /*25360*/  LOP3.LUT R3, R24, 0x2, R25, 0xfe, !PT ;  /* 0x0000000218037812 */ /* 0x001fe400078efe19 */
[C---:B------:R-:W-:Y:S02]  /*25370*/  LEA R2, P4, R4.reuse, c[0x0][0x170], 0x1 ;  /* 0x00005c0004027a11 */ /* 0x040fe400078808ff */
[C---:B------:R-:W-:Y:S01]  /*25380*/  ISETP.LT.AND P2, PT, R3.reuse, c[0x0][0x17c], !P0 ;  /* 0x00005f0003007a0c */ /* 0x040fe20004741270 */
[----:B------:R-:W-:Y:S01]  /*25390*/  IMAD R13, R3, c[0x0][0x198], RZ ;  /* 0x00006600030d7a24 */ /* 0x000fe200078e02ff */
[----:B------:R-:W-:Y:S02]  /*253a0*/  LEA.HI.X.SX32 R3, R4, c[0x0][0x174], 0x1, P4 ;  /* 0x00005d0004037a11 */ /* 0x000fe400020f0eff */
[-C--:B------:R-:W-:Y:S01]  /*253b0*/  LEA R4, P6, R5, R2.reuse, 0x1 ;  /* 0x0000000205047211 */ /* 0x080fe200078c08ff */
[----:B------:R-:W-:Y:S01]  /*253c0*/  IMAD R7, R7, c[0x0][0x198], RZ ;  /* 0x0000660007077a24 */ /* 0x000fe200078e02ff */
[----:B------:R-:W-:Y:S01]  /*253d0*/  LEA R12, P4, R13, R2, 0x1 ;  /* 0x000000020d0c7211 */ /* 0x000fe200078808ff */
[----:B------:R-:W-:Y:S01]  /*253e0*/  IMAD R16, R6, c[0x0][0x198], RZ ;  /* 0x0000660006107a24 */ /* 0x000fe200078e02ff */
[----:B------:R-:W-:-:S02]  /*253f0*/  LEA.HI.X.SX32 R5, R5, R3, 0x1, P6 ;  /* 0x0000000305057211 */ /* 0x000fc400030f0eff */
[----:B------:R-:W-:Y:S02]  /*25400*/  ISETP.LT.AND P6, PT, R6, c[0x0][0x17c], !P0 ;  /* 0x00005f0006007a0c */ /* 0x000fe400047c1270 */
[-C--:B------:R-:W-:Y:S02]  /*25410*/  LEA R14, P5, R7, R2.reuse, 0x1 ;  /* 0x00000002070e7211 */ /* 0x080fe400078a08ff */
[-C--:B------:R-:W-:Y:S02]  /*25420*/  LEA.HI.X.SX32 R13, R13, R3.reuse, 0x1, P4 ;  /* 0x000000030d0d7211 */ /* 0x080fe400020f0eff */
[C---:B------:R-:W-:Y:S02]  /*25430*/  LEA R6, P4, R16.reuse, R2, 0x1 ;  /* 0x0000000210067211 */ /* 0x040fe400078808ff */
[-C--:B------:R-:W-:Y:S02]  /*25440*/  LEA.HI.X.SX32 R15, R7, R3.reuse, 0x1, P5 ;  /* 0x00000003070f7211 */ /* 0x080fe400028f0eff */
[----:B------:R-:W-:Y:S01]  /*25450*/  LEA.HI.X.SX32 R7, R16, R3, 0x1, P4 ;  /* 0x0000000310077211 */ /* 0x000fe200020f0eff */
[----:B------:R0:W-:Y:S04]  /*25460*/  @P1 STG.E.U16 [R4.64], R28 ;  /* 0x0000001c04001986 */ /* 0x0001e8000c101508 */
[----:B------:R-:W-:Y:S04]  /*25470*/  @P2 STG.E.U16 [R12.64], R18 ;  /* 0x000000120c002986 */ /* 0x000fe8000c101508 */
[----:B---3--:R-:W-:Y:S04]  /*25480*/  @P3 STG.E.U16 [R14.64], R10 ;  /* 0x0000000a0e003986 */ /* 0x008fe8000c101508 */
[----:B------:R-:W-:Y:S01]  /*25490*/  STL [R1+0x97c], R11 ;  /* 0x00097c0b01007387 */ /* 0x000fe20000100800 */
[----:B0-----:R-:W-:-:S03]  /*254a0*/  LOP3.LUT R5, R24, 0x1a, R25, 0xfe, !PT ;  /* 0x0000001a18057812 */ /* 0x001fc600078efe19 */
[----:B------:R0:W-:Y:S04]  /*254b0*/  @P6 STG.E.U16 [R6.64], R8 ;  /* 0x0000000806006986 */ /* 0x0001e8000c101508 */
[----:B------:R-:W-:Y:S04]  /*254c0*/  STL [R1+0x64], R17 ;  /* 0x0000641101007387 */ /* 0x000fe80000100800 */
[----:B------:R-:W-:Y:S01]  /*254d0*/  STL [R1+0x978], R9 ;  /* 0x0009780901007387 */ /* 0x000fe20000100800 */
[----:B0-----:R-:W-:-:S03]  /*254e0*/  LOP3.LUT R6, R24, 0x16, R25, 0xfe, !PT ;  /* 0x0000001618067812 */ /* 0x001fc600078efe19 */
[----:B------:R-:W-:Y:S04]  /*254f0*/  STL [R1+0x9a0], R28 ;  /* 0x0009a01c01007387 */ /* 0x000fe80000100800 */
[----:B------:R-:W-:Y:S04]  /*25500*/  STL [R1+0x998], R10 ;  /* 0x0009980a01007387 */ /* 0x000fe80000100800 */
[----:B------:R-:W-:Y:S04]  /*25510*/  STL [R1+0x99c], R8 ;  /* 0x00099c0801007387 */ /* 0x000fe80000100800 */
[----:B------:R0:W-:Y:S04]  /*25520*/  STL [R1+0x20], R6 ;  /* 0x0000200601007387 */ /* 0x0001e80000100800 */
[----:B------:R1:W-:Y:S01]  /*25530*/  STL [R1+0x38], R5 ;  /* 0x0000380501007387 */ /* 0x0003e20000100800 */
[----:B------:R-:W-:-:S03]  /*25540*/  LOP3.LUT R29, R24, 0x40, R25, 0xfe, !PT ;  /* 0x00000040181d7812 */ /* 0x000fc600078efe19 */
[----:B------:R-:W2:Y:S01]  /*25550*/  LDS.64 R14, [R0+0x400] ;  /* 0x00040000000e7984 */ /* 0x000ea20000000a00 */
[C-C-:B0-----:R-:W-:Y:S02]  /*25560*/  LOP3.LUT R6, R24.reuse, 0x1c, R25.reuse, 0xfe, !PT ;  /* 0x0000001c18067812 */ /* 0x141fe400078efe19 */
[C-C-:B------:R-:W-:Y:S01]  /*25570*/  LOP3.LUT R4, R24.reuse, 0x8, R25.reuse, 0xfe, !PT ;  /* 0x0000000818047812 */ /* 0x140fe200078efe19 */
[----:B------:R-:W-:Y:S01]  /*25580*/  LDS.64 R18, [R26+0x800] ;  /* 0x000800001a127984 */ /* 0x000fe20000000a00 */
[----:B-1----:R-:W-:-:S03]  /*25590*/  LOP3.LUT R5, R24, 0x20, R25, 0xfe, !PT ;  /* 0x0000002018057812 */ /* 0x002fc600078efe19 */
[----:B------:R0:W-:Y:S04]  /*255a0*/  STL [R1+0x3c], R6 ;  /* 0x00003c0601007387 */ /* 0x0001e80000100800 */
[----:B------:R1:W-:Y:S01]  /*255b0*/  STL [R1+0x44], R5 ;  /* 0x0000440501007387 */ /* 0x0003e20000100800 */
[C-C-:B------:R-:W-:Y:S02]  /*255c0*/  LOP3.LUT R7, R24.reuse, 0x28, R25.reuse, 0xfe, !PT ;  /* 0x0000002818077812 */ /* 0x140fe400078efe19 */
[C-C-:B0-----:R-:W-:Y:S02]  /*255d0*/  LOP3.LUT R6, R24.reuse, 0x22, R25.reuse, 0xfe, !PT ;  /* 0x0000002218067812 */ /* 0x141fe400078efe19 */
[----:B-1----:R-:W-:-:S03]  /*255e0*/  LOP3.LUT R5, R24, 0x26, R25, 0xfe, !PT ;  /* 0x0000002618057812 */ /* 0x002fc600078efe19 */
[----:B------:R0:W-:Y:S04]  /*255f0*/  STL [R1+0x48], R6 ;  /* 0x0000480601007387 */ /* 0x0001e80000100800 */
[----:B------:R1:W-:Y:S01]  /*25600*/  STL [R1+0x50], R5 ;  /* 0x0000500501007387 */ /* 0x0003e20000100800 */
[----:B0-----:R-:W-:-:S03]  /*25610*/  LOP3.LUT R6, R24, 0x2a, R25, 0xfe, !PT ;  /* 0x0000002a18067812 */ /* 0x001fc600078efe19 */
[----:B------:R0:W-:Y:S01]  /*25620*/  STL [R1+0x54], R7 ;  /* 0x0000540701007387 */ /* 0x0001e20000100800 */
[----:B-1----:R-:W-:-:S03]  /*25630*/  LOP3.LUT R5, R24, 0x2c, R25, 0xfe, !PT ;  /* 0x0000002c18057812 */ /* 0x002fc600078efe19 */
[----:B------:R1:W-:Y:S04]  /*25640*/  STL [R1+0x58], R6 ;  /* 0x0000580601007387 */ /* 0x0003e80000100800 */
[----:B------:R3:W-:Y:S01]  /*25650*/  STL [R1+0x5c], R5 ;  /* 0x00005c0501007387 */ /* 0x0007e20000100800 */
[C-C-:B0-----:R-:W-:Y:S02]  /*25660*/  LOP3.LUT R7, R24.reuse, 0x2e, R25.reuse, 0xfe, !PT ;  /* 0x0000002e18077812 */ /* 0x141fe400078efe19 */
[----:B-1----:R-:W-:-:S03]  /*25670*/  LOP3.LUT R6, R24, 0x30, R25, 0xfe, !PT ;  /* 0x0000003018067812 */ /* 0x002fc600078efe19 */
[----:B------:R0:W-:Y:S01]  /*25680*/  STL [R1+0x60], R7 ;  /* 0x0000600701007387 */ /* 0x0001e20000100800 */
[----:B---3--:R-:W-:-:S03]  /*25690*/  LOP3.LUT R5, R24, 0x32, R25, 0xfe, !PT ;  /* 0x0000003218057812 */ /* 0x008fc600078efe19 */
        /* <DEDUP_REMOVED lines=10> */
[----:B------:R-:W-:Y:S01]  /*25740*/  STL [R1+0x7c], R7 ;  /* 0x00007c0701007387 */ /* 0x000fe20000100800 */
[----:B---3--:R-:W-:-:S03]  /*25750*/  LOP3.LUT R5, R24, 0x3e, R25, 0xfe, !PT ;  /* 0x0000003e18057812 */ /* 0x008fc600078efe19 */
[----:B------:R0:W-:Y:S01]  /*25760*/  STL [R1+0x80], R6 ;  /* 0x0000800601007387 */ /* 0x0001e20000100800 */
[----:B------:R-:W-:-:S03]  /*25770*/  LOP3.LUT R11, R24, 0x46, R25, 0xfe, !PT ;  /* 0x00000046180b7812 */ /* 0x000fc600078efe19 */
[----:B------:R-:W-:Y:S04]  /*25780*/  STL [R1+0x984], R29 ;  /* 0x0009841d01007387 */ /* 0x000fe80000100800 */
[----:B------:R1:W-:Y:S01]  /*25790*/  STL [R1+0x84], R5 ;  /* 0x0000840501007387 */ /* 0x0003e20000100800 */
[C-C-:B0-----:R-:W-:Y:S02]  /*257a0*/  LOP3.LUT R6, R24.reuse, 0x42, R25.reuse, 0xfe, !PT ;  /* 0x0000004218067812 */ /* 0x141fe400078efe19 */
[----:B------:R-:W-:-:S03]  /*257b0*/  LOP3.LUT R9, R24, 0x4a, R25, 0xfe, !PT ;  /* 0x0000004a18097812 */ /* 0x000fc600078efe19 */
[----:B------:R0:W-:Y:S01]  /*257c0*/  STL [R1+0x8c], R6 ;  /* 0x00008c0601007387 */ /* 0x0001e20000100800 */
[----:B-1----:R-:W-:-:S03]  /*257d0*/  LOP3.LUT R5, R24, 0x44, R25, 0xfe, !PT ;  /* 0x0000004418057812 */ /* 0x002fc600078efe19 */
[----:B------:R-:W-:Y:S04]  /*257e0*/  STL [R1+0x988], R11 ;  /* 0x0009880b01007387 */ /* 0x000fe80000100800 */
[----:B------:R1:W-:Y:S01]  /*257f0*/  STL [R1+0x90], R5 ;  /* 0x0000900501007387 */ /* 0x0003e20000100800 */
[----:B0-----:R-:W-:-:S03]  /*25800*/  LOP3.LUT R6, R24, 0x4c, R25, 0xfe, !PT ;  /* 0x0000004c18067812 */ /* 0x001fc600078efe19 */
[----:B------:R-:W-:Y:S01]  /*25810*/  STL [R1+0x98c], R9 ;  /* 0x00098c0901007387 */ /* 0x000fe20000100800 */
[C-C-:B------:R-:W-:Y:S02]  /*25820*/  LOP3.LUT R7, R24.reuse, 0x4e, R25.reuse, 0xfe, !PT ;  /* 0x0000004e18077812 */ /* 0x140fe400078efe19 */
[----:B-1----:R-:W-:-:S05]  /*25830*/  LOP3.LUT R5, R24, 0x48, R25, 0xfe, !PT ;  /* 0x0000004818057812 */ /* 0x002fca00078efe19 */
        /* <DEDUP_REMOVED lines=17> */
[----:B------:R0:W-:Y:S04]  /*25950*/  STL [R1+0xc0], R5 ;  /* 0x0000c00501007387 */ /* 0x0001e80000100800 */
[----:B------:R1:W-:Y:S01]  /*25960*/  STL [R1+0xc4], R6 ;  /* 0x0000c40601007387 */ /* 0x0003e20000100800 */
[----:B0-----:R-:W-:-:S03]  /*25970*/  LOP3.LUT R5, R24, 0x60, R25, 0xfe, !PT ;  /* 0x0000006018057812 */ /* 0x001fc600078efe19 */
[----:B--2---:R-:W-:Y:S01]  /*25980*/  STL.64 [R1+0x18], R14 ;  /* 0x0000180e01007387 */ /* 0x004fe20000100a00 */
[----:B-1----:R-:W-:-:S03]  /*25990*/  LOP3.LUT R6, R24, 0x62, R25, 0xfe, !PT ;  /* 0x0000006218067812 */ /* 0x002fc600078efe19 */
[----:B------:R-:W-:Y:S04]  /*259a0*/  STL [R1+0xc8], R5 ;  /* 0x0000c80501007387 */ /* 0x000fe80000100800 */
[----:B------:R-:W0:Y:S04]  /*259b0*/  LDS.64 R14, [R26+0x400] ;  /* 0x000400001a0e7984 */ /* 0x000e280000000a00 */
[----:B------:R-:W-:Y:S04]  /*259c0*/  STL [R1+0xcc], R6 ;  /* 0x0000cc0601007387 */ /* 0x000fe80000100800 */
[----:B------:R-:W1:Y:S04]  /*259d0*/  LDS.64 R6, [R27+0x400] ;  /* 0x000400001b067984 */ /* 0x000e680000000a00 */
[----:B0-----:R-:W-:Y:S04]  /*259e0*/  STL.64 [R1+0x8], R14 ;  /* 0x0000080e01007387 */ /* 0x001fe80000100a00 */
[----:B-1----:R-:W-:Y:S01]  /*259f0*/  STL [R1+0x2c], R7 ;  /* 0x00002c0701007387 */ /* 0x002fe20000100800 */
[----:B------:R-:W-:-:S03]  /*25a00*/  IMAD.MOV.U32 R9, RZ, RZ, R6 ;  /* 0x000000ffff097224 */ /* 0x000fc600078e0006 */
[----:B------:R-:W0:Y:S01]  /*25a10*/  LDS.64 R6, [R17+0x400] ;  /* 0x0004000011067984 */ /* 0x000e220000000a00 */
[C-C-:B------:R-:W-:Y:S02]  /*25a20*/  LOP3.LUT R5, R24.reuse, 0x64, R25.reuse, 0xfe, !PT ;  /* 0x0000006418057812 */ /* 0x140fe400078efe19 */
[C-C-:B------:R-:W-:Y:S01]  /*25a30*/  LOP3.LUT R11, R24.reuse, 0x68, R25.reuse, 0xfe, !PT ;  /* 0x00000068180b7812 */ /* 0x140fe200078efe19 */
[----:B------:R-:W1:Y:S04]  /*25a40*/  LDS.64 R16, [R0+0x800] ;  /* 0x0008000000107984 */ /* 0x000e680000000a00 */
[----:B------:R2:W-:Y:S02]  /*25a50*/  STL [R1+0xd0], R5 ;  /* 0x0000d00501007387 */ /* 0x0005e40000100800 */
[----:B--2---:R-:W-:-:S02]  /*25a60*/  LOP3.LUT R5, R24, 0x66, R25, 0xfe, !PT ;  /* 0x0000006618057812 */ /* 0x004fc400078efe19 */
[--C-:B------:R-:W-:Y:S02]  /*25a70*/  LOP3.LUT R14, R24, 0x72, R25.reuse, 0xfe, !PT ;  /* 0x00000072180e7812 */ /* 0x100fe400078efe19 */
[C---:B------:R-:W-:Y:S01]  /*25a80*/  ISETP.LT.AND P4, PT, R4.reuse, c[0x0][0x17c], !P0 ;  /* 0x00005f0004007a0c */ /* 0x040fe20004781270 */
[----:B------:R-:W-:Y:S01]  /*25a90*/  IMAD R4, R4, c[0x0][0x198], RZ ;  /* 0x0000660004047a24 */ /* 0x000fe200078e02ff */
[----:B0-----:R0:W-:Y:S04]  /*25aa0*/  STL [R1+0x990], R7 ;  /* 0x0009900701007387 */ /* 0x0011e80000100800 */
[----:B------:R2:W-:Y:S04]  /*25ab0*/  STL [R1+0xd4], R5 ;  /* 0x0000d40501007387 */ /* 0x0005e80000100800 */
[----:B------:R3:W-:Y:S01]  /*25ac0*/  STL [R1+0xd8], R11 ;  /* 0x0000d80b01007387 */ /* 0x0007e20000100800 */
[----:B0-----:R-:W-:-:S02]  /*25ad0*/  LOP3.LUT R7, R24, 0x6c, R25, 0xfe, !PT ;  /* 0x0000006c18077812 */ /* 0x001fc400078efe19 */
[C-C-:B--2---:R-:W-:Y:S02]  /*25ae0*/  LOP3.LUT R5, R24.reuse, 0x6a, R25.reuse, 0xfe, !PT ;  /* 0x0000006a18057812 */ /* 0x144fe400078efe19 */
[----:B---3--:R-:W-:-:S03]  /*25af0*/  LOP3.LUT R11, R24, 0x6e, R25, 0xfe, !PT ;  /* 0x0000006e180b7812 */ /* 0x008fc600078efe19 */
[----:B------:R0:W-:Y:S04]  /*25b00*/  STL [R1+0xdc], R5 ;  /* 0x0000dc0501007387 */ /* 0x0001e80000100800 */
[----:B------:R2:W-:Y:S01]  /*25b10*/  STL [R1+0xe0], R7 ;  /* 0x0000e00701007387 */ /* 0x0005e20000100800 */
[----:B0-----:R-:W-:-:S03]  /*25b20*/  LOP3.LUT R5, R24, 0x70, R25, 0xfe, !PT ;  /* 0x0000007018057812 */ /* 0x001fc600078efe19 */
[----:B--2---:R-:W2:Y:S04]  /*25b30*/  LDL.LU R7, [R1+0x8] ;  /* 0x0000080001077983 */ /* 0x004ea80000300800 */
[----:B------:R0:W-:Y:S04]  /*25b40*/  STL [R1+0xe4], R11 ;  /* 0x0000e40b01007387 */ /* 0x0001e80000100800 */
[----:B------:R3:W-:Y:S04]  /*25b50*/  STL [R1+0xe8], R5 ;  /* 0x0000e80501007387 */ /* 0x0007e80000100800 */
[----:B------:R4:W-:Y:S01]  /*25b60*/  STL [R1+0xf0], R14 ;  /* 0x0000f00e01007387 */ /* 0x0009e20000100800 */
[----:B0-----:R-:W-:-:S02]  /*25b70*/  LOP3.LUT R11, R24, 0x74, R25, 0xfe, !PT ;  /* 0x00000074180b7812 */ /* 0x001fc400078efe19 */
[----:B---3--:R-:W-:-:S03]  /*25b80*/  LOP3.LUT R5, R24, 0x76, R25, 0xfe, !PT ;  /* 0x0000007618057812 */ /* 0x008fc600078efe19 */
[----:B------:R0:W-:Y:S01]  /*25b90*/  STL [R1+0xf4], R11 ;  /* 0x0000f40b01007387 */ /* 0x0001e20000100800 */
[----:B----4-:R-:W-:-:S03]  /*25ba0*/  LOP3.LUT R14, R24, 0x78, R25, 0xfe, !PT ;  /* 0x00000078180e7812 */ /* 0x010fc600078efe19 */
[----:B------:R3:W-:Y:S04]  /*25bb0*/  STL [R1+0xf8], R5 ;  /* 0x0000f80501007387 */ /* 0x0007e80000100800 */
[----:B------:R4:W-:Y:S01]  /*25bc0*/  STL [R1+0xfc], R14 ;  /* 0x0000fc0e01007387 */ /* 0x0009e20000100800 */
[C-C-:B0-----:R-:W-:Y:S02]  /*25bd0*/  LOP3.LUT R11, R24.reuse, 0x7a, R25.reuse, 0xfe, !PT ;  /* 0x0000007a180b7812 */ /* 0x141fe400078efe19 */
[----:B---3--:R-:W-:-:S03]  /*25be0*/  LOP3.LUT R5, R24, 0x7c, R25, 0xfe, !PT ;  /* 0x0000007c18057812 */ /* 0x008fc600078efe19 */
[----:B------:R-:W-:Y:S01]  /*25bf0*/  STL [R1+0x100], R11 ;  /* 0x0001000b01007387 */ /* 0x000fe20000100800 */
[----:B----4-:R-:W-:-:S03]  /*25c00*/  LEA R14, P6, R4, R2, 0x1 ;  /* 0x00000002040e7211 */ /* 0x010fc600078c08ff */
[----:B------:R-:W-:Y:S01]  /*25c10*/  STL [R1+0x104], R5 ;  /* 0x0001040501007387 */ /* 0x000fe20000100800 */
[----:B------:R-:W-:-:S03]  /*25c20*/  LEA.HI.X.SX32 R15, R4, R3, 0x1, P6 ;  /* 0x00000003040f7211 */ /* 0x000fc600030f0eff */
[----:B------:R-:W0:Y:S04]  /*25c30*/  LDS.64 R4, [R27+0x800] ;  /* 0x000800001b047984 */ /* 0x000e280000000a00 */
[----:B-1----:R-:W-:Y:S04]  /*25c40*/  STL [R1+0x34], R17 ;  /* 0x0000341101007387 */ /* 0x002fe80000100800 */
[----:B------:R-:W-:Y:S04]  /*25c50*/  STL [R1+0x4], R19 ;  /* 0x0000041301007387 */ /* 0x000fe80000100800 */
[----:B0-----:R0:W-:Y:S04]  /*25c60*/  STL [R1+0x994], R5 ;  /* 0x0009940501007387 */ /* 0x0011e80000100800 */
[----:B0-----:R-:W3:Y:S01]  /*25c70*/  LDL.LU R5, [R1+0x18] ;  /* 0x0000180001057983 */ /* 0x001ee20000300800 */
[----:B------:R-:W-:-:S02]  /*25c80*/  LOP3.LUT R13, R24, 0xa, R25, 0xfe, !PT ;  /* 0x0000000a180d7812 */ /* 0x000fc400078efe19 */
[--C-:B------:R-:W-:Y:S02]  /*25c90*/  LOP3.LUT R12, R24, 0xc, R25.reuse, 0xfe, !PT ;  /* 0x0000000c180c7812 */ /* 0x100fe400078efe19 */
[C---:B------:R-:W-:Y:S01]  /*25ca0*/  ISETP.LT.AND P3, PT, R13.reuse, c[0x0][0x17c], !P0 ;  /* 0x00005f000d007a0c */ /* 0x040fe20004761270 */
[----:B------:R-:W-:Y:S01]  /*25cb0*/  IMAD R13, R13, c[0x0][0x198], RZ ;  /* 0x000066000d0d7a24 */ /* 0x000fe200078e02ff */
[C---:B------:R-:W-:Y:S01]  /*25cc0*/  ISETP.LT.AND P2, PT, R12.reuse, c[0x0][0x17c], !P0 ;  /* 0x00005f000c007a0c */ /* 0x040fe20004741270 */
[----:B------:R-:W-:Y:S01]  /*25cd0*/  IMAD R12, R12, c[0x0][0x198], RZ ;  /* 0x000066000c0c7a24 */ /* 0x000fe200078e02ff */
[----:B------:R-:W-:Y:S01]  /*25ce0*/  LOP3.LUT R19, R24, 0x7e, R25, 0xfe, !PT ;  /* 0x0000007e18137812 */ /* 0x000fe200078efe19 */
[----:B------:R-:W-:Y:S01]  /*25cf0*/  IMAD.MOV.U32 R11, RZ, RZ, R16 ;  /* 0x000000ffff0b7224 */ /* 0x000fe200078e0010 */
[CC--:B------:R-:W-:Y:S01]  /*25d00*/  LEA R16, P5, R13.reuse, R2.reuse, 0x1 ;  /* 0x000000020d107211 */ /* 0x0c0fe200078a08ff */
[----:B------:R-:W-:Y:S01]  /*25d10*/  IMAD.MOV.U32 R29, RZ, RZ, R18 ;  /* 0x000000ffff1d7224 */ /* 0x000fe200078e0012 */
[----:B------:R-:W-:Y:S01]  /*25d20*/  LEA R18, P6, R12, R2, 0x1 ;  /* 0x000000020c127211 */ /* 0x000fe200078c08ff */
[----:B------:R0:W-:Y:S01]  /*25d30*/  STL [R1+0xec], R19 ;  /* 0x0000ec1301007387 */ /* 0x0001e20000100800 */
[----:B------:R-:W-:-:S02]  /*25d40*/  LEA.HI.X.SX32 R17, R13, R3, 0x1, P5 ;  /* 0x000000030d117211 */ /* 0x000fc400028f0eff */
[----:B------:R-:W-:Y:S02]  /*25d50*/  LOP3.LUT R13, R0, 0x18, RZ, 0x3c, !PT ;  /* 0x00000018000d7812 */ /* 0x000fe400078e3cff */
[----:B0-----:R-:W-:-:S04]  /*25d60*/  LEA.HI.X.SX32 R19, R12, R3, 0x1, P6 ;  /* 0x000000030c137211 */ /* 0x001fc800030f0eff */
[----:B------:R-:W0:Y:S04]  /*25d70*/  LDS.64 R12, [R13+0x800] ;  /* 0x000800000d0c7984 */ /* 0x000e280000000a00 */
[----:B---3--:R-:W-:Y:S04]  /*25d80*/  @P4 STG.E.U16 [R14.64], R5 ;  /* 0x000000050e004986 */ /* 0x008fe8000c101508 */
[----:B--2---:R-:W-:Y:S04]  /*25d90*/  @P3 STG.E.U16 [R16.64], R7 ;  /* 0x0000000710003986 */ /* 0x004fe8000c101508 */
[----:B------:R-:W-:Y:S04]  /*25da0*/  @P2 STG.E.U16 [R18.64], R9 ;  /* 0x0000000912002986 */ /* 0x000fe8000c101508 */
[----:B------:R1:W2:Y:S01]  /*25db0*/  LDS.64 R18, [R0+0xc00] ;  /* 0x000c000000127984 */ /* 0x0002a20000000a00 */
[----:B------:R-:W-:-:S02]  /*25dc0*/  LOP3.LUT R22, R24, 0xe, R25, 0xfe, !PT ;  /* 0x0000000e18167812 */ /* 0x000fc400078efe19 */
[--C-:B------:R-:W-:Y:S01]  /*25dd0*/  LOP3.LUT R21, R24, 0x10, R25.reuse, 0xfe, !PT ;  /* 0x0000001018157812 */ /* 0x100fe200078efe19 */
[----:B------:R-:W-:Y:S04]  /*25de0*/  LDS.64 R16, [R27+0xc00] ;  /* 0x000c00001b107984 */ /* 0x000fe80000000a00 */
[----:B-1----:R-:W3:Y:S01]  /*25df0*/  LDL.LU R0, [R1+0x20] ;  /* 0x0000200001007983 */ /* 0x002ee20000300800 */
[C---:B------:R-:W-:Y:S01]  /*25e00*/  ISETP.LT.AND P1, PT, R22.reuse, c[0x0][0x17c], !P0 ;  /* 0x00005f0016007a0c */ /* 0x040fe20004721270 */
[----:B------:R-:W-:Y:S01]  /*25e10*/  IMAD R22, R22, c[0x0][0x198], RZ ;  /* 0x0000660016167a24 */ /* 0x000fe200078e02ff */
[C-C-:B------:R-:W-:Y:S02]  /*25e20*/  LOP3.LUT R20, R24.reuse, 0x12, R25.reuse, 0xfe, !PT ;  /* 0x0000001218147812 */ /* 0x140fe400078efe19 */
[----:B------:R-:W-:-:S02]  /*25e30*/  LOP3.LUT R23, R24, 0x14, R25, 0xfe, !PT ;  /* 0x0000001418177812 */ /* 0x000fc400078efe19 */
[C-C-:B------:R-:W-:Y:S02]  /*25e40*/  LOP3.LUT R10, R24.reuse, 0x18, R25.reuse, 0xfe, !PT ;  /* 0x00000018180a7812 */ /* 0x140fe400078efe19 */
[C-C-:B------:R-:W-:Y:S02]  /*25e50*/  LOP3.LUT R28, R24.reuse, 0x1e, R25.reuse, 0xfe, !PT ;  /* 0x0000001e181c7812 */ /* 0x140fe400078efe19 */
[----:B------:R-:W-:Y:S01]  /*25e60*/  LOP3.LUT R8, R24, 0x24, R25, 0xfe, !PT ;  /* 0x0000002418087812 */ /* 0x000fe200078efe19 */
[C---:B------:R-:W-:Y:S01]  /*25e70*/  IMAD R15, R21.reuse, c[0x0][0x198], RZ ;  /* 0x00006600150f7a24 */ /* 0x040fe200078e02ff */
[----:B------:R-:W-:Y:S02]  /*25e80*/  LEA R24, P5, R22, R2, 0x1 ;  /* 0x0000000216187211 */ /* 0x000fe400078a08ff */
[----:B------:R-:W-:Y:S01]  /*25e90*/  ISETP.LT.AND P4, PT, R21, c[0x0][0x17c], !P0 ;  /* 0x00005f0015007a0c */ /* 0x000fe20004781270 */
[----:B------:R-:W-:Y:S01]  /*25ea0*/  IMAD R14, R20, c[0x0][0x198], RZ ;  /* 0x00006600140e7a24 */ /* 0x000fe200078e02ff */
[----:B------:R-:W-:-:S02]  /*25eb0*/  LEA.HI.X.SX32 R25, R22, R3, 0x1, P5 ;  /* 0x0000000316197211 */ /* 0x000fc400028f0eff */
[----:B------:R-:W-:Y:S02]  /*25ec0*/  ISETP.LT.AND P2, PT, R20, c[0x0][0x17c], !P0 ;  /* 0x00005f0014007a0c */ /* 0x000fe40004741270 */
[----:B------:R1:W4:Y:S01]  /*25ed0*/  LDS.64 R20, [R26+0xc00] ;  /* 0x000c00001a147984 */ /* 0x0003220000000a00 */
[C---:B------:R-:W-:Y:S01]  /*25ee0*/  ISETP.LT.AND P3, PT, R23.reuse, c[0x0][0x17c], !P0 ;  /* 0x00005f0017007a0c */ /* 0x040fe20004761270 */
[----:B------:R-:W-:Y:S02]  /*25ef0*/  IMAD R23, R23, c[0x0][0x198], RZ ;  /* 0x0000660017177a24 */ /* 0x000fe400078e02ff */
[----:B------:R0:W-:Y:S01]  /*25f00*/  @P1 STG.E.U16 [R24.64], R6 ;  /* 0x0000000618001986 */ /* 0x0001e2000c101508 */
[----:B-1----:R-:W-:-:S04]  /*25f10*/  LEA R26, P6, R15, R2, 0x1 ;  /* 0x000000020f1a7211 */ /* 0x002fc800078c08ff */
[-C--:B------:R-:W-:Y:S02]  /*25f20*/  LEA.HI.X.SX32 R27, R15, R3.reuse, 0x1, P6 ;  /* 0x000000030f1b7211 */ /* 0x080fe400030f0eff */
[CC--:B------:R-:W-:Y:S01]  /*25f30*/  LEA R22, P6, R23.reuse, R2.reuse, 0x1 ;  /* 0x0000000217167211 */ /* 0x0c0fe200078c08ff */
[----:B------:R-:W2:Y:S01]  /*25f40*/  LDL.LU R15, [R1+0x64] ;  /* 0x00006400010f7983 */ /* 0x000ea20000300800 */
[C---:B0-----:R-:W-:Y:S02]  /*25f50*/  LEA R24, P5, R14.reuse, R2, 0x1 ;  /* 0x000000020e187211 */ /* 0x041fe400078a08ff */
[-C--:B------:R-:W-:Y:S01]  /*25f60*/  LEA.HI.X.SX32 R23, R23, R3.reuse, 0x1, P6 ;  /* 0x0000000317177211 */ /* 0x080fe200030f0eff */
[----:B------:R-:W-:Y:S01]  /*25f70*/  @P4 STG.E.U16 [R26.64], R11 ;  /* 0x0000000b1a004986 */ /* 0x000fe2000c101508 */
[----:B------:R-:W-:-:S05]  /*25f80*/  LEA.HI.X.SX32 R25, R14, R3, 0x1, P5 ;  /* 0x000000030e197211 */ /* 0x000fca00028f0eff */
[----:B------:R0:W-:Y:S04]  /*25f90*/  @P2 STG.E.U16 [R24.64], R29 ;  /* 0x0000001d18002986 */ /* 0x0001e8000c101508 */
[----:B------:R-:W-:Y:S01]  /*25fa0*/  @P3 STG.E.U16 [R22.64], R4 ;  /* 0x0000000416003986 */ /* 0x000fe2000c101508 */
[----:B------:R-:W-:-:S03]  /*25fb0*/  ISETP.LT.AND P3, PT, R10, c[0x0][0x17c], !P0 ;  /* 0x00005f000a007a0c */ /* 0x000fc60004761270 */
[----:B0-----:R-:W4:Y:S04]  /*25fc0*/  LDL.LU R25, [R1+0x38] ;  /* 0x0000380001197983 */ /* 0x001f280000300800 */
[----:B------:R-:W4:Y:S01]  /*25fd0*/  LDL.LU R24, [R1+0x3c] ;  /* 0x00003c0001187983 */ /* 0x000f220000300800 */
[C---:B---3--:R-:W-:Y:S01]  /*25fe0*/  ISETP.LT.AND P1, PT, R0.reuse, c[0x0][0x17c], !P0 ;  /* 0x00005f0000007a0c */ /* 0x048fe20004721270 */
[----:B------:R-:W-:-:S05]  /*25ff0*/  IMAD R0, R0, c[0x0][0x198], RZ ;  /* 0x0000660000007a24 */ /* 0x000fca00078e02ff */
[----:B------:R-:W-:-:S04]  /*26000*/  LEA R26, P4, R0, R2, 0x1 ;  /* 0x00000002001a7211 */ /* 0x000fc800078808ff */
[----:B------:R-:W-:Y:S01]  /*26010*/  LEA.HI.X.SX32 R27, R0, R3, 0x1, P4 ;  /* 0x00000003001b7211 */ /* 0x000fe200020f0eff */
[----:B------:R-:W-:Y:S02]  /*26020*/  IMAD R0, R10, c[0x0][0x198], RZ ;  /* 0x000066000a007a24 */ /* 0x000fe400078e02ff */
[----:B------:R-:W3:Y:S04]  /*26030*/  LDL.LU R10, [R1+0x10] ;  /* 0x00001000010a7983 */ /* 0x000ee80000300800 */
[----:B------:R0:W-:Y:S02]  /*26040*/  @P1 STG.E.U16 [R26.64], R12 ;  /* 0x0000000c1a001986 */ /* 0x0001e4000c101508 */
[----:B0-----:R-:W-:-:S04]  /*26050*/  LEA R26, P1, R0, R2, 0x1 ;  /* 0x00000002001a7211 */ /* 0x001fc800078208ff */
[----:B------:R-:W-:Y:S01]  /*26060*/  LEA.HI.X.SX32 R27, R0, R3, 0x1, P1 ;  /* 0x00000003001b7211 */ /* 0x000fe200008f0eff */
[C---:B------:R-:W-:Y:S01]  /*26070*/  IMAD R0, R28.reuse, c[0x0][0x198], RZ ;  /* 0x000066001c007a24 */ /* 0x040fe200078e02ff */
[----:B------:R-:W-:Y:S01]  /*26080*/  ISETP.LT.AND P1, PT, R28, c[0x0][0x17c], !P0 ;  /* 0x00005f001c007a0c */ /* 0x000fe20004721270 */
[----:B--2---:R-:W0:Y:S04]  /*26090*/  LDS.64 R14, [R15+0xc00] ;  /* 0x000c00000f0e7984 */ /* 0x004e280000000a00 */
[----:B------:R-:W2:Y:S04]  /*260a0*/  LDL.LU R28, [R1+0x9a0] ;  /* 0x0009a000011c7983 */ /* 0x000ea80000300800 */
[----:B------:R1:W-:Y:S04]  /*260b0*/  @P3 STG.E.U16 [R26.64], R18 ;  /* 0x000000121a003986 */ /* 0x0003e8000c101508 */
[----:B-1----:R-:W2:Y:S01]  /*260c0*/  LDL.LU R27, [R1+0x44] ;  /* 0x00004400011b7983 */ /* 0x002ea20000300800 */
[C---:B----4-:R-:W-:Y:S01]  /*260d0*/  ISETP.LT.AND P2, PT, R25.reuse, c[0x0][0x17c], !P0 ;  /* 0x00005f0019007a0c */ /* 0x050fe20004741270 */
[----:B------:R-:W-:Y:S01]  /*260e0*/  IMAD R25, R25, c[0x0][0x198], RZ ;  /* 0x0000660019197a24 */ /* 0x000fe200078e02ff */
[C---:B------:R-:W-:Y:S01]  /*260f0*/  ISETP.LT.AND P4, PT, R24.reuse, c[0x0][0x17c], !P0 ;  /* 0x00005f0018007a0c */ /* 0x040fe20004781270 */
[----:B------:R-:W-:-:S03]  /*26100*/  IMAD R23, R24, c[0x0][0x198], RZ ;  /* 0x0000660018177a24 */ /* 0x000fc600078e02ff */
[----:B------:R-:W-:-:S04]  /*26110*/  LEA R24, P5, R25, R2, 0x1 ;  /* 0x0000000219187211 */ /* 0x000fc800078a08ff */
[----:B------:R-:W-:Y:S02]  /*26120*/  LEA.HI.X.SX32 R25, R25, R3, 0x1, P5 ;  /* 0x0000000319197211 */ /* 0x000fe400028f0eff */
[----:B------:R-:W-:-:S03]  /*26130*/  LEA R26, P3, R0, R2, 0x1 ;  /* 0x00000002001a7211 */ /* 0x000fc600078608ff */
[----:B------:R1:W-:Y:S04]  /*26140*/  @P2 STG.E.U16 [R24.64], R20 ;  /* 0x0000001418002986 */ /* 0x0003e8000c101508 */
[----:B-1----:R-:W4:Y:S01]  /*26150*/  LDL.LU R25, [R1+0x58] ;  /* 0x0000580001197983 */ /* 0x002f220000300800 */
[C---:B--2---:R-:W-:Y:S01]  /*26160*/  ISETP.LT.AND P2, PT, R27.reuse, c[0x0][0x17c], !P0 ;  /* 0x00005f001b007a0c */ /* 0x044fe20004741270 */
[----:B------:R-:W-:Y:S01]  /*26170*/  IMAD R24, R27, c[0x0][0x198], RZ ;  /* 0x000066001b187a24 */ /* 0x000fe200078e02ff */
[----:B------:R-:W-:Y:S02]  /*26180*/  LEA.HI.X.SX32 R27, R0, R3, 0x1, P3 ;  /* 0x00000003001b7211 */ /* 0x000fe400018f0eff */
[----:B------:R-:W2:Y:S01]  /*26190*/  LDL.LU R0, [R1+0x48] ;  /* 0x0000480001007983 */ /* 0x000ea20000300800 */
[----:B------:R-:W-:-:S04]  /*261a0*/  LEA R22, P6, R23, R2, 0x1 ;  /* 0x0000000217167211 */ /* 0x000fc800078c08ff */
[----:B------:R-:W-:-:S05]  /*261b0*/  LEA.HI.X.SX32 R23, R23, R3, 0x1, P6 ;  /* 0x0000000317177211 */ /* 0x000fca00030f0eff */
[----:B------:R1:W-:Y:S04]  /*261c0*/  @P4 STG.E.U16 [R22.64], R16 ;  /* 0x0000001016004986 */ /* 0x0003e8000c101508 */
[----:B0-----:R0:W-:Y:S01]  /*261d0*/  @P1 STG.E.U16 [R26.64], R14 ;  /* 0x0000000e1a001986 */ /* 0x0011e2000c101508 */
[----:B------:R-:W-:Y:S02]  /*261e0*/  PRMT R28, R28, 0x7632, R28 ;  /* 0x000076321c1c7816 */ /* 0x000fe4000000001c */
[----:B-1----:R-:W-:-:S04]  /*261f0*/  LEA R22, P4, R24, R2, 0x1 ;  /* 0x0000000218167211 */ /* 0x002fc800078808ff */
[----:B------:R-:W-:Y:S01]  /*26200*/  LEA.HI.X.SX32 R23, R24, R3, 0x1, P4 ;  /* 0x0000000318177211 */ /* 0x000fe200020f0eff */
[C---:B------:R-:W-:Y:S01]  /*26210*/  IMAD R24, R8.reuse, c[0x0][0x198], RZ ;  /* 0x0000660008187a24 */ /* 0x040fe200078e02ff */
[----:B------:R-:W-:Y:S02]  /*26220*/  ISETP.LT.AND P1, PT, R8, c[0x0][0x17c], !P0 ;  /* 0x00005f0008007a0c */ /* 0x000fe40004721270 */
[----:B------:R-:W4:Y:S04]  /*26230*/  LDL.LU R8, [R1+0x99c] ;  /* 0x00099c0001087983 */ /* 0x000f280000300800 */
[----:B------:R1:W-:Y:S01]  /*26240*/  @P2 STG.E.U16 [R22.64], R28 ;  /* 0x0000001c16002986 */ /* 0x0003e2000c101508 */
[C---:B--2---:R-:W-:Y:S01]  /*26250*/  ISETP.LT.AND P3, PT, R0.reuse, c[0x0][0x17c], !P0 ;  /* 0x00005f0000007a0c */ /* 0x044fe20004761270 */
[----:B------:R-:W-:-:S05]  /*26260*/  IMAD R0, R0, c[0x0][0x198], RZ ;  /* 0x0000660000007a24 */ /* 0x000fca00078e02ff */
[----:B0-----:R-:W-:-:S04]  /*26270*/  LEA R26, P5, R0, R2, 0x1 ;  /* 0x00000002001a7211 */ /* 0x001fc800078a08ff */
[----:B------:R-:W-:Y:S02]  /*26280*/  LEA.HI.X.SX32 R27, R0, R3, 0x1, P5 ;  /* 0x00000003001b7211 */ /* 0x000fe400028f0eff */
[----:B---3--:R-:W-:Y:S02]  /*26290*/  PRMT R0, R10, 0x7632, R0 ;  /* 0x000076320a007816 */ /* 0x008fe40000000000 */
[----:B------:R-:W2:Y:S04]  /*262a0*/  LDL.LU R10, [R1+0x998] ;  /* 0x00099800010a7983 */ /* 0x000ea80000300800 */
[----:B-1----:R-:W3:Y:S04]  /*262b0*/  LDL.LU R28, [R1+0x14] ;  /* 0x00001400011c7983 */ /* 0x002ee80000300800 */
[----:B------:R0:W-:Y:S04]  /*262c0*/  @P3 STG.E.U16 [R26.64], R0 ;  /* 0x000000001a003986 */ /* 0x0001e8000c101508 */
[----:B0-----:R-:W3:Y:S04]  /*262d0*/  LDL.LU R26, [R1+0x50] ;  /* 0x00005000011a7983 */ /* 0x001ee80000300800 */
[----:B------:R-:W3:Y:S01]  /*262e0*/  LDL.LU R27, [R1+0x54] ;  /* 0x00005400011b7983 */ /* 0x000ee20000300800 */
[----:B------:R-:W-:-:S04]  /*262f0*/  LEA R22, P2, R24, R2, 0x1 ;  /* 0x0000000218167211 */ /* 0x000fc800078408ff */
[----:B------:R-:W-:Y:S02]  /*26300*/  LEA.HI.X.SX32 R23, R24, R3, 0x1, P2 ;  /* 0x0000000318177211 */ /* 0x000fe400010f0eff */
[----:B----4-:R-:W-:Y:S02]  /*26310*/  PRMT R8, R8, 0x7632, R8 ;  /* 0x0000763208087816 */ /* 0x010fe40000000008 */
[----:B------:R-:W-:Y:S02]  /*26320*/  PRMT R6, R7, 0x7632, R6 ;  /* 0x0000763207067816 */ /* 0x000fe40000000006 */
[----:B--2---:R-:W-:-:S05]  /*26330*/  PRMT R4, R10, 0x7632, R4 ;  /* 0x000076320a047816 */ /* 0x004fca0000000004 */
[----:B------:R0:W-:Y:S01]  /*26340*/  @P1 STG.E.U16 [R22.64], R4 ;  /* 0x0000000416001986 */ /* 0x0001e2000c101508 */
[----:B------:R-:W-:Y:S01]  /*26350*/  ISETP.LT.AND P1, PT, R25, c[0x0][0x17c], !P0 ;  /* 0x00005f0019007a0c */ /* 0x000fe20004721270 */
[C---:B---3--:R-:W-:Y:S01]  /*26360*/  IMAD R10, R26.reuse, c[0x0][0x198], RZ ;  /* 0x000066001a0a7a24 */ /* 0x048fe200078e02ff */
[----:B------:R-:W-:Y:S01]  /*26370*/  ISETP.LT.AND P3, PT, R26, c[0x0][0x17c], !P0 ;  /* 0x00005f001a007a0c */ /* 0x000fe20004761270 */
[----:B------:R-:W-:-:S03]  /*26380*/  IMAD R0, R27, c[0x0][0x198], RZ ;  /* 0x000066001b007a24 */ /* 0x000fc600078e02ff */
[-C--:B0-----:R-:W-:Y:S02]  /*26390*/  LEA R22, P4, R10, R2.reuse, 0x1 ;  /* 0x000000020a167211 */ /* 0x081fe400078808ff */
[----:B------:R-:W-:Y:S01]  /*263a0*/  ISETP.LT.AND P2, PT, R27, c[0x0][0x17c], !P0 ;  /* 0x00005f001b007a0c */ /* 0x000fe20004741270 */
[----:B------:R-:W-:Y:S01]  /*263b0*/  IMAD R27, R25, c[0x0][0x198], RZ ;  /* 0x00006600191b7a24 */ /* 0x000fe200078e02ff */
[-C--:B------:R-:W-:Y:S02]  /*263c0*/  LEA R24, P5, R0, R2.reuse, 0x1 ;  /* 0x0000000200187211 */ /* 0x080fe400078a08ff */
[----:B------:R-:W-:Y:S02]  /*263d0*/  LEA.HI.X.SX32 R23, R10, R3, 0x1, P4 ;  /* 0x000000030a177211 */ /* 0x000fe400020f0eff */
[----:B------:R-:W-:Y:S02]  /*263e0*/  PRMT R4, R5, 0x7632, R4 ;  /* 0x0000763205047816 */ /* 0x000fe40000000004 */
[----:B------:R-:W2:Y:S01]  /*263f0*/  LDL.LU R5, [R1+0x994] ;  /* 0x0009940001057983 */ /* 0x000ea20000300800 */
[----:B------:R-:W-:-:S02]  /*26400*/  LEA R26, P4, R27, R2, 0x1 ;  /* 0x000000021b1a7211 */ /* 0x000fc400078808ff */
[-C--:B------:R-:W-:Y:S01]  /*26410*/  LEA.HI.X.SX32 R25, R0, R3.reuse, 0x1, P5 ;  /* 0x0000000300197211 */ /* 0x080fe200028f0eff */
[----:B------:R0:W-:Y:S01]  /*26420*/  @P3 STG.E.U16 [R22.64], R8 ;  /* 0x0000000816003986 */ /* 0x0001e2000c101508 */
[----:B------:R-:W-:-:S03]  /*26430*/  LEA.HI.X.SX32 R27, R27, R3, 0x1, P4 ;  /* 0x000000031b1b7211 */ /* 0x000fc600020f0eff */
[----:B------:R-:W3:Y:S04]  /*26440*/  LDL.LU R0, [R1+0x5c] ;  /* 0x00005c0001007983 */ /* 0x000ee80000300800 */
[----:B0-----:R-:W4:Y:S04]  /*26450*/  LDL.LU R23, [R1+0x68] ;  /* 0x0000680001177983 */ /* 0x001f280000300800 */
[----:B------:R-:W2:Y:S01]  /*26460*/  LDL.LU R22, [R1+0x60] ;  /* 0x0000600001167983 */ /* 0x000ea20000300800 */
[----:B------:R-:W-:-:S03]  /*26470*/  PRMT R10, R9, 0x7632, R10 ;  /* 0x00007632090a7816 */ /* 0x000fc6000000000a */
[----:B------:R0:W-:Y:S04]  /*26480*/  @P2 STG.E.U16 [R24.64], R4 ;  /* 0x0000000418002986 */ /* 0x0001e8000c101508 */
[----:B------:R-:W2:Y:S04]  /*26490*/  LDL.LU R7, [R1+0x990] ;  /* 0x0009900001077983 */ /* 0x000ea80000300800 */
[----:B------:R1:W-:Y:S01]  /*264a0*/  @P1 STG.E.U16 [R26.64], R6 ;  /* 0x000000061a001986 */ /* 0x0003e2000c101508 */
[----:B0-----:R-:W-:-:S03]  /*264b0*/  PRMT R4, R6, 0x7632, R4 ;  /* 0x0000763206047816 */ /* 0x001fc60000000004 */
[----:B-1----:R-:W2:Y:S04]  /*264c0*/  LDL.LU R26, [R1+0x78] ;  /* 0x00007800011a7983 */ /* 0x002ea80000300800 */
[----:B------:R-:W2:Y:S04]  /*264d0*/  LDL.LU R27, [R1+0x7c] ;  /* 0x00007c00011b7983 */ /* 0x000ea80000300800 */
[----:B------:R-:W2:Y:S04]  /*264e0*/  LDL.LU R9, [R1+0x98c] ;  /* 0x00098c0001097983 */ /* 0x000ea80000300800 */
[----:B------:R-:W2:Y:S01]  /*264f0*/  LDL.LU R6, [R1+0x6c] ;  /* 0x00006c0001067983 */ /* 0x000ea20000300800 */
[C---:B---3--:R-:W-:Y:S01]  /*26500*/  ISETP.LT.AND P2, PT, R0.reuse, c[0x0][0x17c], !P0 ;  /* 0x00005f0000007a0c */ /* 0x048fe20004741270 */
[----:B------:R-:W-:-:S02]  /*26510*/  IMAD R0, R0, c[0x0][0x198], RZ ;  /* 0x0000660000007a24 */ /* 0x000fc400078e02ff */
[----:B----4-:R-:W-:-:S03]  /*26520*/  IMAD.MOV.U32 R25, RZ, RZ, R23 ;  /* 0x000000ffff197224 */ /* 0x010fc600078e0017 */
[-C--:B------:R-:W-:Y:S01]  /*26530*/  LEA R24, P3, R0, R2.reuse, 0x1 ;  /* 0x0000000200187211 */ /* 0x080fe200078608ff */
[C---:B--2---:R-:W-:Y:S01]  /*26540*/  IMAD R8, R22.reuse, c[0x0][0x198], RZ ;  /* 0x0000660016087a24 */ /* 0x044fe200078e02ff */
[----:B------:R-:W-:Y:S01]  /*26550*/  ISETP.LT.AND P4, PT, R22, c[0x0][0x17c], !P0 ;  /* 0x00005f0016007a0c */ /* 0x000fe20004781270 */
[----:B------:R-:W-:Y:S01]  /*26560*/  IMAD.MOV.U32 R23, RZ, RZ, R25 ;  /* 0x000000ffff177224 */ /* 0x000fe200078e0019 */
[----:B------:R-:W-:Y:S02]  /*26570*/  ISETP.LT.AND P1, PT, R25, c[0x0][0x17c], !P0 ;  /* 0x00005f0019007a0c */ /* 0x000fe40004721270 */
[----:B------:R-:W-:Y:S02]  /*26580*/  LEA R22, P5, R8, R2, 0x1 ;  /* 0x0000000208167211 */ /* 0x000fe400078a08ff */
[-C--:B------:R-:W-:Y:S01]  /*26590*/  LEA.HI.X.SX32 R25, R0, R3.reuse, 0x1, P3 ;  /* 0x0000000300197211 */ /* 0x080fe200018f0eff */
[----:B------:R-:W-:Y:S01]  /*265a0*/  IMAD R0, R23, c[0x0][0x198], RZ ;  /* 0x0000660017007a24 */ /* 0x000fe200078e02ff */
[----:B------:R-:W-:-:S03]  /*265b0*/  LEA.HI.X.SX32 R23, R8, R3, 0x1, P5 ;  /* 0x0000000308177211 */ /* 0x000fc600028f0eff */
[----:B------:R0:W-:Y:S04]  /*265c0*/  @P2 STG.E.U16 [R24.64], R10 ;  /* 0x0000000a18002986 */ /* 0x0001e8000c101508 */
[----:B------:R1:W-:Y:S01]  /*265d0*/  @P4 STG.E.U16 [R22.64], R4 ;  /* 0x0000000416004986 */ /* 0x0003e2000c101508 */
[----:B0-----:R-:W-:-:S03]  /*265e0*/  LEA R24, P2, R0, R2, 0x1 ;  /* 0x0000000200187211 */ /* 0x001fc600078408ff */
[----:B------:R-:W2:Y:S01]  /*265f0*/  LDL.LU R10, [R1+0x74] ;  /* 0x00007400010a7983 */ /* 0x000ea20000300800 */
[----:B-1----:R-:W-:Y:S02]  /*26600*/  PRMT R4, R11, 0x7632, R4 ;  /* 0x000076320b047816 */ /* 0x002fe40000000004 */
[C---:B------:R-:W-:Y:S01]  /*26610*/  ISETP.LT.AND P3, PT, R6.reuse, c[0x0][0x17c], !P0 ;  /* 0x00005f0006007a0c */ /* 0x040fe20004761270 */
[----:B------:R-:W-:Y:S01]  /*26620*/  IMAD R6, R6, c[0x0][0x198], RZ ;  /* 0x0000660006067a24 */ /* 0x000fe200078e02ff */
[----:B------:R-:W-:Y:S01]  /*26630*/  LEA.HI.X.SX32 R25, R0, R3, 0x1, P2 ;  /* 0x0000000300197211 */ /* 0x000fe200010f0eff */
[----:B------:R-:W3:Y:S03]  /*26640*/  LDL.LU R11, [R1+0x988] ;  /* 0x00098800010b7983 */ /* 0x000ee60000300800 */
[----:B------:R-:W-:Y:S02]  /*26650*/  LEA R22, P4, R6, R2, 0x1 ;  /* 0x0000000206167211 */ /* 0x000fe400078808ff */
[----:B------:R-:W-:-:S02]  /*26660*/  PRMT R0, R29, 0x7632, R0 ;  /* 0x000076321d007816 */ /* 0x000fc40000000000 */
[----:B------:R-:W4:Y:S01]  /*26670*/  LDL.LU R29, [R1+0x984] ;  /* 0x00098400011d7983 */ /* 0x000f220000300800 */
[----:B------:R-:W-:-:S03]  /*26680*/  LEA.HI.X.SX32 R23, R6, R3, 0x1, P4 ;  /* 0x0000000306177211 */ /* 0x000fc600020f0eff */
[----:B------:R-:W3:Y:S04]  /*26690*/  LDL.LU R6, [R1+0x70] ;  /* 0x0000700001067983 */ /* 0x000ee80000300800 */
[----:B------:R-:W-:Y:S04]  /*266a0*/  @P1 STG.E.U16 [R24.64], R4 ;  /* 0x0000000418001986 */ /* 0x000fe8000c101508 */
[----:B------:R2:W-:Y:S01]  /*266b0*/  @P3 STG.E.U16 [R22.64], R0 ;  /* 0x0000000016003986 */ /* 0x0005e2000c101508 */
[----:B------:R-:W-:Y:S01]  /*266c0*/  PRMT R8, R4, 0x7632, R8 ;  /* 0x0000763204087816 */ /* 0x000fe20000000008 */
[C---:B--2---:R-:W-:Y:S01]  /*266d0*/  IMAD R0, R10.reuse, c[0x0][0x198], RZ ;  /* 0x000066000a007a24 */ /* 0x044fe200078e02ff */
[----:B------:R-:W-:Y:S01]  /*266e0*/  ISETP.LT.AND P1, PT, R10, c[0x0][0x17c], !P0 ;  /* 0x00005f000a007a0c */ /* 0x000fe20004721270 */
[----:B------:R-:W-:-:S02]  /*266f0*/  IMAD.MOV.U32 R10, RZ, RZ, R28 ;  /* 0x000000ffff0a7224 */ /* 0x000fc400078e001c */
[----:B------:R-:W2:Y:S01]  /*26700*/  LDL.LU R28, [R1+0x98] ;  /* 0x00009800011c7983 */ /* 0x000ea20000300800 */
[C---:B---3--:R-:W-:Y:S01]  /*26710*/  ISETP.LT.AND P2, PT, R6.reuse, c[0x0][0x17c], !P0 ;  /* 0x00005f0006007a0c */ /* 0x048fe20004741270 */
[----:B------:R-:W-:-:S05]  /*26720*/  IMAD R6, R6, c[0x0][0x198], RZ ;  /* 0x0000660006067a24 */ /* 0x000fca00078e02ff */
[----:B------:R-:W-:-:S04]  /*26730*/  LEA R22, P3, R6, R2, 0x1 ;  /* 0x0000000206167211 */ /* 0x000fc800078608ff */
[----:B------:R-:W-:-:S05]  /*26740*/  LEA.HI.X.SX32 R23, R6, R3, 0x1, P3 ;  /* 0x0000000306177211 */ /* 0x000fca00018f0eff */
[----:B------:R0:W-:Y:S02]  /*26750*/  @P2 STG.E.U16 [R22.64], R8 ;  /* 0x0000000816002986 */ /* 0x0001e4000c101508 */
[C---:B0-----:R-:W-:Y:S02]  /*26760*/  LEA R22, P2, R0.reuse, R2, 0x1 ;  /* 0x0000000200167211 */ /* 0x041fe400078408ff */
[----:B------:R-:W3:Y:S02]  /*26770*/  LDL.LU R8, [R1+0x90] ;  /* 0x0000900001087983 */ /* 0x000ee40000300800 */
[----:B------:R-:W-:Y:S02]  /*26780*/  LEA.HI.X.SX32 R23, R0, R3, 0x1, P2 ;  /* 0x0000000300177211 */ /* 0x000fe400010f0eff */
[----:B------:R-:W2:Y:S01]  /*26790*/  LDL.LU R0, [R1+0x84] ;  /* 0x0000840001007983 */ /* 0x000ea20000300800 */
[----:B------:R-:W-:-:S05]  /*267a0*/  IMAD R4, R26, c[0x0][0x198], RZ ;  /* 0x000066001a047a24 */ /* 0x000fca00078e02ff */
[----:B------:R-:W-:Y:S02]  /*267b0*/  LEA R24, P5, R4, R2, 0x1 ;  /* 0x0000000204187211 */ /* 0x000fe400078a08ff */
[----:B------:R-:W-:Y:S02]  /*267c0*/  ISETP.LT.AND P4, PT, R26, c[0x0][0x17c], !P0 ;  /* 0x00005f001a007a0c */ /* 0x000fe40004781270 */
[----:B------:R-:W-:Y:S02]  /*267d0*/  LEA.HI.X.SX32 R25, R4, R3, 0x1, P5 ;  /* 0x0000000304197211 */ /* 0x000fe400028f0eff */
[----:B------:R-:W3:Y:S01]  /*267e0*/  LDL.LU R4, [R1+0x80] ;  /* 0x0000800001047983 */ /* 0x000ee20000300800 */
[----:B------:R-:W-:Y:S01]  /*267f0*/  IMAD R6, R27, c[0x0][0x198], RZ ;  /* 0x000066001b067a24 */ /* 0x000fe200078e02ff */
[----:B------:R-:W-:Y:S02]  /*26800*/  PRMT R12, R12, 0x7632, R12 ;  /* 0x000076320c0c7816 */ /* 0x000fe4000000000c */
[----:B------:R-:W-:-:S02]  /*26810*/  PRMT R18, R18, 0x7632, R18 ;  /* 0x0000763212127816 */ /* 0x000fc40000000012 */
[C---:B------:R-:W-:Y:S01]  /*26820*/  LEA R26, P6, R6.reuse, R2, 0x1 ;  /* 0x00000002061a7211 */ /* 0x040fe200078c08ff */
[----:B------:R0:W-:Y:S01]  /*26830*/  @P1 STG.E.U16 [R22.64], R12 ;  /* 0x0000000c16001986 */ /* 0x0001e2000c101508 */
[----:B------:R-:W-:Y:S02]  /*26840*/  ISETP.LT.AND P3, PT, R27, c[0x0][0x17c], !P0 ;  /* 0x00005f001b007a0c */ /* 0x000fe40004761270 */
[----:B------:R-:W-:Y:S01]  /*26850*/  LEA.HI.X.SX32 R27, R6, R3, 0x1, P6 ;  /* 0x00000003061b7211 */ /* 0x000fe200030f0eff */
[----:B------:R1:W-:Y:S01]  /*26860*/  @P4 STG.E.U16 [R24.64], R18 ;  /* 0x0000001218004986 */ /* 0x0003e2000c101508 */
[----:B----4-:R-:W-:-:S03]  /*26870*/  ISETP.LT.AND P2, PT, R29, c[0x0][0x17c], !P0 ;  /* 0x00005f001d007a0c */ /* 0x010fc60004741270 */
[----:B0-----:R-:W4:Y:S01]  /*26880*/  LDL.LU R23, [R1+0x8c] ;  /* 0x00008c0001177983 */ /* 0x001f220000300800 */
[C---:B--2---:R-:W-:Y:S01]  /*26890*/  ISETP.LT.AND P4, PT, R0.reuse, c[0x0][0x17c], !P0 ;  /* 0x00005f0000007a0c */ /* 0x044fe20004781270 */
[----:B------:R-:W-:Y:S02]  /*268a0*/  IMAD R6, R0, c[0x0][0x198], RZ ;  /* 0x0000660000067a24 */ /* 0x000fe400078e02ff */
[----:B------:R-:W-:Y:S02]  /*268b0*/  IMAD R0, R29, c[0x0][0x198], RZ ;  /* 0x000066001d007a24 */ /* 0x000fe400078e02ff */
[----:B------:R-:W2:Y:S01]  /*268c0*/  LDL.LU R29, [R1+0x980] ;  /* 0x00098000011d7983 */ /* 0x000ea20000300800 */
[----:B------:R-:W-:-:S05]  /*268d0*/  PRMT R20, R20, 0x7632, R20 ;  /* 0x0000763214147816 */ /* 0x000fca0000000014 */
[----:B------:R0:W-:Y:S01]  /*268e0*/  @P3 STG.E.U16 [R26.64], R20 ;  /* 0x000000141a003986 */ /* 0x0001e2000c101508 */
[C---:B---3--:R-:W-:Y:S01]  /*268f0*/  ISETP.LT.AND P3, PT, R4.reuse, c[0x0][0x17c], !P0 ;  /* 0x00005f0004007a0c */ /* 0x048fe20004761270 */
[----:B------:R-:W-:Y:S01]  /*26900*/  IMAD R4, R4, c[0x0][0x198], RZ ;  /* 0x0000660004047a24 */ /* 0x000fe200078e02ff */
[-C--:B-1----:R-:W-:Y:S02]  /*26910*/  LEA R24, P5, R6, R2.reuse, 0x1 ;  /* 0x0000000206187211 */ /* 0x082fe400078a08ff */
[-C--:B------:R-:W-:Y:S02]  /*26920*/  LEA R22, P6, R0, R2.reuse, 0x1 ;  /* 0x0000000200167211 */ /* 0x080fe400078c08ff */
[----:B------:R-:W-:Y:S02]  /*26930*/  PRMT R16, R16, 0x7632, R16 ;  /* 0x0000763210107816 */ /* 0x000fe40000000010 */
[----:B0-----:R-:W-:Y:S02]  /*26940*/  LEA R26, P1, R4, R2, 0x1 ;  /* 0x00000002041a7211 */ /* 0x001fe400078208ff */
[----:B------:R-:W-:-:S02]  /*26950*/  PRMT R14, R14, 0x7632, R14 ;  /* 0x000076320e0e7816 */ /* 0x000fc4000000000e */
[-C--:B------:R-:W-:Y:S02]  /*26960*/  LEA.HI.X.SX32 R27, R4, R3.reuse, 0x1, P1 ;  /* 0x00000003041b7211 */ /* 0x080fe400008f0eff */
[-C--:B------:R-:W-:Y:S02]  /*26970*/  LEA.HI.X.SX32 R25, R6, R3.reuse, 0x1, P5 ;  /* 0x0000000306197211 */ /* 0x080fe400028f0eff */
[C---:B----4-:R-:W-:Y:S01]  /*26980*/  ISETP.LT.AND P1, PT, R23.reuse, c[0x0][0x17c], !P0 ;  /* 0x00005f0017007a0c */ /* 0x050fe20004721270 */
[----:B------:R-:W-:Y:S01]  /*26990*/  IMAD R4, R23, c[0x0][0x198], RZ ;  /* 0x0000660017047a24 */ /* 0x000fe200078e02ff */
[----:B------:R-:W-:Y:S01]  /*269a0*/  LEA.HI.X.SX32 R23, R0, R3, 0x1, P6 ;  /* 0x0000000300177211 */ /* 0x000fe200030f0eff */
[----:B------:R0:W-:Y:S01]  /*269b0*/  @P3 STG.E.U16 [R26.64], R16 ;  /* 0x000000101a003986 */ /* 0x0001e2000c101508 */
[----:B------:R-:W-:-:S03]  /*269c0*/  IMAD R0, R8, c[0x0][0x198], RZ ;  /* 0x0000660008007a24 */ /* 0x000fc600078e02ff */
[----:B------:R1:W-:Y:S01]  /*269d0*/  @P4 STG.E.U16 [R24.64], R14 ;  /* 0x0000000e18004986 */ /* 0x0003e2000c101508 */
[----:B------:R-:W-:Y:S01]  /*269e0*/  IMAD R6, R11, c[0x0][0x198], RZ ;  /* 0x000066000b067a24 */ /* 0x000fe200078e02ff */
[----:B------:R-:W-:Y:S02]  /*269f0*/  ISETP.LT.AND P3, PT, R8, c[0x0][0x17c], !P0 ;  /* 0x00005f0008007a0c */ /* 0x000fe40004761270 */
[-C--:B0-----:R-:W-:Y:S02]  /*26a00*/  LEA R26, P5, R4, R2.reuse, 0x1 ;  /* 0x00000002041a7211 */ /* 0x081fe400078a08ff */
[----:B-1----:R-:W-:Y:S02]  /*26a10*/  LEA R24, P4, R0, R2, 0x1 ;  /* 0x0000000200187211 */ /* 0x002fe400078808ff */
[-C--:B------:R-:W-:Y:S01]  /*26a20*/  LEA.HI.X.SX32 R27, R4, R3.reuse, 0x1, P5 ;  /* 0x00000003041b7211 */ /* 0x080fe200028f0eff */
[----:B------:R-:W-:Y:S01]  /*26a30*/  IMAD R4, R9, c[0x0][0x198], RZ ;  /* 0x0000660009047a24 */ /* 0x000fe200078e02ff */
[----:B------:R-:W-:-:S02]  /*26a40*/  LEA.HI.X.SX32 R25, R0, R3, 0x1, P4 ;  /* 0x0000000300197211 */ /* 0x000fc400020f0eff */
[----:B------:R-:W-:Y:S01]  /*26a50*/  ISETP.LT.AND P4, PT, R9, c[0x0][0x17c], !P0 ;  /* 0x00005f0009007a0c */ /* 0x000fe20004781270 */
[----:B--2---:R0:W-:Y:S01]  /*26a60*/  @P2 STG.E.U16 [R22.64], R29 ;  /* 0x0000001d16002986 */ /* 0x0041e2000c101508 */
[----:B------:R-:W-:-:S03]  /*26a70*/  ISETP.LT.AND P2, PT, R11, c[0x0][0x17c], !P0 ;  /* 0x00005f000b007a0c */ /* 0x000fc60004741270 */
[----:B------:R-:W2:Y:S04]  /*26a80*/  LDL.LU R11, [R1+0x97c] ;  /* 0x00097c00010b7983 */ /* 0x000ea80000300800 */
[----:B------:R-:W3:Y:S04]  /*26a90*/  LDL.LU R8, [R1+0xac] ;  /* 0x0000ac0001087983 */ /* 0x000ee80000300800 */
[----:B------:R-:W4:Y:S01]  /*26aa0*/  LDL.LU R9, [R1+0x978] ;  /* 0x0009780001097983 */ /* 0x000f220000300800 */
[----:B------:R-:W-:Y:S01]  /*26ab0*/  IMAD R0, R28, c[0x0][0x198], RZ ;  /* 0x000066001c007a24 */ /* 0x000fe200078e02ff */
[----:B0-----:R-:W-:-:S02]  /*26ac0*/  LEA R22, P5, R6, R2, 0x1 ;  /* 0x0000000206167211 */ /* 0x001fc400078a08ff */
[----:B------:R0:W-:Y:S01]  /*26ad0*/  @P1 STG.E.U16 [R26.64], R10 ;  /* 0x0000000a1a001986 */ /* 0x0001e2000c101508 */
[----:B------:R-:W-:Y:S02]  /*26ae0*/  PRMT R20, R29, 0x7632, R20 ;  /* 0x000076321d147816 */ /* 0x000fe40000000014 */
[----:B------:R-:W-:Y:S01]  /*26af0*/  ISETP.LT.AND P1, PT, R28, c[0x0][0x17c], !P0 ;  /* 0x00005f001c007a0c */ /* 0x000fe20004721270 */
[----:B------:R-:W3:Y:S01]  /*26b00*/  LDL.LU R29, [R1+0x2c] ;  /* 0x00002c00011d7983 */ /* 0x000ee20000300800 */
[----:B------:R-:W-:-:S03]  /*26b10*/  LEA.HI.X.SX32 R23, R6, R3, 0x1, P5 ;  /* 0x0000000306177211 */ /* 0x000fc600028f0eff */
[----:B------:R-:W3:Y:S01]  /*26b20*/  LDL.LU R28, [R1+0x34] ;  /* 0x00003400011c7983 */ /* 0x000ee20000300800 */
[----:B0-----:R-:W-:-:S03]  /*26b30*/  IMAD.MOV.U32 R27, RZ, RZ, R10 ;  /* 0x000000ffff1b7224 */ /* 0x001fc600078e000a */
[----:B------:R-:W3:Y:S02]  /*26b40*/  LDL.LU R6, [R1+0xa8] ;  /* 0x0000a80001067983 */ /* 0x000ee40000300800 */
[----:B------:R-:W-:Y:S02]  /*26b50*/  PRMT R12, R27, 0x7632, R12 ;  /* 0x000076321b0c7816 */ /* 0x000fe4000000000c */
[----:B------:R-:W3:Y:S04]  /*26b60*/  LDL.LU R26, [R1+0xb8] ;  /* 0x0000b800011a7983 */ /* 0x000ee80000300800 */
[----:B------:R-:W3:Y:S04]  /*26b70*/  LDL.LU R27, [R1+0xbc] ;  /* 0x0000bc00011b7983 */ /* 0x000ee80000300800 */
[----:B--2---:R0:W-:Y:S01]  /*26b80*/  @P3 STG.E.U16 [R24.64], R11 ;  /* 0x0000000b18003986 */ /* 0x0041e2000c101508 */
[----:B------:R-:W-:-:S02]  /*26b90*/  LEA R10, P3, R0, R2, 0x1 ;  /* 0x00000002000a7211 */ /* 0x000fc400078608ff */
[----:B------:R-:W-:Y:S02]  /*26ba0*/  PRMT R18, R11, 0x7632, R18 ;  /* 0x000076320b127816 */ /* 0x000fe40000000012 */
[----:B0-----:R-:W-:Y:S02]  /*26bb0*/  LEA R24, P6, R4, R2, 0x1 ;  /* 0x0000000204187211 */ /* 0x001fe400078c08ff */
[-C--:B------:R-:W-:Y:S01]  /*26bc0*/  LEA.HI.X.SX32 R11, R0, R3.reuse, 0x1, P3 ;  /* 0x00000003000b7211 */ /* 0x080fe200018f0eff */
[----:B----4-:R0:W-:Y:S01]  /*26bd0*/  @P2 STG.E.U16 [R22.64], R9 ;  /* 0x0000000916002986 */ /* 0x0101e2000c101508 */
[----:B------:R-:W-:-:S03]  /*26be0*/  LEA.HI.X.SX32 R25, R4, R3, 0x1, P6 ;  /* 0x0000000304197211 */ /* 0x000fc600030f0eff */
[----:B------:R-:W2:Y:S04]  /*26bf0*/  LDL.LU R0, [R1+0xa4] ;  /* 0x0000a40001007983 */ /* 0x000ea80000300800 */
[----:B------:R-:W4:Y:S04]  /*26c00*/  LDL.LU R4, [R1+0xa0] ;  /* 0x0000a00001047983 */ /* 0x000f280000300800 */
[----:B0-----:R-:W4:Y:S04]  /*26c10*/  LDL.LU R23, [R1+0xc] ;  /* 0x00000c0001177983 */ /* 0x001f280000300800 */
[----:B------:R-:W4:Y:S01]  /*26c20*/  LDL.LU R22, [R1+0x1c] ;  /* 0x00001c0001167983 */ /* 0x000f220000300800 */
[----:B------:R-:W-:-:S02]  /*26c30*/  PRMT R16, R9, 0x7632, R16 ;  /* 0x0000763209107816 */ /* 0x000fc40000000010 */
[----:B---3--:R-:W-:Y:S02]  /*26c40*/  ISETP.LT.AND P2, PT, R6, c[0x0][0x17c], !P0 ;  /* 0x00005f0006007a0c */ /* 0x008fe40004741270 */
[C---:B--2---:R-:W-:Y:S01]  /*26c50*/  ISETP.LT.AND P3, PT, R0.reuse, c[0x0][0x17c], !P0 ;  /* 0x00005f0000007a0c */ /* 0x044fe20004761270 */
[----:B------:R-:W-:Y:S02]  /*26c60*/  IMAD R9, R0, c[0x0][0x198], RZ ;  /* 0x0000660000097a24 */ /* 0x000fe400078e02ff */
[----:B------:R-:W-:Y:S01]  /*26c70*/  IMAD R0, R6, c[0x0][0x198], RZ ;  /* 0x0000660006007a24 */ /* 0x000fe200078e02ff */
[----:B----4-:R0:W-:Y:S01]  /*26c80*/  @P1 STG.E.U16 [R10.64], R22 ;  /* 0x000000160a001986 */ /* 0x0101e2000c101508 */
[C---:B------:R-:W-:Y:S01]  /*26c90*/  ISETP.LT.AND P1, PT, R4.reuse, c[0x0][0x17c], !P0 ;  /* 0x00005f0004007a0c */ /* 0x040fe20004721270 */
[----:B------:R-:W-:Y:S01]  /*26ca0*/  IMAD R4, R4, c[0x0][0x198], RZ ;  /* 0x0000660004047a24 */ /* 0x000fe200078e02ff */
[----:B------:R-:W-:Y:S01]  /*26cb0*/  PRMT R14, R22, 0x7632, R14 ;  /* 0x00007632160e7816 */ /* 0x000fe2000000000e */
[----:B------:R1:W-:Y:S01]  /*26cc0*/  @P4 STG.E.U16 [R24.64], R23 ;  /* 0x0000001718004986 */ /* 0x0003e2000c101508 */
[C---:B------:R-:W-:Y:S01]  /*26cd0*/  ISETP.LT.AND P4, PT, R8.reuse, c[0x0][0x17c], !P0 ;  /* 0x00005f0008007a0c */ /* 0x040fe20004781270 */
[----:B------:R-:W-:Y:S01]  /*26ce0*/  IMAD R6, R8, c[0x0][0x198], RZ ;  /* 0x0000660008067a24 */ /* 0x000fe200078e02ff */
[----:B0-----:R-:W-:-:S02]  /*26cf0*/  LEA R22, P6, R4, R2, 0x1 ;  /* 0x0000000204167211 */ /* 0x001fc400078c08ff */
[CC--:B------:R-:W-:Y:S01]  /*26d00*/  LEA R10, P5, R9.reuse, R2.reuse, 0x1 ;  /* 0x00000002090a7211 */ /* 0x0c0fe200078a08ff */
[----:B-1----:R-:W-:Y:S01]  /*26d10*/  IMAD.MOV.U32 R25, RZ, RZ, R23 ;  /* 0x000000ffff197224 */ /* 0x002fe200078e0017 */
[-C--:B------:R-:W-:Y:S02]  /*26d20*/  LEA.HI.X.SX32 R23, R4, R3.reuse, 0x1, P6 ;  /* 0x0000000304177211 */ /* 0x080fe400030f0eff */
[CC--:B------:R-:W-:Y:S02]  /*26d30*/  LEA R8, P6, R0.reuse, R2.reuse, 0x1 ;  /* 0x0000000200087211 */ /* 0x0c0fe400078c08ff */
[-C--:B------:R-:W-:Y:S02]  /*26d40*/  LEA.HI.X.SX32 R11, R9, R3.reuse, 0x1, P5 ;  /* 0x00000003090b7211 */ /* 0x080fe400028f0eff */
[----:B------:R-:W-:Y:S02]  /*26d50*/  LEA.HI.X.SX32 R9, R0, R3, 0x1, P6 ;  /* 0x0000000300097211 */ /* 0x000fe400030f0eff */
[----:B------:R-:W2:Y:S04]  /*26d60*/  LDL.LU R0, [R1+0xb0] ;  /* 0x0000b00001007983 */ /* 0x000ea80000300800 */
[----:B------:R0:W-:Y:S04]  /*26d70*/  @P1 STG.E.U16 [R22.64], R29 ;  /* 0x0000001d16001986 */ /* 0x0001e8000c101508 */
[----:B0-----:R-:W3:Y:S04]  /*26d80*/  LDL R22, [R1+0x4] ;  /* 0x0000040001167983 */ /* 0x001ee80000100800 */
[----:B------:R-:W4:Y:S01]  /*26d90*/  LDL.LU R23, [R1+0xb4] ;  /* 0x0000b40001177983 */ /* 0x000f220000300800 */
[----:B------:R-:W-:-:S02]  /*26da0*/  LEA R24, P5, R6, R2, 0x1 ;  /* 0x0000000206187211 */ /* 0x000fc400078a08ff */
[----:B------:R-:W-:Y:S02]  /*26db0*/  PRMT R4, R25, 0x7632, R4 ;  /* 0x0000763219047816 */ /* 0x000fe40000000004 */
[----:B------:R-:W-:Y:S01]  /*26dc0*/  LEA.HI.X.SX32 R25, R6, R3, 0x1, P5 ;  /* 0x0000000306197211 */ /* 0x000fe200028f0eff */
[----:B------:R-:W-:Y:S01]  /*26dd0*/  @P3 STG.E.U16 [R10.64], R7 ;  /* 0x000000070a003986 */ /* 0x000fe2000c101508 */
[----:B------:R-:W-:-:S03]  /*26de0*/  IMAD R6, R26, c[0x0][0x198], RZ ;  /* 0x000066001a067a24 */ /* 0x000fc600078e02ff */
[----:B------:R4:W-:Y:S01]  /*26df0*/  @P2 STG.E.U16 [R8.64], R28 ;  /* 0x0000001c08002986 */ /* 0x0009e2000c101508 */
[----:B------:R-:W-:-:S03]  /*26e00*/  ISETP.LT.AND P2, PT, R26, c[0x0][0x17c], !P0 ;  /* 0x00005f001a007a0c */ /* 0x000fc60004741270 */
[----:B------:R-:W4:Y:S01]  /*26e10*/  LDL.LU R26, [R1+0xd4] ;  /* 0x0000d400011a7983 */ /* 0x000f220000300800 */
[C---:B--2---:R-:W-:Y:S01]  /*26e20*/  ISETP.LT.AND P1, PT, R0.reuse, c[0x0][0x17c], !P0 ;  /* 0x00005f0000007a0c */ /* 0x044fe20004721270 */
[----:B------:R-:W-:Y:S02]  /*26e30*/  IMAD R0, R0, c[0x0][0x198], RZ ;  /* 0x0000660000007a24 */ /* 0x000fe400078e02ff */
[----:B---3--:R0:W-:Y:S01]  /*26e40*/  @P4 STG.E.U16 [R24.64], R22 ;  /* 0x0000001618004986 */ /* 0x0081e2000c101508 */
[C---:B----4-:R-:W-:Y:S01]  /*26e50*/  IMAD R9, R23.reuse, c[0x0][0x198], RZ ;  /* 0x0000660017097a24 */ /* 0x050fe200078e02ff */
[----:B------:R-:W-:Y:S02]  /*26e60*/  ISETP.LT.AND P3, PT, R23, c[0x0][0x17c], !P0 ;  /* 0x00005f0017007a0c */ /* 0x000fe40004761270 */
[-C--:B0-----:R-:W-:Y:S02]  /*26e70*/  LEA R22, P6, R0, R2.reuse, 0x1 ;  /* 0x0000000200167211 */ /* 0x081fe400078c08ff */
[----:B------:R-:W-:-:S02]  /*26e80*/  LEA R10, P5, R9, R2, 0x1 ;  /* 0x00000002090a7211 */ /* 0x000fc400078a08ff */
[-C--:B------:R-:W-:Y:S02]  /*26e90*/  LEA.HI.X.SX32 R23, R0, R3.reuse, 0x1, P6 ;  /* 0x0000000300177211 */ /* 0x080fe400030f0eff */
[CC--:B------:R-:W-:Y:S01]  /*26ea0*/  LEA R8, P6, R6.reuse, R2.reuse, 0x1 ;  /* 0x0000000206087211 */ /* 0x0c0fe200078c08ff */
[C---:B------:R-:W-:Y:S01]  /*26eb0*/  IMAD R25, R27.reuse, c[0x0][0x198], RZ ;  /* 0x000066001b197a24 */ /* 0x040fe200078e02ff */
[----:B------:R-:W-:Y:S02]  /*26ec0*/  ISETP.LT.AND P4, PT, R27, c[0x0][0x17c], !P0 ;  /* 0x00005f001b007a0c */ /* 0x000fe40004781270 */
[----:B------:R-:W-:Y:S01]  /*26ed0*/  PRMT R0, R29, 0x7632, R0 ;  /* 0x000076321d007816 */ /* 0x000fe20000000000 */
[----:B------:R-:W2:Y:S01]  /*26ee0*/  LDL.LU R27, [R1+0xd8] ;  /* 0x0000d800011b7983 */ /* 0x000ea20000300800 */
[-C--:B------:R-:W-:Y:S02]  /*26ef0*/  LEA.HI.X.SX32 R11, R9, R3.reuse, 0x1, P5 ;  /* 0x00000003090b7211 */ /* 0x080fe400028f0eff */
[----:B------:R-:W-:Y:S01]  /*26f00*/  LEA.HI.X.SX32 R9, R6, R3, 0x1, P6 ;  /* 0x0000000306097211 */ /* 0x000fe200030f0eff */
[----:B------:R-:W3:Y:S04]  /*26f10*/  LDL.LU R29, [R1+0xdc] ;  /* 0x0000dc00011d7983 */ /* 0x000ee80000300800 */
[----:B------:R-:W4:Y:S04]  /*26f20*/  LDL.LU R6, [R1+0xc0] ;  /* 0x0000c00001067983 */ /* 0x000f280000300800 */
[----:B------:R0:W-:Y:S04]  /*26f30*/  @P1 STG.E.U16 [R22.64], R5 ;  /* 0x0000000516001986 */ /* 0x0001e8000c101508 */
[----:B------:R1:W-:Y:S04]  /*26f40*/  @P3 STG.E.U16 [R10.64], R13 ;  /* 0x0000000d0a003986 */ /* 0x0003e8000c101508 */
[----:B0-----:R-:W2:Y:S04]  /*26f50*/  LDL.LU R23, [R1+0xc8] ;  /* 0x0000c80001177983 */ /* 0x001ea80000300800 */
[----:B------:R-:W2:Y:S04]  /*26f60*/  LDL.LU R22, [R1+0xcc] ;  /* 0x0000cc0001167983 */ /* 0x000ea80000300800 */
[----:B-1----:R-:W2:Y:S01]  /*26f70*/  LDL.LU R11, [R1+0xc4] ;  /* 0x0000c400010b7983 */ /* 0x002ea20000300800 */
[----:B------:R-:W-:-:S03]  /*26f80*/  LEA R24, P5, R25, R2, 0x1 ;  /* 0x0000000219187211 */ /* 0x000fc600078a08ff */
[----:B------:R-:W-:Y:S01]  /*26f90*/  @P2 STG.E.U16 [R8.64], R19 ;  /* 0x0000001308002986 */ /* 0x000fe2000c101508 */
[----:B------:R-:W-:-:S05]  /*26fa0*/  LEA.HI.X.SX32 R25, R25, R3, 0x1, P5 ;  /* 0x0000000319197211 */ /* 0x000fca00028f0eff */
[----:B------:R0:W-:Y:S04]  /*26fb0*/  @P4 STG.E.U16 [R24.64], R21 ;  /* 0x0000001518004986 */ /* 0x0001e8000c101508 */
[----:B0-----:R-:W3:Y:S01]  /*26fc0*/  LDL.LU R25, [R1+0xe0] ;  /* 0x0000e00001197983 */ /* 0x001ee20000300800 */
[C---:B----4-:R-:W-:Y:S01]  /*26fd0*/  ISETP.LT.AND P1, PT, R6.reuse, c[0x0][0x17c], !P0 ;  /* 0x00005f0006007a0c */ /* 0x050fe20004721270 */
[----:B------:R-:W-:-:S05]  /*26fe0*/  IMAD R6, R6, c[0x0][0x198], RZ ;  /* 0x0000660006067a24 */ /* 0x000fca00078e02ff */
[C---:B------:R-:W-:Y:S02]  /*26ff0*/  LEA R10, P6, R6.reuse, R2, 0x1 ;  /* 0x00000002060a7211 */ /* 0x040fe400078c08ff */
[C---:B--2---:R-:W-:Y:S01]  /*27000*/  ISETP.LT.AND P3, PT, R11.reuse, c[0x0][0x17c], !P0 ;  /* 0x00005f000b007a0c */ /* 0x044fe20004761270 */
[----:B------:R-:W-:Y:S01]  /*27010*/  IMAD R9, R11, c[0x0][0x198], RZ ;  /* 0x000066000b097a24 */ /* 0x000fe200078e02ff */
[----:B------:R-:W-:-:S05]  /*27020*/  LEA.HI.X.SX32 R11, R6, R3, 0x1, P6 ;  /* 0x00000003060b7211 */ /* 0x000fca00030f0eff */
[----:B------:R0:W-:Y:S04]  /*27030*/  @P1 STG.E.U16 [R10.64], R17 ;  /* 0x000000110a001986 */ /* 0x0001e8000c101508 */
[----:B0-----:R-:W2:Y:S01]  /*27040*/  LDL.LU R11, [R1+0xd0] ;  /* 0x0000d000010b7983 */ /* 0x001ea20000300800 */
[C---:B------:R-:W-:Y:S01]  /*27050*/  ISETP.LT.AND P2, PT, R23.reuse, c[0x0][0x17c], !P0 ;  /* 0x00005f0017007a0c */ /* 0x040fe20004741270 */
[----:B------:R-:W-:Y:S01]  /*27060*/  IMAD R23, R23, c[0x0][0x198], RZ ;  /* 0x0000660017177a24 */ /* 0x000fe200078e02ff */
[----:B------:R-:W-:-:S04]  /*27070*/  LEA R8, P5, R9, R2, 0x1 ;  /* 0x0000000209087211 */ /* 0x000fc800078a08ff */
[-C--:B------:R-:W-:Y:S02]  /*27080*/  LEA R6, P6, R23, R2.reuse, 0x1 ;  /* 0x0000000217067211 */ /* 0x080fe400078c08ff */
[----:B------:R-:W-:Y:S02]  /*27090*/  PRMT R5, R7, 0x7632, R5 ;  /* 0x0000763207057816 */ /* 0x000fe40000000005 */
[-C--:B------:R-:W-:Y:S02]  /*270a0*/  LEA.HI.X.SX32 R9, R9, R3.reuse, 0x1, P5 ;  /* 0x0000000309097211 */ /* 0x080fe400028f0eff */
[----:B------:R-:W-:Y:S01]  /*270b0*/  LEA.HI.X.SX32 R7, R23, R3, 0x1, P6 ;  /* 0x0000000317077211 */ /* 0x000fe200030f0eff */
[C---:B------:R-:W-:Y:S01]  /*270c0*/  IMAD R24, R22.reuse, c[0x0][0x198], RZ ;  /* 0x0000660016187a24 */ /* 0x040fe200078e02ff */
[----:B------:R-:W-:Y:S01]  /*270d0*/  ISETP.LT.AND P4, PT, R22, c[0x0][0x17c], !P0 ;  /* 0x00005f0016007a0c */ /* 0x000fe20004781270 */
[----:B------:R0:W-:Y:S04]  /*270e0*/  @P3 STG.E.U16 [R8.64], R15 ;  /* 0x0000000f08003986 */ /* 0x0001e8000c101508 */
[----:B------:R1:W-:Y:S01]  /*270f0*/  @P2 STG.E.U16 [R6.64], R20 ;  /* 0x0000001406002986 */ /* 0x0003e2000c101508 */
[----:B------:R-:W-:-:S02]  /*27100*/  LEA R22, P5, R24, R2, 0x1 ;  /* 0x0000000218167211 */ /* 0x000fc400078a08ff */
[----:B------:R-:W-:Y:S02]  /*27110*/  ISETP.LT.AND P3, PT, R26, c[0x0][0x17c], !P0 ;  /* 0x00005f001a007a0c */ /* 0x000fe40004761270 */
[-C--:B------:R-:W-:Y:S02]  /*27120*/  LEA.HI.X.SX32 R23, R24, R3.reuse, 0x1, P5 ;  /* 0x0000000318177211 */ /* 0x080fe400028f0eff */
[----:B------:R-:W4:Y:S01]  /*27130*/  LDL.LU R24, [R1+0xe4] ;  /* 0x0000e40001187983 */ /* 0x000f220000300800 */
[----:B0-----:R-:W-:Y:S01]  /*27140*/  IMAD R9, R26, c[0x0][0x198], RZ ;  /* 0x000066001a097a24 */ /* 0x001fe200078e02ff */
[----:B------:R-:W-:Y:S02]  /*27150*/  ISETP.LT.AND P2, PT, R27, c[0x0][0x17c], !P0 ;  /* 0x00005f001b007a0c */ /* 0x000fe40004741270 */
[----:B------:R0:W-:Y:S02]  /*27160*/  @P4 STG.E.U16 [R22.64], R12 ;  /* 0x0000000c16004986 */ /* 0x0001e4000c101508 */
[----:B------:R-:W-:Y:S01]  /*27170*/  LEA R8, P5, R9, R2, 0x1 ;  /* 0x0000000209087211 */ /* 0x000fe200078a08ff */
[----:B-1----:R-:W-:Y:S01]  /*27180*/  IMAD R7, R27, c[0x0][0x198], RZ ;  /* 0x000066001b077a24 */ /* 0x002fe200078e02ff */
[C---:B---3--:R-:W-:Y:S01]  /*27190*/  ISETP.LT.AND P4, PT, R29.reuse, c[0x0][0x17c], !P0 ;  /* 0x00005f001d007a0c */ /* 0x048fe20004781270 */
[----:B------:R-:W-:Y:S01]  /*271a0*/  IMAD R20, R29, c[0x0][0x198], RZ ;  /* 0x000066001d147a24 */ /* 0x000fe200078e02ff */
[----:B------:R-:W3:Y:S01]  /*271b0*/  LDL.LU R26, [R1+0xfc] ;  /* 0x0000fc00011a7983 */ /* 0x000ee20000300800 */
[----:B------:R-:W-:-:S03]  /*271c0*/  LEA.HI.X.SX32 R9, R9, R3, 0x1, P5 ;  /* 0x0000000309097211 */ /* 0x000fc600028f0eff */
[----:B------:R-:W3:Y:S01]  /*271d0*/  LDL.LU R27, [R1+0x100] ;  /* 0x00010000011b7983 */ /* 0x000ee20000300800 */
[----:B0-----:R-:W-:-:S03]  /*271e0*/  PRMT R12, R28, 0x7632, R12 ;  /* 0x000076321c0c7816 */ /* 0x001fc6000000000c */
[----:B------:R-:W3:Y:S01]  /*271f0*/  LDL.LU R29, [R1+0x104] ;  /* 0x00010400011d7983 */ /* 0x000ee20000300800 */
[----:B------:R-:W-:-:S03]  /*27200*/  LEA R22, P5, R20, R2, 0x1 ;  /* 0x0000000214167211 */ /* 0x000fc600078a08ff */
[----:B------:R-:W3:Y:S01]  /*27210*/  LDL.LU R28, [R1+0xec] ;  /* 0x0000ec00011c7983 */ /* 0x000ee20000300800 */
[----:B------:R-:W-:Y:S01]  /*27220*/  LEA.HI.X.SX32 R23, R20, R3, 0x1, P5 ;  /* 0x0000000314177211 */ /* 0x000fe200028f0eff */
[C---:B--2---:R-:W-:Y:S01]  /*27230*/  IMAD R6, R11.reuse, c[0x0][0x198], RZ ;  /* 0x000066000b067a24 */ /* 0x044fe200078e02ff */
[----:B------:R-:W-:-:S04]  /*27240*/  ISETP.LT.AND P1, PT, R11, c[0x0][0x17c], !P0 ;  /* 0x00005f000b007a0c */ /* 0x000fc80004721270 */
[----:B------:R-:W-:-:S04]  /*27250*/  LEA R10, P6, R6, R2, 0x1 ;  /* 0x00000002060a7211 */ /* 0x000fc800078c08ff */
[----:B------:R-:W-:Y:S02]  /*27260*/  LEA.HI.X.SX32 R11, R6, R3, 0x1, P6 ;  /* 0x00000003060b7211 */ /* 0x000fe400030f0eff */
[----:B------:R-:W-:-:S03]  /*27270*/  LEA R6, P6, R7, R2, 0x1 ;  /* 0x0000000207067211 */ /* 0x000fc600078c08ff */
[----:B------:R0:W-:Y:S01]  /*27280*/  @P1 STG.E.U16 [R10.64], R18 ;  /* 0x000000120a001986 */ /* 0x0001e2000c101508 */
[----:B------:R-:W-:-:S03]  /*27290*/  LEA.HI.X.SX32 R7, R7, R3, 0x1, P6 ;  /* 0x0000000307077211 */ /* 0x000fc600030f0eff */
[----:B------:R1:W-:Y:S04]  /*272a0*/  @P3 STG.E.U16 [R8.64], R16 ;  /* 0x0000001008003986 */ /* 0x0003e8000c101508 */
[----:B0-----:R-:W2:Y:S04]  /*272b0*/  LDL.LU R11, [R1+0xe8] ;  /* 0x0000e800010b7983 */ /* 0x001ea80000300800 */
[----:B------:R-:W3:Y:S04]  /*272c0*/  LDL.LU R18, [R1+0xf8] ;  /* 0x0000f80001127983 */ /* 0x000ee80000300800 */
[----:B-1----:R-:W3:Y:S04]  /*272d0*/  LDL.LU R9, [R1+0xf0] ;  /* 0x0000f00001097983 */ /* 0x002ee80000300800 */
[----:B------:R0:W-:Y:S04]  /*272e0*/  @P2 STG.E.U16 [R6.64], R14 ;  /* 0x0000000e06002986 */ /* 0x0001e8000c101508 */
[----:B------:R1:W-:Y:S04]  /*272f0*/  @P4 STG.E.U16 [R22.64], R4 ;  /* 0x0000000416004986 */ /* 0x0003e8000c101508 */
[----:B0-----:R-:W3:Y:S04]  /*27300*/  LDL.LU R14, [R1+0xf4] ;  /* 0x0000f400010e7983 */ /* 0x001ee80000300800 */
[----:B-1----:R-:W3:Y:S01]  /*27310*/  LDL.LU R23, [R1+0x4] ;  /* 0x0000040001177983 */ /* 0x002ee20000300800 */
[C---:B------:R-:W-:Y:S01]  /*27320*/  ISETP.LT.AND P1, PT, R25.reuse, c[0x0][0x17c], !P0 ;  /* 0x00005f0019007a0c */ /* 0x040fe20004721270 */
[----:B------:R-:W-:Y:S01]  /*27330*/  IMAD R25, R25, c[0x0][0x198], RZ ;  /* 0x0000660019197a24 */ /* 0x000fe200078e02ff */
[C---:B----4-:R-:W-:Y:S01]  /*27340*/  ISETP.LT.AND P3, PT, R24.reuse, c[0x0][0x17c], !P0 ;  /* 0x00005f0018007a0c */ /* 0x050fe20004761270 */
[----:B------:R-:W-:-:S03]  /*27350*/  IMAD R24, R24, c[0x0][0x198], RZ ;  /* 0x0000660018187a24 */ /* 0x000fc600078e02ff */
[-C--:B------:R-:W-:Y:S02]  /*27360*/  LEA R10, P6, R25, R2.reuse, 0x1 ;  /* 0x00000002190a7211 */ /* 0x080fe400078c08ff */
[----:B------:R-:W-:Y:S02]  /*27370*/  LEA R8, P5, R24, R2, 0x1 ;  /* 0x0000000218087211 */ /* 0x000fe400078a08ff */
[----:B------:R-:W-:Y:S02]  /*27380*/  PRMT R19, R19, 0x7632, R19 ;  /* 0x0000763213137816 */ /* 0x000fe40000000013 */
[----:B------:R-:W-:Y:S01]  /*27390*/  PRMT R21, R21, 0x7632, R21 ;  /* 0x0000763215157816 */ /* 0x000fe20000000015 */
[C---:B--2---:R-:W-:Y:S01]  /*273a0*/  IMAD R20, R11.reuse, c[0x0][0x198], RZ ;  /* 0x000066000b147a24 */ /* 0x044fe200078e02ff */
[----:B------:R-:W-:Y:S02]  /*273b0*/  ISETP.LT.AND P2, PT, R11, c[0x0][0x17c], !P0 ;  /* 0x00005f000b007a0c */ /* 0x000fe40004741270 */
[----:B------:R-:W-:Y:S01]  /*273c0*/  LEA.HI.X.SX32 R11, R25, R3, 0x1, P6 ;  /* 0x00000003190b7211 */ /* 0x000fe200030f0eff */
[C---:B---3--:R-:W-:Y:S01]  /*273d0*/  IMAD R16, R9.reuse, c[0x0][0x198], RZ ;  /* 0x0000660009107a24 */ /* 0x048fe200078e02ff */
[----:B------:R-:W-:-:S02]  /*273e0*/  ISETP.LT.AND P4, PT, R9, c[0x0][0x17c], !P0 ;  /* 0x00005f0009007a0c */ /* 0x000fc40004781270 */
[-C--:B------:R-:W-:Y:S02]  /*273f0*/  LEA R6, P6, R20, R2.reuse, 0x1 ;  /* 0x0000000214067211 */ /* 0x080fe400078c08ff */
[-C--:B------:R-:W-:Y:S02]  /*27400*/  LEA.HI.X.SX32 R9, R24, R3.reuse, 0x1, P5 ;  /* 0x0000000318097211 */ /* 0x080fe400028f0eff */
[----:B------:R-:W-:Y:S02]  /*27410*/  LEA R22, P5, R16, R2, 0x1 ;  /* 0x0000000210167211 */ /* 0x000fe400078a08ff */
[----:B------:R-:W-:Y:S01]  /*27420*/  LEA.HI.X.SX32 R7, R20, R3, 0x1, P6 ;  /* 0x0000000314077211 */ /* 0x000fe200030f0eff */
[----:B------:R-:W-:Y:S04]  /*27430*/  @P1 STG.E.U16 [R10.64], R0 ;  /* 0x000000000a001986 */ /* 0x000fe8000c101508 */
[----:B------:R0:W-:Y:S01]  /*27440*/  @P3 STG.E.U16 [R8.64], R5 ;  /* 0x0000000508003986 */ /* 0x0001e2000c101508 */
[----:B------:R-:W-:Y:S01]  /*27450*/  IMAD R4, R14, c[0x0][0x198], RZ ;  /* 0x000066000e047a24 */ /* 0x000fe200078e02ff */
[----:B------:R-:W-:-:S02]  /*27460*/  PRMT R13, R23, 0x7632, R13 ;  /* 0x00007632170d7816 */ /* 0x000fc4000000000d */
[----:B------:R-:W-:Y:S02]  /*27470*/  LEA.HI.X.SX32 R23, R16, R3, 0x1, P5 ;  /* 0x0000000310177211 */ /* 0x000fe400028f0eff */
[----:B------:R-:W-:Y:S01]  /*27480*/  ISETP.LT.AND P5, PT, R14, c[0x0][0x17c], !P0 ;  /* 0x00005f000e007a0c */ /* 0x000fe200047a1270 */
[----:B------:R-:W-:Y:S01]  /*27490*/  IMAD R14, R18, c[0x0][0x198], RZ ;  /* 0x00006600120e7a24 */ /* 0x000fe200078e02ff */
[----:B------:R1:W-:Y:S01]  /*274a0*/  @P2 STG.E.U16 [R6.64], R12 ;  /* 0x0000000c06002986 */ /* 0x0003e2000c101508 */
[----:B------:R-:W-:-:S03]  /*274b0*/  IMAD R16, R26, c[0x0][0x198], RZ ;  /* 0x000066001a107a24 */ /* 0x000fc600078e02ff */
[----:B------:R2:W-:Y:S01]  /*274c0*/  @P4 STG.E.U16 [R22.64], R13 ;  /* 0x0000000d16004986 */ /* 0x0005e2000c101508 */
[----:B------:R-:W-:Y:S01]  /*274d0*/  ISETP.LT.AND P4, PT, R18, c[0x0][0x17c], !P0 ;  /* 0x00005f0012007a0c */ /* 0x000fe20004781270 */
[----:B------:R-:W-:Y:S01]  /*274e0*/  IMAD R18, R29, c[0x0][0x198], RZ ;  /* 0x000066001d127a24 */ /* 0x000fe200078e02ff */
[-C--:B0-----:R-:W-:Y:S01]  /*274f0*/  LEA R8, P1, R14, R2.reuse, 0x1 ;  /* 0x000000020e087211 */ /* 0x081fe200078208ff */
[----:B------:R-:W-:Y:S01]  /*27500*/  IMAD R0, R27, c[0x0][0x198], RZ ;  /* 0x000066001b007a24 */ /* 0x000fe200078e02ff */
[-C--:B------:R-:W-:Y:S02]  /*27510*/  LEA R10, P2, R16, R2.reuse, 0x1 ;  /* 0x00000002100a7211 */ /* 0x080fe400078408ff */
[-C--:B------:R-:W-:Y:S02]  /*27520*/  LEA.HI.X.SX32 R9, R14, R3.reuse, 0x1, P1 ;  /* 0x000000030e097211 */ /* 0x080fe400008f0eff */
[-C--:B-1----:R-:W-:Y:S02]  /*27530*/  LEA R6, P6, R4, R2.reuse, 0x1 ;  /* 0x0000000204067211 */ /* 0x082fe400078c08ff */
[----:B------:R-:W-:Y:S01]  /*27540*/  LEA R24, P1, R18, R2, 0x1 ;  /* 0x0000000212187211 */ /* 0x000fe200078208ff */
[----:B------:R-:W-:Y:S01]  /*27550*/  IMAD R12, R28, c[0x0][0x198], RZ ;  /* 0x000066001c0c7a24 */ /* 0x000fe200078e02ff */
[----:B------:R-:W-:-:S02]  /*27560*/  LEA.HI.X.SX32 R7, R4, R3, 0x1, P6 ;  /* 0x0000000304077211 */ /* 0x000fc400030f0eff */
[----:B------:R-:W-:Y:S02]  /*27570*/  ISETP.LT.AND P3, PT, R26, c[0x0][0x17c], !P0 ;  /* 0x00005f001a007a0c */ /* 0x000fe40004761270 */
[----:B--2---:R-:W-:Y:S02]  /*27580*/  LEA R22, P6, R0, R2, 0x1 ;  /* 0x0000000200167211 */ /* 0x004fe400078c08ff */
[-C--:B------:R-:W-:Y:S02]  /*27590*/  LEA.HI.X.SX32 R11, R16, R3.reuse, 0x1, P2 ;  /* 0x00000003100b7211 */ /* 0x080fe400010f0eff */
[----:B------:R-:W-:Y:S02]  /*275a0*/  ISETP.LT.AND P2, PT, R27, c[0x0][0x17c], !P0 ;  /* 0x00005f001b007a0c */ /* 0x000fe40004741270 */
[----:B------:R-:W-:Y:S02]  /*275b0*/  LEA.HI.X.SX32 R25, R18, R3, 0x1, P1 ;  /* 0x0000000312197211 */ /* 0x000fe400008f0eff */
[----:B------:R-:W-:-:S02]  /*275c0*/  ISETP.LT.AND P1, PT, R29, c[0x0][0x17c], !P0 ;  /* 0x00005f001d007a0c */ /* 0x000fc40004721270 */
[----:B------:R-:W-:Y:S02]  /*275d0*/  ISETP.LT.AND P0, PT, R28, c[0x0][0x17c], !P0 ;  /* 0x00005f001c007a0c */ /* 0x000fe40004701270 */
[-C--:B------:R-:W-:Y:S02]  /*275e0*/  LEA.HI.X.SX32 R23, R0, R3.reuse, 0x1, P6 ;  /* 0x0000000300177211 */ /* 0x080fe400030f0eff */
[C---:B------:R-:W-:Y:S02]  /*275f0*/  LEA R2, P6, R12.reuse, R2, 0x1 ;  /* 0x000000020c027211 */ /* 0x040fe400078c08ff */
[----:B------:R-:W-:Y:S02]  /*27600*/  PRMT R5, R5, 0x7632, R5 ;  /* 0x0000763205057816 */ /* 0x000fe40000000005 */
[----:B------:R-:W-:Y:S02]  /*27610*/  PRMT R4, R13, 0x7632, R4 ;  /* 0x000076320d047816 */ /* 0x000fe40000000004 */
[----:B------:R-:W-:Y:S01]  /*27620*/  LEA.HI.X.SX32 R3, R12, R3, 0x1, P6 ;  /* 0x000000030c037211 */ /* 0x000fe200030f0eff */
[----:B------:R0:W-:Y:S01]  /*27630*/  @P5 STG.E.U16 [R6.64], R5 ;  /* 0x0000000506005986 */ /* 0x0001e2000c101508 */
[----:B------:R-:W-:-:S03]  /*27640*/  PRMT R12, R17, 0x7632, R12 ;  /* 0x00007632110c7816 */ /* 0x000fc6000000000c */
[----:B------:R0:W-:Y:S04]  /*27650*/  @P4 STG.E.U16 [R8.64], R4 ;  /* 0x0000000408004986 */ /* 0x0001e8000c101508 */
[----:B------:R0:W-:Y:S04]  /*27660*/  @P3 STG.E.U16 [R10.64], R19 ;  /* 0x000000130a003986 */ /* 0x0001e8000c101508 */
[----:B------:R0:W-:Y:S04]  /*27670*/  @P2 STG.E.U16 [R22.64], R21 ;  /* 0x0000001516002986 */ /* 0x0001e8000c101508 */
[----:B------:R0:W-:Y:S01]  /*27680*/  @P1 STG.E.U16 [R24.64], R12 ;  /* 0x0000000c18001986 */ /* 0x0001e2000c101508 */
[----:B------:R-:W-:Y:S05]  /*27690*/  @!P0 EXIT ;  /* 0x000000000000894d */ /* 0x000fea0003800000 */
[----:B------:R-:W-:-:S05]  /*276a0*/  PRMT R15, R15, 0x7632, R15 ;  /* 0x000076320f0f7816 */ /* 0x000fca000000000f */
[----:B------:R-:W-:Y:S01]  /*276b0*/  STG.E.U16 [R2.64], R15 ;  /* 0x0000000f02007986 */ /* 0x000fe2000c101508 */
[----:B------:R-:W-:Y:S05]  /*276c0*/  EXIT ;  /* 0x000000000000794d */ /* 0x000fea0003800000 */
.L_x_3:
[----:B------:R-:W-:-:S00]  /*276d0*/  BRA `(.L_x_3) ;  /* 0xfffffff000007947 */ /* 0x000fc0000383ffff */
[----:B------:R-:W-:-:S00]  /*276e0*/  NOP ;  /* 0x0000000000007918 */ /* 0x000fc00000000000 */
        /* <DEDUP_REMOVED lines=9> */
.L_x_4:


//--------------------- .nv.shared.matmul_kernel  --------------------------
	.section	.nv.shared.matmul_kernel,"aw",@nobits
	.sectionflags	@""
	.align	16
